// auto-generated by cutlass_sweep.gemm — config: {"arch": "sm_90", "cluster_m": 2, "cluster_n": 1, "dtype": "fp16", "dtype_b": "fp16", "layout": "nt", "stages": 0, "tile_k": 16, "tile_m": 384, "tile_n": 384}
#include "cutlass/cutlass.h"
#include "cutlass/gemm/collective/collective_builder.hpp"
#include "cutlass/gemm/device/gemm_universal_adapter.h"
#include "cutlass/gemm/kernel/gemm_universal.hpp"
#include "cutlass/epilogue/collective/collective_builder.hpp"

using ElemA = cutlass::half_t;
using ElemB = cutlass::half_t;
using ElemCD = cutlass::half_t;
using Acc  = float;
using TileShape    = cute::Shape<cute::_384, cute::_384, cute::_16>;
using ClusterShape = cute::Shape<cute::_2, cute::_1, cute::_1>;

using CollectiveEpilogue = typename cutlass::epilogue::collective::CollectiveBuilder<
    cutlass::arch::Sm90, cutlass::arch::OpClassTensorOp,
    TileShape, ClusterShape,
    cutlass::epilogue::collective::EpilogueTileAuto,
    Acc, Acc,
    ElemCD, cutlass::layout::RowMajor, 128 / cutlass::sizeof_bits<ElemCD>::value,
    ElemCD, cutlass::layout::RowMajor, 128 / cutlass::sizeof_bits<ElemCD>::value,
    cutlass::epilogue::collective::EpilogueScheduleAuto
  >::CollectiveOp;

using CollectiveMainloop = typename cutlass::gemm::collective::CollectiveBuilder<
    cutlass::arch::Sm90, cutlass::arch::OpClassTensorOp,
    ElemA, cutlass::layout::RowMajor, 128 / cutlass::sizeof_bits<ElemA>::value,
    ElemB, cutlass::layout::ColumnMajor, 128 / cutlass::sizeof_bits<ElemB>::value,
    Acc,
    TileShape, ClusterShape,
    cutlass::gemm::collective::StageCountAutoCarveout<static_cast<int>(sizeof(typename CollectiveEpilogue::SharedStorage))>,
    cutlass::gemm::collective::KernelScheduleAuto
  >::CollectiveOp;

using GemmKernel = cutlass::gemm::kernel::GemmUniversal<
    cute::Shape<int,int,int,int>,
    CollectiveMainloop,
    CollectiveEpilogue
>;
using Gemm = cutlass::gemm::device::GemmUniversalAdapter<GemmKernel>;

// Force the device kernel symbol into the cubin without needing a host main.
auto* _anchor = &cutlass::device_kernel<GemmKernel>;


// ===== COMPILED SASS (sm_90a) =====

	.target	sm_90a

	.elftype	@"ET_EXEC"


//--------------------- .note.nv.tkinfo           --------------------------
	.section	.note.nv.tkinfo,"",@"SHT_NOTE"
	.sectionflags	@"SHF_NOTE_NV_TKINFO"
	.tkinfo
        /*0018*/ 	.word	0x00000002
        /*0030*/ 	.string	""
        /*0030*/ 	.string	"ptxas"
        /*0030*/ 	.string	"Cuda compilation tools, release 13.0, V13.0.88"
        /*0030*/ 	.string	"Build cuda_13.0.r13.0/compiler.36424714_0"
        /*0030*/ 	.string	"-arch sm_90a -m 64 "



//--------------------- .note.nv.cuinfo           --------------------------
	.section	.note.nv.cuinfo,"",@"SHT_NOTE"
	.sectionflags	@"SHF_NOTE_NV_CUINFO"
        /*0018*/ 	.short	0x0002
        /*001a*/ 	.short	0x005a
        /*001c*/ 	.short	0x0082
	.zero		2


//--------------------- .nv.info                  --------------------------
	.section	.nv.info,"",@"SHT_CUDA_INFO"
	.align	4


	//----- nvinfo : EIATTR_REGCOUNT
	.align		4
        /*0000*/ 	.byte	0x04, 0x2f
        /*0002*/ 	.short	(.L_15 - .L_14)
	.align		4
.L_14:
        /*0004*/ 	.word	index@(_ZN7cutlass13device_kernelINS_4gemm6kernel13GemmUniversalIN4cute5tupleIJiiiiEEENS1_10collective13CollectiveMmaINS1_34MainloopSm90TmaGmmaWarpSpecializedILi9ENS5_IJNS4_1CILi2EEENSA_ILi1EEESC_EEENS1_35KernelTmaWarpSpecializedCooperativeEEENS5_IJNSA_ILi384EEESG_NSA_ILi16EEEEEENS_6half_tENS5_IJlSC_lEEESJ_SK_NS4_8TiledMMAINS4_8MMA_AtomIJNS4_4SM904GMMA26MMA_64x192x16_F32F16F16_SSILNSO_5MajorE0ELSQ_0ELNSO_7ScaleInE1ELSR_1EEEEEENS4_6LayoutISD_NS5_IJSC_NSA_ILi0EEESV_EEEEENS5_IJNS4_10UnderscoreESY_SY_EEEEENS4_13SM90_TMA_LOADENS4_14ComposedLayoutINS4_7SwizzleILi1ELi4ELi3EEENS4_18smem_ptr_flag_bitsILi16EEENSU_INS5_IJNSA_ILi8EEESH_EEENS5_IJSH_SC_EEEEEEEvNS4_8identityENS4_23SM90_TMA_LOAD_MULTICASTES1B_vS1C_EENS_8epilogue10collective6detail29Sm90TmaWarpSpecializedAdapterINS1G_15DefaultEpilogueISJ_SK_SK_NS1F_6thread17LinearCombinationISJ_Li1EffLNS1K_9ScaleType4KindE0ELNS_15FloatRoundStyleE2ESJ_EENS1_15EpilogueDefaultEEEEEvvEEEEvNT_6ParamsE)
        /*0008*/ 	.word	0x000000a8


	//----- nvinfo : EIATTR_FRAME_SIZE
	.align		4
.L_15:
        /*000c*/ 	.byte	0x04, 0x11
        /*000e*/ 	.short	(.L_17 - .L_16)
	.align		4
.L_16:
        /*0010*/ 	.word	index@(_ZN7cutlass13device_kernelINS_4gemm6kernel13GemmUniversalIN4cute5tupleIJiiiiEEENS1_10collective13CollectiveMmaINS1_34MainloopSm90TmaGmmaWarpSpecializedILi9ENS5_IJNS4_1CILi2EEENSA_ILi1EEESC_EEENS1_35KernelTmaWarpSpecializedCooperativeEEENS5_IJNSA_ILi384EEESG_NSA_ILi16EEEEEENS_6half_tENS5_IJlSC_lEEESJ_SK_NS4_8TiledMMAINS4_8MMA_AtomIJNS4_4SM904GMMA26MMA_64x192x16_F32F16F16_SSILNSO_5MajorE0ELSQ_0ELNSO_7ScaleInE1ELSR_1EEEEEENS4_6LayoutISD_NS5_IJSC_NSA_ILi0EEESV_EEEEENS5_IJNS4_10UnderscoreESY_SY_EEEEENS4_13SM90_TMA_LOADENS4_14ComposedLayoutINS4_7SwizzleILi1ELi4ELi3EEENS4_18smem_ptr_flag_bitsILi16EEENSU_INS5_IJNSA_ILi8EEESH_EEENS5_IJSH_SC_EEEEEEEvNS4_8identityENS4_23SM90_TMA_LOAD_MULTICASTES1B_vS1C_EENS_8epilogue10collective6detail29Sm90TmaWarpSpecializedAdapterINS1G_15DefaultEpilogueISJ_SK_SK_NS1F_6thread17LinearCombinationISJ_Li1EffLNS1K_9ScaleType4KindE0ELNS_15FloatRoundStyleE2ESJ_EENS1_15EpilogueDefaultEEEEEvvEEEEvNT_6ParamsE)
        /*0014*/ 	.word	0x00000bc8


	//----- nvinfo : EIATTR_MIN_STACK_SIZE
	.align		4
.L_17:
        /*0018*/ 	.byte	0x04, 0x12
        /*001a*/ 	.short	(.L_19 - .L_18)
	.align		4
.L_18:
        /*001c*/ 	.word	index@(_ZN7cutlass13device_kernelINS_4gemm6kernel13GemmUniversalIN4cute5tupleIJiiiiEEENS1_10collective13CollectiveMmaINS1_34MainloopSm90TmaGmmaWarpSpecializedILi9ENS5_IJNS4_1CILi2EEENSA_ILi1EEESC_EEENS1_35KernelTmaWarpSpecializedCooperativeEEENS5_IJNSA_ILi384EEESG_NSA_ILi16EEEEEENS_6half_tENS5_IJlSC_lEEESJ_SK_NS4_8TiledMMAINS4_8MMA_AtomIJNS4_4SM904GMMA26MMA_64x192x16_F32F16F16_SSILNSO_5MajorE0ELSQ_0ELNSO_7ScaleInE1ELSR_1EEEEEENS4_6LayoutISD_NS5_IJSC_NSA_ILi0EEESV_EEEEENS5_IJNS4_10UnderscoreESY_SY_EEEEENS4_13SM90_TMA_LOADENS4_14ComposedLayoutINS4_7SwizzleILi1ELi4ELi3EEENS4_18smem_ptr_flag_bitsILi16EEENSU_INS5_IJNSA_ILi8EEESH_EEENS5_IJSH_SC_EEEEEEEvNS4_8identityENS4_23SM90_TMA_LOAD_MULTICASTES1B_vS1C_EENS_8epilogue10collective6detail29Sm90TmaWarpSpecializedAdapterINS1G_15DefaultEpilogueISJ_SK_SK_NS1F_6thread17LinearCombinationISJ_Li1EffLNS1K_9ScaleType4KindE0ELNS_15FloatRoundStyleE2ESJ_EENS1_15EpilogueDefaultEEEEEvvEEEEvNT_6ParamsE)
        /*0020*/ 	.word	0x00000bc8
.L_19:


//--------------------- .nv.compat                --------------------------
	.section	.nv.compat,"",@"SHT_CUDA_COMPAT_INFO"
	.align	4
        /*0000*/ 	.byte	0x02, 0x09, 0x01, 0x00, 0x02, 0x02, 0x04, 0x00, 0x02, 0x05, 0x05, 0x00, 0x03, 0x07, 0x01, 0x01
        /*0010*/ 	.byte	0x02, 0x03, 0x01, 0x00, 0x02, 0x06, 0x01, 0x00, 0x04, 0x0b, 0x08, 0x00, 0x00, 0x00, 0x00, 0x00
        /*0020*/ 	.byte	0x00, 0x00, 0x00, 0x00


//--------------------- .nv.info._ZN7cutlass13device_kernelINS_4gemm6kernel13GemmUniversalIN4cute5tupleIJiiiiEEENS1_10collective13CollectiveMmaINS1_34MainloopSm90TmaGmmaWarpSpecializedILi9ENS5_IJNS4_1CILi2EEENSA_ILi1EEESC_EEENS1_35KernelTmaWarpSpecializedCooperativeEEENS5_IJNSA_ILi384EEESG_NSA_ILi16EEEEEENS_6half_tENS5_IJlSC_lEEESJ_SK_NS4_8TiledMMAINS4_8MMA_AtomIJNS4_4SM904GMMA26MMA_64x192x16_F32F16F16_SSILNSO_5MajorE0ELSQ_0ELNSO_7ScaleInE1ELSR_1EEEEEENS4_6LayoutISD_NS5_IJSC_NSA_ILi0EEESV_EEEEENS5_IJNS4_10UnderscoreESY_SY_EEEEENS4_13SM90_TMA_LOADENS4_14ComposedLayoutINS4_7SwizzleILi1ELi4ELi3EEENS4_18smem_ptr_flag_bitsILi16EEENSU_INS5_IJNSA_ILi8EEESH_EEENS5_IJSH_SC_EEEEEEEvNS4_8identityENS4_23SM90_TMA_LOAD_MULTICASTES1B_vS1C_EENS_8epilogue10collective6detail29Sm90TmaWarpSpecializedAdapterINS1G_15DefaultEpilogueISJ_SK_SK_NS1F_6thread17LinearCombinationISJ_Li1EffLNS1K_9ScaleType4KindE0ELNS_15FloatRoundStyleE2ESJ_EENS1_15EpilogueDefaultEEEEEvvEEEEvNT_6ParamsE --------------------------
	.section	.nv.info._ZN7cutlass13device_kernelINS_4gemm6kernel13GemmUniversalIN4cute5tupleIJiiiiEEENS1_10collective13CollectiveMmaINS1_34MainloopSm90TmaGmmaWarpSpecializedILi9ENS5_IJNS4_1CILi2EEENSA_ILi1EEESC_EEENS1_35KernelTmaWarpSpecializedCooperativeEEENS5_IJNSA_ILi384EEESG_NSA_ILi16EEEEEENS_6half_tENS5_IJlSC_lEEESJ_SK_NS4_8TiledMMAINS4_8MMA_AtomIJNS4_4SM904GMMA26MMA_64x192x16_F32F16F16_SSILNSO_5MajorE0ELSQ_0ELNSO_7ScaleInE1ELSR_1EEEEEENS4_6LayoutISD_NS5_IJSC_NSA_ILi0EEESV_EEEEENS5_IJNS4_10UnderscoreESY_SY_EEEEENS4_13SM90_TMA_LOADENS4_14ComposedLayoutINS4_7SwizzleILi1ELi4ELi3EEENS4_18smem_ptr_flag_bitsILi16EEENSU_INS5_IJNSA_ILi8EEESH_EEENS5_IJSH_SC_EEEEEEEvNS4_8identityENS4_23SM90_TMA_LOAD_MULTICASTES1B_vS1C_EENS_8epilogue10collective6detail29Sm90TmaWarpSpecializedAdapterINS1G_15DefaultEpilogueISJ_SK_SK_NS1F_6thread17LinearCombinationISJ_Li1EffLNS1K_9ScaleType4KindE0ELNS_15FloatRoundStyleE2ESJ_EENS1_15EpilogueDefaultEEEEEvvEEEEvNT_6ParamsE,"",@"SHT_CUDA_INFO"
	.sectionflags	@""
	.align	4


	//----- nvinfo : EIATTR_CUDA_API_VERSION
	.align		4
        /*0000*/ 	.byte	0x04, 0x37
        /*0002*/ 	.short	(.L_21 - .L_20)
.L_20:
        /*0004*/ 	.word	0x00000082


	//----- nvinfo : EIATTR_KPARAM_INFO
	.align		4
.L_21:
        /*0008*/ 	.byte	0x04, 0x17
        /*000a*/ 	.short	(.L_23 - .L_22)
.L_22:
        /*000c*/ 	.word	0x00000000
        /*0010*/ 	.short	0x0000
        /*0012*/ 	.short	0x0070
        /*0014*/ 	.byte	0x00, 0xf0, 0x01, 0x10


	//----- nvinfo : EIATTR_SPARSE_MMA_MASK
	.align		4
.L_23:
        /*0018*/ 	.byte	0x03, 0x50
        /*001a*/ 	.short	0x0000


	//----- nvinfo : EIATTR_MAXREG_COUNT
	.align		4
        /*001c*/ 	.byte	0x03, 0x1b
        /*001e*/ 	.short	0x00a8


	//----- nvinfo : EIATTR_NUM_BARRIERS
	.align		4
        /*0020*/ 	.byte	0x02, 0x4c
        /*0022*/ 	.byte	0x01
	.zero		1


	//----- nvinfo : EIATTR_EXTERNS
	.align		4
        /*0024*/ 	.byte	0x04, 0x0f
        /*0026*/ 	.short	(.L_25 - .L_24)


	//   ....[0]....
	.align		4
.L_24:
        /*0028*/ 	.word	index@(__assertfail)


	//----- nvinfo : EIATTR_ANNOTATIONS
	.align		4
.L_25:
        /*002c*/ 	.byte	0x04, 0x55
        /*002e*/ 	.short	(.L_27 - .L_26)


	//   ....[0]....
.L_26:
        /*0030*/ 	.word	0x00000001
        /*0034*/ 	.byte	0x10, 0x08, 0x00, 0x00, 0x01, 0x00, 0x00, 0x00, 0xf0, 0x08, 0x00, 0x00, 0x01, 0x00, 0x00, 0x00
        /* <DEDUP_REMOVED lines=862> */
        /*3624*/ 	.byte	0x50, 0xe6, 0x02, 0x00, 0x01, 0x00, 0x00, 0x00, 0x70, 0xe6, 0x02, 0x00


	//----- nvinfo : EIATTR_MERCURY_ISA_VERSION
	.align		4
.L_27:
        /*3630*/ 	.byte	0x03, 0x5f
        /*3632*/ 	.short	0x0101


	//----- nvinfo : EIATTR_INT_WARP_WIDE_INSTR_OFFSETS
	.align		4
        /*3634*/ 	.byte	0x04, 0x31
        /*3636*/ 	.short	(.L_29 - .L_28)


	//   ....[0]....
.L_28:
        /*3638*/ 	.word	0x00000640


	//   ....[1]....
        /*363c*/ 	.word	0x00000650


	//   ....[2]....
        /*3640*/ 	.word	0x000007b0


	//----- nvinfo : EIATTR_COOP_GROUP_MASK_REGIDS
	.align		4
.L_29:
        /*3644*/ 	.byte	0x04, 0x29
        /*3646*/ 	.short	(.L_31 - .L_30)


	//   ....[0]....
.L_30:
        /*3648*/ 	.word	0xffffffff


	//   ....[1]....
        /*364c*/ 	.word	0xffffffff


	//   ....[2]....
        /*3650*/ 	.word	0xffffffff


	//   ....[3]....
        /*3654*/ 	.word	0xffffffff


	//   ....[4]....
        /*3658*/ 	.word	0xffffffff


	//   ....[5]....
        /*365c*/ 	.word	0xffffffff


	//----- nvinfo : EIATTR_COOP_GROUP_INSTR_OFFSETS
	.align		4
.L_31:
        /*3660*/ 	.byte	0x04, 0x28
        /*3662*/ 	.short	(.L_33 - .L_32)


	//   ....[0]....
.L_32:
        /*3664*/ 	.word	0x00000070


	//   ....[1]....
        /*3668*/ 	.word	0x00000080


	//   ....[2]....
        /*366c*/ 	.word	0x000001a0


	//   ....[3]....
        /*3670*/ 	.word	0x000004a0


	//   ....[4]....
        /*3674*/ 	.word	0x00000930


	//   ....[5]....
        /*3678*/ 	.word	0x00001500


	//----- nvinfo : EIATTR_REG_RECONFIG
	.align		4
.L_33:
        /*367c*/ 	.byte	0x01, 0x54
	.zero		2


	//----- nvinfo : EIATTR_SYSCALL_OFFSETS
	.align		4
        /*3680*/ 	.byte	0x04, 0x46
        /*3682*/ 	.short	(.L_35 - .L_34)


	//   ....[0]....
.L_34:
        /*3684*/ 	.word	0x000016b0


	//----- nvinfo : EIATTR_MBARRIER_INSTR_OFFSETS
	.align		4
.L_35:
        /*3688*/ 	.byte	0x04, 0x39
        /*368a*/ 	.short	(.L_37 - .L_36)


	//   ....[0]....
.L_36:
        /*368c*/ 	.word	0x00000340
        /*3690*/ 	.word	0x000000ff
        /*3694*/ 	.word	0x00000000
        /*3698*/ 	.short	0x0100
        /*369a*/ 	.byte	0x08
	.zero		1


	//   ....[1]....
        /*369c*/ 	.word	0x00000350
        /*36a0*/ 	.word	0x000000ff
        /*36a4*/ 	.word	0x00000048
        /*36a8*/ 	.short	0x0100
        /*36aa*/ 	.byte	0x08
	.zero		1


	//   ....[2]....
        /*36ac*/ 	.word	0x00000360
        /*36b0*/ 	.word	0x000000ff
        /*36b4*/ 	.word	0x00000008
        /*36b8*/ 	.short	0x0100
        /*36ba*/ 	.byte	0x08
	.zero		1


	//   ....[3]....
        /*36bc*/ 	.word	0x00000370
        /*36c0*/ 	.word	0x000000ff
        /*36c4*/ 	.word	0x00000050
        /*36c8*/ 	.short	0x0100
        /*36ca*/ 	.byte	0x08
	.zero		1


	//   ....[4]....
        /*36cc*/ 	.word	0x00000380
        /*36d0*/ 	.word	0x000000ff
        /*36d4*/ 	.word	0x00000010
        /*36d8*/ 	.short	0x0100
        /*36da*/ 	.byte	0x08
	.zero		1


	//   ....[5]....
        /*36dc*/ 	.word	0x00000390
        /*36e0*/ 	.word	0x000000ff
        /*36e4*/ 	.word	0x00000058
        /*36e8*/ 	.short	0x0100
        /*36ea*/ 	.byte	0x08
	.zero		1


	//   ....[6]....
        /*36ec*/ 	.word	0x000003a0
        /*36f0*/ 	.word	0x000000ff
        /*36f4*/ 	.word	0x00000018
        /*36f8*/ 	.short	0x0100
        /*36fa*/ 	.byte	0x08
	.zero		1


	//   ....[7]....
        /*36fc*/ 	.word	0x000003b0
        /*3700*/ 	.word	0x000000ff
        /*3704*/ 	.word	0x00000060
        /*3708*/ 	.short	0x0100
        /*370a*/ 	.byte	0x08
	.zero		1


	//   ....[8]....
        /*370c*/ 	.word	0x000003c0
        /*3710*/ 	.word	0x000000ff
        /*3714*/ 	.word	0x00000020
        /*3718*/ 	.short	0x0100
        /*371a*/ 	.byte	0x08
	.zero		1


	//   ....[9]....
        /*371c*/ 	.word	0x000003d0
        /*3720*/ 	.word	0x000000ff
        /*3724*/ 	.word	0x00000068
        /*3728*/ 	.short	0x0100
        /*372a*/ 	.byte	0x08
	.zero		1


	//   ....[10]....
        /*372c*/ 	.word	0x000003e0
        /*3730*/ 	.word	0x000000ff
        /*3734*/ 	.word	0x00000028
        /*3738*/ 	.short	0x0100
        /*373a*/ 	.byte	0x08
	.zero		1


	//   ....[11]....
        /*373c*/ 	.word	0x000003f0
        /*3740*/ 	.word	0x000000ff
        /*3744*/ 	.word	0x00000070
        /*3748*/ 	.short	0x0100
        /*374a*/ 	.byte	0x08
	.zero		1


	//   ....[12]....
        /*374c*/ 	.word	0x00000400
        /*3750*/ 	.word	0x000000ff
        /*3754*/ 	.word	0x00000030
        /*3758*/ 	.short	0x0100
        /*375a*/ 	.byte	0x08
	.zero		1


	//   ....[13]....
        /*375c*/ 	.word	0x00000410
        /*3760*/ 	.word	0x000000ff
        /*3764*/ 	.word	0x00000078
        /*3768*/ 	.short	0x0100
        /*376a*/ 	.byte	0x08
	.zero		1


	//   ....[14]....
        /*376c*/ 	.word	0x00000420
        /*3770*/ 	.word	0x000000ff
        /*3774*/ 	.word	0x00000038
        /*3778*/ 	.short	0x0100
        /*377a*/ 	.byte	0x08
	.zero		1


	//   ....[15]....
        /*377c*/ 	.word	0x00000430
        /*3780*/ 	.word	0x000000ff
        /*3784*/ 	.word	0x00000080
        /*3788*/ 	.short	0x0100
        /*378a*/ 	.byte	0x08
	.zero		1


	//   ....[16]....
        /*378c*/ 	.word	0x00000440
        /*3790*/ 	.word	0x000000ff
        /*3794*/ 	.word	0x00000040
        /*3798*/ 	.short	0x0100
        /*379a*/ 	.byte	0x08
	.zero		1


	//   ....[17]....
        /*379c*/ 	.word	0x00000450
        /*37a0*/ 	.word	0x000000ff
        /*37a4*/ 	.word	0x00000088
        /*37a8*/ 	.short	0x0100
        /*37aa*/ 	.byte	0x08
	.zero		1


	//   ....[18]....
        /*37ac*/ 	.word	0x00000830
        /*37b0*/ 	.word	0x000000ff
        /*37b4*/ 	.word	0x000000a0
        /*37b8*/ 	.short	0x0100
        /*37ba*/ 	.byte	0x06
	.zero		1


	//   ....[19]....
        /*37bc*/ 	.word	0x00000880
        /*37c0*/ 	.word	0x000000ff
        /*37c4*/ 	.word	0x000000a8
        /*37c8*/ 	.short	0x0100
        /*37ca*/ 	.byte	0x06
	.zero		1


	//   ....[20]....
        /*37cc*/ 	.word	0x00001750
        /*37d0*/ 	.word	0x00000003
        /*37d4*/ 	.word	0x00000000
        /*37d8*/ 	.short	0x010a
        /*37da*/ 	.byte	0x3f
	.zero		1


	//   ....[21]....
        /*37dc*/ 	.word	0x00001790
        /*37e0*/ 	.word	0x00000003
        /*37e4*/ 	.word	0x00000000
        /*37e8*/ 	.short	0x010a
        /*37ea*/ 	.byte	0x3f
	.zero		1


	//   ....[22]....
        /*37ec*/ 	.word	0x00002760
        /*37f0*/ 	.word	0x000000ff
        /*37f4*/ 	.word	0x00000000
        /*37f8*/ 	.short	0x010a
        /*37fa*/ 	.byte	0x04
	.zero		1


	//   ....[23]....
        /*37fc*/ 	.word	0x000027a0
        /*3800*/ 	.word	0x000000ff
        /*3804*/ 	.word	0x00000000
        /*3808*/ 	.short	0x010a
        /*380a*/ 	.byte	0x04
	.zero		1


	//   ....[24]....
        /*380c*/ 	.word	0x00005960
        /*3810*/ 	.word	0x00000005
        /*3814*/ 	.word	0x00000000
        /*3818*/ 	.short	0x0101
        /*381a*/ 	.byte	0x3f
	.zero		1


	//   ....[25]....
        /*381c*/ 	.word	0x00005b50
        /*3820*/ 	.word	0x00000000
        /*3824*/ 	.word	0x00000000
        /*3828*/ 	.short	0x0101
        /*382a*/ 	.byte	0x3f
	.zero		1


	//   ....[26]....
        /*382c*/ 	.word	0x0002e1d0
        /*3830*/ 	.word	0x0000000f
        /*3834*/ 	.word	0x00000048
        /*3838*/ 	.short	0x010a
        /*383a*/ 	.byte	0x3f
	.zero		1


	//   ....[27]....
        /*383c*/ 	.word	0x0002e570
        /*3840*/ 	.word	0x00000002
        /*3844*/ 	.word	0x000000a8
        /*3848*/ 	.short	0x0101
        /*384a*/ 	.byte	0x3f
	.zero		1


	//   ....[28]....
        /*384c*/ 	.word	0x0002ed80
        /*3850*/ 	.word	0x00000003
        /*3854*/ 	.word	0x00000000
        /*3858*/ 	.short	0x010a
        /*385a*/ 	.byte	0x3f
	.zero		1


	//   ....[29]....
        /*385c*/ 	.word	0x0002ee10
        /*3860*/ 	.word	0x00000003
        /*3864*/ 	.word	0x00000000
        /*3868*/ 	.short	0x010a
        /*386a*/ 	.byte	0x3f
	.zero		1


	//   ....[30]....
        /*386c*/ 	.word	0x0002eea0
        /*3870*/ 	.word	0x00000003
        /*3874*/ 	.word	0x00000000
        /*3878*/ 	.short	0x010a
        /*387a*/ 	.byte	0x3f
	.zero		1


	//   ....[31]....
        /*387c*/ 	.word	0x0002ef30
        /*3880*/ 	.word	0x00000003
        /*3884*/ 	.word	0x00000000
        /*3888*/ 	.short	0x010a
        /*388a*/ 	.byte	0x3f
	.zero		1


	//   ....[32]....
        /*388c*/ 	.word	0x0002efc0
        /*3890*/ 	.word	0x00000003
        /*3894*/ 	.word	0x00000000
        /*3898*/ 	.short	0x010a
        /*389a*/ 	.byte	0x3f
	.zero		1


	//   ....[33]....
        /*389c*/ 	.word	0x0002f050
        /*38a0*/ 	.word	0x00000003
        /*38a4*/ 	.word	0x00000000
        /*38a8*/ 	.short	0x010a
        /*38aa*/ 	.byte	0x3f
	.zero		1


	//   ....[34]....
        /*38ac*/ 	.word	0x0002f0e0
        /*38b0*/ 	.word	0x00000003
        /*38b4*/ 	.word	0x00000000
        /*38b8*/ 	.short	0x010a
        /*38ba*/ 	.byte	0x3f
	.zero		1


	//   ....[35]....
        /*38bc*/ 	.word	0x0002f170
        /*38c0*/ 	.word	0x00000003
        /*38c4*/ 	.word	0x00000000
        /*38c8*/ 	.short	0x010a
        /*38ca*/ 	.byte	0x3f
	.zero		1


	//   ....[36]....
        /*38cc*/ 	.word	0x0002f200
        /*38d0*/ 	.word	0x00000003
        /*38d4*/ 	.word	0x00000000
        /*38d8*/ 	.short	0x010a
        /*38da*/ 	.byte	0x3f
	.zero		1


	//   ....[37]....
        /*38dc*/ 	.word	0x0002f260
        /*38e0*/ 	.word	0x00000003
        /*38e4*/ 	.word	0x00000000
        /*38e8*/ 	.short	0x010a
        /*38ea*/ 	.byte	0x3f
	.zero		1


	//   ....[38]....
        /*38ec*/ 	.word	0x0002f2c0
        /*38f0*/ 	.word	0x00000007
        /*38f4*/ 	.word	0x00000000
        /*38f8*/ 	.short	0x010a
        /*38fa*/ 	.byte	0x3f
	.zero		1


	//   ....[39]....
        /*38fc*/ 	.word	0x0002f390
        /*3900*/ 	.word	0x0000000f
        /*3904*/ 	.word	0x00000048
        /*3908*/ 	.short	0x010a
        /*390a*/ 	.byte	0x3f
	.zero		1


	//   ....[40]....
        /*390c*/ 	.word	0x0002f460
        /*3910*/ 	.word	0x00000003
        /*3914*/ 	.word	0x00000000
        /*3918*/ 	.short	0x010a
        /*391a*/ 	.byte	0x3f
	.zero		1


	//   ....[41]....
        /*391c*/ 	.word	0x0002f4b0
        /*3920*/ 	.word	0x00000003
        /*3924*/ 	.word	0x00000000
        /*3928*/ 	.short	0x010a
        /*392a*/ 	.byte	0x3f
	.zero		1


	//   ....[42]....
        /*392c*/ 	.word	0x0002f500
        /*3930*/ 	.word	0x00000003
        /*3934*/ 	.word	0x00000000
        /*3938*/ 	.short	0x010a
        /*393a*/ 	.byte	0x3f
	.zero		1


	//   ....[43]....
        /*393c*/ 	.word	0x0002f550
        /*3940*/ 	.word	0x00000003
        /*3944*/ 	.word	0x00000000
        /*3948*/ 	.short	0x010a
        /*394a*/ 	.byte	0x3f
	.zero		1


	//   ....[44]....
        /*394c*/ 	.word	0x0002f5a0
        /*3950*/ 	.word	0x00000003
        /*3954*/ 	.word	0x00000000
        /*3958*/ 	.short	0x010a
        /*395a*/ 	.byte	0x3f
	.zero		1


	//   ....[45]....
        /*395c*/ 	.word	0x0002f5f0
        /*3960*/ 	.word	0x00000003
        /*3964*/ 	.word	0x00000000
        /*3968*/ 	.short	0x010a
        /*396a*/ 	.byte	0x3f
	.zero		1


	//   ....[46]....
        /*396c*/ 	.word	0x0002f640
        /*3970*/ 	.word	0x00000003
        /*3974*/ 	.word	0x00000000
        /*3978*/ 	.short	0x010a
        /*397a*/ 	.byte	0x3f
	.zero		1


	//   ....[47]....
        /*397c*/ 	.word	0x0002f690
        /*3980*/ 	.word	0x00000003
        /*3984*/ 	.word	0x00000000
        /*3988*/ 	.short	0x010a
        /*398a*/ 	.byte	0x3f
	.zero		1


	//----- nvinfo : EIATTR_NUM_MBARRIERS
	.align		4
.L_37:
        /*398c*/ 	.byte	0x03, 0x38
        /*398e*/ 	.short	0x0014


	//----- nvinfo : EIATTR_EXIT_INSTR_OFFSETS
	.align		4
        /*3990*/ 	.byte	0x04, 0x1c
        /*3992*/ 	.short	(.L_39 - .L_38)


	//   ....[0]....
.L_38:
        /*3994*/ 	.word	0x00000b90


	//   ....[1]....
        /*3998*/ 	.word	0x00001420


	//   ....[2]....
        /*399c*/ 	.word	0x0002d860


	//   ....[3]....
        /*39a0*/ 	.word	0x0002de80


	//   ....[4]....
        /*39a4*/ 	.word	0x0002f250


	//----- nvinfo : EIATTR_MAX_THREADS
	.align		4
.L_39:
        /*39a8*/ 	.byte	0x04, 0x05
        /*39aa*/ 	.short	(.L_41 - .L_40)
.L_40:
        /*39ac*/ 	.word	0x00000180
        /*39b0*/ 	.word	0x00000001
        /*39b4*/ 	.word	0x00000001


	//----- nvinfo : EIATTR_CRS_STACK_SIZE
	.align		4
.L_41:
        /*39b8*/ 	.byte	0x04, 0x1e
        /*39ba*/ 	.short	(.L_43 - .L_42)
.L_42:
        /*39bc*/ 	.word	0x00000000


	//----- nvinfo : EIATTR_CBANK_PARAM_SIZE
	.align		4
.L_43:
        /*39c0*/ 	.byte	0x03, 0x19
        /*39c2*/ 	.short	0x0470


	//----- nvinfo : EIATTR_PARAM_CBANK
	.align		4
        /*39c4*/ 	.byte	0x04, 0x0a
        /*39c6*/ 	.short	(.L_45 - .L_44)
	.align		4
.L_44:
        /*39c8*/ 	.word	index@(.nv.constant0._ZN7cutlass13device_kernelINS_4gemm6kernel13GemmUniversalIN4cute5tupleIJiiiiEEENS1_10collective13CollectiveMmaINS1_34MainloopSm90TmaGmmaWarpSpecializedILi9ENS5_IJNS4_1CILi2EEENSA_ILi1EEESC_EEENS1_35KernelTmaWarpSpecializedCooperativeEEENS5_IJNSA_ILi384EEESG_NSA_ILi16EEEEEENS_6half_tENS5_IJlSC_lEEESJ_SK_NS4_8TiledMMAINS4_8MMA_AtomIJNS4_4SM904GMMA26MMA_64x192x16_F32F16F16_SSILNSO_5MajorE0ELSQ_0ELNSO_7ScaleInE1ELSR_1EEEEEENS4_6LayoutISD_NS5_IJSC_NSA_ILi0EEESV_EEEEENS5_IJNS4_10UnderscoreESY_SY_EEEEENS4_13SM90_TMA_LOADENS4_14ComposedLayoutINS4_7SwizzleILi1ELi4ELi3EEENS4_18smem_ptr_flag_bitsILi16EEENSU_INS5_IJNSA_ILi8EEESH_EEENS5_IJSH_SC_EEEEEEEvNS4_8identityENS4_23SM90_TMA_LOAD_MULTICASTES1B_vS1C_EENS_8epilogue10collective6detail29Sm90TmaWarpSpecializedAdapterINS1G_15DefaultEpilogueISJ_SK_SK_NS1F_6thread17LinearCombinationISJ_Li1EffLNS1K_9ScaleType4KindE0ELNS_15FloatRoundStyleE2ESJ_EENS1_15EpilogueDefaultEEEEEvvEEEEvNT_6ParamsE)
        /*39cc*/ 	.short	0x0210
        /*39ce*/ 	.short	0x0470


	//----- nvinfo : EIATTR_SW_WAR
	.align		4
.L_45:
        /*39d0*/ 	.byte	0x04, 0x36
        /*39d2*/ 	.short	(.L_47 - .L_46)
.L_46:
        /*39d4*/ 	.word	0x00000008
.L_47:


//--------------------- .nv.callgraph             --------------------------
	.section	.nv.callgraph,"",@"SHT_CUDA_CALLGRAPH"
	.align	4
	.sectionentsize	8
	.align		4
        /*0000*/ 	.word	0x00000000
	.align		4
        /*0004*/ 	.word	0xffffffff
	.align		4
        /*0008*/ 	.word	index@(_ZN7cutlass13device_kernelINS_4gemm6kernel13GemmUniversalIN4cute5tupleIJiiiiEEENS1_10collective13CollectiveMmaINS1_34MainloopSm90TmaGmmaWarpSpecializedILi9ENS5_IJNS4_1CILi2EEENSA_ILi1EEESC_EEENS1_35KernelTmaWarpSpecializedCooperativeEEENS5_IJNSA_ILi384EEESG_NSA_ILi16EEEEEENS_6half_tENS5_IJlSC_lEEESJ_SK_NS4_8TiledMMAINS4_8MMA_AtomIJNS4_4SM904GMMA26MMA_64x192x16_F32F16F16_SSILNSO_5MajorE0ELSQ_0ELNSO_7ScaleInE1ELSR_1EEEEEENS4_6LayoutISD_NS5_IJSC_NSA_ILi0EEESV_EEEEENS5_IJNS4_10UnderscoreESY_SY_EEEEENS4_13SM90_TMA_LOADENS4_14ComposedLayoutINS4_7SwizzleILi1ELi4ELi3EEENS4_18smem_ptr_flag_bitsILi16EEENSU_INS5_IJNSA_ILi8EEESH_EEENS5_IJSH_SC_EEEEEEEvNS4_8identityENS4_23SM90_TMA_LOAD_MULTICASTES1B_vS1C_EENS_8epilogue10collective6detail29Sm90TmaWarpSpecializedAdapterINS1G_15DefaultEpilogueISJ_SK_SK_NS1F_6thread17LinearCombinationISJ_Li1EffLNS1K_9ScaleType4KindE0ELNS_15FloatRoundStyleE2ESJ_EENS1_15EpilogueDefaultEEEEEvvEEEEvNT_6ParamsE)
	.align		4
        /*000c*/ 	.word	index@(__assertfail)
	.align		4
        /*0010*/ 	.word	0x00000000
	.align		4
        /*0014*/ 	.word	0xfffffffe
	.align		4
        /*0018*/ 	.word	0x00000000
	.align		4
        /*001c*/ 	.word	0xfffffffd
	.align		4
        /*0020*/ 	.word	0x00000000
	.align		4
        /*0024*/ 	.word	0xfffffffc


//--------------------- .nv.constant4             --------------------------
	.section	.nv.constant4,"a",@progbits
	.align	8
	.align		8
.nv.constant4:
        /*0000*/ 	.dword	__assertfail
	.align		8
        /*0008*/ 	.dword	__unnamed_1
	.align		8
        /*0010*/ 	.dword	_ZN39_INTERNAL_e5d7447e_4_k_cu_f90d85b6_95544cuda3std3__45__cpo5beginE
	.align		8
        /*0018*/ 	.dword	_ZN39_INTERNAL_e5d7447e_4_k_cu_f90d85b6_95544cuda3std3__45__cpo3endE
	.align		8
        /*0020*/ 	.dword	_ZN39_INTERNAL_e5d7447e_4_k_cu_f90d85b6_95544cuda3std3__45__cpo6cbeginE
	.align		8
        /*0028*/ 	.dword	_ZN39_INTERNAL_e5d7447e_4_k_cu_f90d85b6_95544cuda3std3__45__cpo4cendE
	.align		8
        /*0030*/ 	.dword	_ZN39_INTERNAL_e5d7447e_4_k_cu_f90d85b6_95544cuda3std3__441_GLOBAL__N__e5d7447e_4_k_cu_f90d85b6_95546ignoreE
	.align		8
        /*0038*/ 	.dword	_ZN39_INTERNAL_e5d7447e_4_k_cu_f90d85b6_95544cuda3std3__419piecewise_constructE
	.align		8
        /*0040*/ 	.dword	_ZN39_INTERNAL_e5d7447e_4_k_cu_f90d85b6_95544cuda3std3__48in_placeE
	.align		8
        /*0048*/ 	.dword	_ZN39_INTERNAL_e5d7447e_4_k_cu_f90d85b6_95544cuda3std6ranges3__45__cpo4swapE
	.align		8
        /*0050*/ 	.dword	_ZN39_INTERNAL_e5d7447e_4_k_cu_f90d85b6_95544cuda3std6ranges3__45__cpo9iter_moveE
	.align		8
        /*0058*/ 	.dword	_ZN39_INTERNAL_e5d7447e_4_k_cu_f90d85b6_95544cute7productE
	.align		8
        /*0060*/ 	.dword	_ZN39_INTERNAL_e5d7447e_4_k_cu_f90d85b6_95544cute1_E
	.align		8
        /*0068*/ 	.dword	$str$22
	.align		8
        /*0070*/ 	.dword	$str$23


//--------------------- .text._ZN7cutlass13device_kernelINS_4gemm6kernel13GemmUniversalIN4cute5tupleIJiiiiEEENS1_10collective13CollectiveMmaINS1_34MainloopSm90TmaGmmaWarpSpecializedILi9ENS5_IJNS4_1CILi2EEENSA_ILi1EEESC_EEENS1_35KernelTmaWarpSpecializedCooperativeEEENS5_IJNSA_ILi384EEESG_NSA_ILi16EEEEEENS_6half_tENS5_IJlSC_lEEESJ_SK_NS4_8TiledMMAINS4_8MMA_AtomIJNS4_4SM904GMMA26MMA_64x192x16_F32F16F16_SSILNSO_5MajorE0ELSQ_0ELNSO_7ScaleInE1ELSR_1EEEEEENS4_6LayoutISD_NS5_IJSC_NSA_ILi0EEESV_EEEEENS5_IJNS4_10UnderscoreESY_SY_EEEEENS4_13SM90_TMA_LOADENS4_14ComposedLayoutINS4_7SwizzleILi1ELi4ELi3EEENS4_18smem_ptr_flag_bitsILi16EEENSU_INS5_IJNSA_ILi8EEESH_EEENS5_IJSH_SC_EEEEEEEvNS4_8identityENS4_23SM90_TMA_LOAD_MULTICASTES1B_vS1C_EENS_8epilogue10collective6detail29Sm90TmaWarpSpecializedAdapterINS1G_15DefaultEpilogueISJ_SK_SK_NS1F_6thread17LinearCombinationISJ_Li1EffLNS1K_9ScaleType4KindE0ELNS_15FloatRoundStyleE2ESJ_EENS1_15EpilogueDefaultEEEEEvvEEEEvNT_6ParamsE --------------------------
	.section	.text._ZN7cutlass13device_kernelINS_4gemm6kernel13GemmUniversalIN4cute5tupleIJiiiiEEENS1_10collective13CollectiveMmaINS1_34MainloopSm90TmaGmmaWarpSpecializedILi9ENS5_IJNS4_1CILi2EEENSA_ILi1EEESC_EEENS1_35KernelTmaWarpSpecializedCooperativeEEENS5_IJNSA_ILi384EEESG_NSA_ILi16EEEEEENS_6half_tENS5_IJlSC_lEEESJ_SK_NS4_8TiledMMAINS4_8MMA_AtomIJNS4_4SM904GMMA26MMA_64x192x16_F32F16F16_SSILNSO_5MajorE0ELSQ_0ELNSO_7ScaleInE1ELSR_1EEEEEENS4_6LayoutISD_NS5_IJSC_NSA_ILi0EEESV_EEEEENS5_IJNS4_10UnderscoreESY_SY_EEEEENS4_13SM90_TMA_LOADENS4_14ComposedLayoutINS4_7SwizzleILi1ELi4ELi3EEENS4_18smem_ptr_flag_bitsILi16EEENSU_INS5_IJNSA_ILi8EEESH_EEENS5_IJSH_SC_EEEEEEEvNS4_8identityENS4_23SM90_TMA_LOAD_MULTICASTES1B_vS1C_EENS_8epilogue10collective6detail29Sm90TmaWarpSpecializedAdapterINS1G_15DefaultEpilogueISJ_SK_SK_NS1F_6thread17LinearCombinationISJ_Li1EffLNS1K_9ScaleType4KindE0ELNS_15FloatRoundStyleE2ESJ_EENS1_15EpilogueDefaultEEEEEvvEEEEvNT_6ParamsE,"ax",@progbits
	.align	128
.text._ZN7cutlass13device_kernelINS_4gemm6kernel13GemmUniversalIN4cute5tupleIJiiiiEEENS1_10collective13CollectiveMmaINS1_34MainloopSm90TmaGmmaWarpSpecializedILi9ENS5_IJNS4_1CILi2EEENSA_ILi1EEESC_EEENS1_35KernelTmaWarpSpecializedCooperativeEEENS5_IJNSA_ILi384EEESG_NSA_ILi16EEEEEENS_6half_tENS5_IJlSC_lEEESJ_SK_NS4_8TiledMMAINS4_8MMA_AtomIJNS4_4SM904GMMA26MMA_64x192x16_F32F16F16_SSILNSO_5MajorE0ELSQ_0ELNSO_7ScaleInE1ELSR_1EEEEEENS4_6LayoutISD_NS5_IJSC_NSA_ILi0EEESV_EEEEENS5_IJNS4_10UnderscoreESY_SY_EEEEENS4_13SM90_TMA_LOADENS4_14ComposedLayoutINS4_7SwizzleILi1ELi4ELi3EEENS4_18smem_ptr_flag_bitsILi16EEENSU_INS5_IJNSA_ILi8EEESH_EEENS5_IJSH_SC_EEEEEEEvNS4_8identityENS4_23SM90_TMA_LOAD_MULTICASTES1B_vS1C_EENS_8epilogue10collective6detail29Sm90TmaWarpSpecializedAdapterINS1G_15DefaultEpilogueISJ_SK_SK_NS1F_6thread17LinearCombinationISJ_Li1EffLNS1K_9ScaleType4KindE0ELNS_15FloatRoundStyleE2ESJ_EENS1_15EpilogueDefaultEEEEEvvEEEEvNT_6ParamsE:
        .type           _ZN7cutlass13device_kernelINS_4gemm6kernel13GemmUniversalIN4cute5tupleIJiiiiEEENS1_10collective13CollectiveMmaINS1_34MainloopSm90TmaGmmaWarpSpecializedILi9ENS5_IJNS4_1CILi2EEENSA_ILi1EEESC_EEENS1_35KernelTmaWarpSpecializedCooperativeEEENS5_IJNSA_ILi384EEESG_NSA_ILi16EEEEEENS_6half_tENS5_IJlSC_lEEESJ_SK_NS4_8TiledMMAINS4_8MMA_AtomIJNS4_4SM904GMMA26MMA_64x192x16_F32F16F16_SSILNSO_5MajorE0ELSQ_0ELNSO_7ScaleInE1ELSR_1EEEEEENS4_6LayoutISD_NS5_IJSC_NSA_ILi0EEESV_EEEEENS5_IJNS4_10UnderscoreESY_SY_EEEEENS4_13SM90_TMA_LOADENS4_14ComposedLayoutINS4_7SwizzleILi1ELi4ELi3EEENS4_18smem_ptr_flag_bitsILi16EEENSU_INS5_IJNSA_ILi8EEESH_EEENS5_IJSH_SC_EEEEEEEvNS4_8identityENS4_23SM90_TMA_LOAD_MULTICASTES1B_vS1C_EENS_8epilogue10collective6detail29Sm90TmaWarpSpecializedAdapterINS1G_15DefaultEpilogueISJ_SK_SK_NS1F_6thread17LinearCombinationISJ_Li1EffLNS1K_9ScaleType4KindE0ELNS_15FloatRoundStyleE2ESJ_EENS1_15EpilogueDefaultEEEEEvvEEEEvNT_6ParamsE,@function
        .size           _ZN7cutlass13device_kernelINS_4gemm6kernel13GemmUniversalIN4cute5tupleIJiiiiEEENS1_10collective13CollectiveMmaINS1_34MainloopSm90TmaGmmaWarpSpecializedILi9ENS5_IJNS4_1CILi2EEENSA_ILi1EEESC_EEENS1_35KernelTmaWarpSpecializedCooperativeEEENS5_IJNSA_ILi384EEESG_NSA_ILi16EEEEEENS_6half_tENS5_IJlSC_lEEESJ_SK_NS4_8TiledMMAINS4_8MMA_AtomIJNS4_4SM904GMMA26MMA_64x192x16_F32F16F16_SSILNSO_5MajorE0ELSQ_0ELNSO_7ScaleInE1ELSR_1EEEEEENS4_6LayoutISD_NS5_IJSC_NSA_ILi0EEESV_EEEEENS5_IJNS4_10UnderscoreESY_SY_EEEEENS4_13SM90_TMA_LOADENS4_14ComposedLayoutINS4_7SwizzleILi1ELi4ELi3EEENS4_18smem_ptr_flag_bitsILi16EEENSU_INS5_IJNSA_ILi8EEESH_EEENS5_IJSH_SC_EEEEEEEvNS4_8identityENS4_23SM90_TMA_LOAD_MULTICASTES1B_vS1C_EENS_8epilogue10collective6detail29Sm90TmaWarpSpecializedAdapterINS1G_15DefaultEpilogueISJ_SK_SK_NS1F_6thread17LinearCombinationISJ_Li1EffLNS1K_9ScaleType4KindE0ELNS_15FloatRoundStyleE2ESJ_EENS1_15EpilogueDefaultEEEEEvvEEEEvNT_6ParamsE,(.L_x_1228 - _ZN7cutlass13device_kernelINS_4gemm6kernel13GemmUniversalIN4cute5tupleIJiiiiEEENS1_10collective13CollectiveMmaINS1_34MainloopSm90TmaGmmaWarpSpecializedILi9ENS5_IJNS4_1CILi2EEENSA_ILi1EEESC_EEENS1_35KernelTmaWarpSpecializedCooperativeEEENS5_IJNSA_ILi384EEESG_NSA_ILi16EEEEEENS_6half_tENS5_IJlSC_lEEESJ_SK_NS4_8TiledMMAINS4_8MMA_AtomIJNS4_4SM904GMMA26MMA_64x192x16_F32F16F16_SSILNSO_5MajorE0ELSQ_0ELNSO_7ScaleInE1ELSR_1EEEEEENS4_6LayoutISD_NS5_IJSC_NSA_ILi0EEESV_EEEEENS5_IJNS4_10UnderscoreESY_SY_EEEEENS4_13SM90_TMA_LOADENS4_14ComposedLayoutINS4_7SwizzleILi1ELi4ELi3EEENS4_18smem_ptr_flag_bitsILi16EEENSU_INS5_IJNSA_ILi8EEESH_EEENS5_IJSH_SC_EEEEEEEvNS4_8identityENS4_23SM90_TMA_LOAD_MULTICASTES1B_vS1C_EENS_8epilogue10collective6detail29Sm90TmaWarpSpecializedAdapterINS1G_15DefaultEpilogueISJ_SK_SK_NS1F_6thread17LinearCombinationISJ_Li1EffLNS1K_9ScaleType4KindE0ELNS_15FloatRoundStyleE2ESJ_EENS1_15EpilogueDefaultEEEEEvvEEEEvNT_6ParamsE)
        .other          _ZN7cutlass13device_kernelINS_4gemm6kernel13GemmUniversalIN4cute5tupleIJiiiiEEENS1_10collective13CollectiveMmaINS1_34MainloopSm90TmaGmmaWarpSpecializedILi9ENS5_IJNS4_1CILi2EEENSA_ILi1EEESC_EEENS1_35KernelTmaWarpSpecializedCooperativeEEENS5_IJNSA_ILi384EEESG_NSA_ILi16EEEEEENS_6half_tENS5_IJlSC_lEEESJ_SK_NS4_8TiledMMAINS4_8MMA_AtomIJNS4_4SM904GMMA26MMA_64x192x16_F32F16F16_SSILNSO_5MajorE0ELSQ_0ELNSO_7ScaleInE1ELSR_1EEEEEENS4_6LayoutISD_NS5_IJSC_NSA_ILi0EEESV_EEEEENS5_IJNS4_10UnderscoreESY_SY_EEEEENS4_13SM90_TMA_LOADENS4_14ComposedLayoutINS4_7SwizzleILi1ELi4ELi3EEENS4_18smem_ptr_flag_bitsILi16EEENSU_INS5_IJNSA_ILi8EEESH_EEENS5_IJSH_SC_EEEEEEEvNS4_8identityENS4_23SM90_TMA_LOAD_MULTICASTES1B_vS1C_EENS_8epilogue10collective6detail29Sm90TmaWarpSpecializedAdapterINS1G_15DefaultEpilogueISJ_SK_SK_NS1F_6thread17LinearCombinationISJ_Li1EffLNS1K_9ScaleType4KindE0ELNS_15FloatRoundStyleE2ESJ_EENS1_15EpilogueDefaultEEEEEvvEEEEvNT_6ParamsE,@"STO_CUDA_ENTRY STV_DEFAULT"
_ZN7cutlass13device_kernelINS_4gemm6kernel13GemmUniversalIN4cute5tupleIJiiiiEEENS1_10collective13CollectiveMmaINS1_34MainloopSm90TmaGmmaWarpSpecializedILi9ENS5_IJNS4_1CILi2EEENSA_ILi1EEESC_EEENS1_35KernelTmaWarpSpecializedCooperativeEEENS5_IJNSA_ILi384EEESG_NSA_ILi16EEEEEENS_6half_tENS5_IJlSC_lEEESJ_SK_NS4_8TiledMMAINS4_8MMA_AtomIJNS4_4SM904GMMA26MMA_64x192x16_F32F16F16_SSILNSO_5MajorE0ELSQ_0ELNSO_7ScaleInE1ELSR_1EEEEEENS4_6LayoutISD_NS5_IJSC_NSA_ILi0EEESV_EEEEENS5_IJNS4_10UnderscoreESY_SY_EEEEENS4_13SM90_TMA_LOADENS4_14ComposedLayoutINS4_7SwizzleILi1ELi4ELi3EEENS4_18smem_ptr_flag_bitsILi16EEENSU_INS5_IJNSA_ILi8EEESH_EEENS5_IJSH_SC_EEEEEEEvNS4_8identityENS4_23SM90_TMA_LOAD_MULTICASTES1B_vS1C_EENS_8epilogue10collective6detail29Sm90TmaWarpSpecializedAdapterINS1G_15DefaultEpilogueISJ_SK_SK_NS1F_6thread17LinearCombinationISJ_Li1EffLNS1K_9ScaleType4KindE0ELNS_15FloatRoundStyleE2ESJ_EENS1_15EpilogueDefaultEEEEEvvEEEEvNT_6ParamsE:
[----:B------:R-:W0:Y:S02]  /*0000*/  LDC R1, c[0x0][0x28] ;  /* 0x00000a00ff017b82 */ /* 0x000e240000000800 */
[----:B0-----:R-:W-:Y:S01]  /*0010*/  VIADD R1, R1, 0xfffff438 ;  /* 0xfffff43801017836 */ /* 0x001fe20000000000 */
[----:B------:R-:W0:Y:S01]  /*0020*/  S2R R4, SR_TID.X ;  /* 0x0000000000047919 */ /* 0x000e220000002100 */
[----:B------:R-:W-:Y:S01]  /*0030*/  ELECT P0, URZ, PT ;  /* 0x00000000003f782f */ /* 0x000fe20003800000 */
[----:B------:R-:W-:Y:S01]  /*0040*/  BSSY B0, `(.L_x_0) ;  /* 0x0000015000007945 */ /* 0x000fe20003800000 */
[--C-:B0-----:R-:W-:Y:S02]  /*0050*/  SHF.R.U32.HI R0, RZ, 0x5, R4.reuse ;  /* 0x00000005ff007819 */ /* 0x101fe40000011604 */
[----:B------:R-:W-:-:S03]  /*0060*/  SHF.R.U32.HI R2, RZ, 0x7, R4 ;  /* 0x00000007ff027819 */ /* 0x000fc60000011604 */
[----:B------:R-:W0:Y:S04]  /*0070*/  SHFL.IDX PT, R3, R0, RZ, 0x1f ;  /* 0x00001fff00037589 */ /* 0x000e2800000e0000 */
[----:B------:R-:W1:Y:S01]  /*0080*/  SHFL.IDX PT, R2, R2, RZ, 0x1f ;  /* 0x00001fff02027589 */ /* 0x000e6200000e0000 */
[----:B0-----:R-:W-:Y:S02]  /*0090*/  R2UR UR9, R3 ;  /* 0x00000000030972ca */ /* 0x001fe400000e0000 */
[----:B-1----:R-:W-:-:S11]  /*00a0*/  R2UR UR5, R2 ;  /* 0x00000000020572ca */ /* 0x002fd600000e0000 */
[----:B------:R-:W-:Y:S02]  /*00b0*/  USHF.R.S32.HI UR4, URZ, 0x1f, UR9 ;  /* 0x0000001f3f047899 */ /* 0x000fe40008011409 */
[----:B------:R-:W-:Y:S02]  /*00c0*/  ISETP.NE.OR P0, PT, RZ, UR9, !P0 ;  /* 0x00000009ff007c0c */ /* 0x000fe4000c705670 */
[----:B------:R-:W-:-:S04]  /*00d0*/  ULEA.HI UR4, UR4, UR9, URZ, 0x2 ;  /* 0x0000000904047291 */ /* 0x000fc8000f8f103f */
[----:B------:R-:W-:-:S04]  /*00e0*/  ULOP3.LUT UR4, UR4, 0xfffffffc, URZ, 0xc0, !UPT ;  /* 0xfffffffc04047892 */ /* 0x000fc8000f8ec03f */
[----:B------:R-:W-:-:S03]  /*00f0*/  UIADD3 UR9, UR9, -UR4, URZ ;  /* 0x8000000409097290 */ /* 0x000fc6000fffe03f */
[----:B------:R-:W-:Y:S09]  /*0100*/  @P0 BRA `(.L_x_1) ;  /* 0x0000000000200947 */ /* 0x000ff20003800000 */
[----:B------:R-:W-:Y:S02]  /*0110*/  ULDC.64 UR6, c[0x0][0x198] ;  /* 0x0000660000067ab9 */ /* 0x000fe40000000a00 */
[----:B------:R-:W-:Y:S02]  /*0120*/  UIADD3 UR10, UP0, UR6, 0xf0, URZ ;  /* 0x000000f0060a7890 */ /* 0x000fe4000ff1e03f */
[----:B------:R-:W-:Y:S02]  /*0130*/  UIADD3 UR6, UP1, UR6, 0x1f0, URZ ;  /* 0x000001f006067890 */ /* 0x000fe4000ff3e03f */
[----:B------:R-:W-:Y:S02]  /*0140*/  UIADD3.X UR11, URZ, UR7, URZ, UP0, !UPT ;  /* 0x000000073f0b7290 */ /* 0x000fe400087fe43f */
[----:B------:R-:W-:-:S07]  /*0150*/  UIADD3.X UR7, URZ, UR7, URZ, UP1, !UPT ;  /* 0x000000073f077290 */ /* 0x000fce0008ffe43f */
[----:B------:R0:W-:Y:S02]  /*0160*/  UTMACCTL.PF [UR10] ;  /* 0x000000000a0079b9 */ /* 0x0001e40008040000 */
[----:B------:R0:W-:Y:S02]  /*0170*/  UTMACCTL.PF [UR6] ;  /* 0x00000000060079b9 */ /* 0x0001e40008040000 */
[----:B0-----:R-:W-:Y:S01]  /*0180*/  NOP ;  /* 0x0000000000007918 */ /* 0x001fe20000000000 */
.L_x_1:
[----:B------:R-:W-:Y:S05]  /*0190*/  BSYNC B0 ;  /* 0x0000000000007941 */ /* 0x000fea0003800000 */
.L_x_0:
[----:B------:R-:W0:Y:S01]  /*01a0*/  SHFL.IDX PT, R2, R0, RZ, 0x1f ;  /* 0x00001fff00027589 */ /* 0x000e2200000e0000 */
[----:B------:R-:W-:Y:S01]  /*01b0*/  UISETP.NE.AND UP0, UPT, UR9, 0x3, UPT ;  /* 0x000000030900788c */ /* 0x000fe2000bf05270 */
[----:B------:R-:W-:Y:S01]  /*01c0*/  ISETP.NE.AND P1, PT, RZ, UR5, PT ;  /* 0x00000005ff007c0c */ /* 0x000fe2000bf25270 */
[----:B------:R-:W-:Y:S02]  /*01d0*/  UIADD3 UR16, UR5, -0x1, URZ ;  /* 0xffffffff05107890 */ /* 0x000fe4000fffe03f */
[----:B------:R-:W-:Y:S02]  /*01e0*/  UISETP.EQ.OR UP0, UPT, UR9, URZ, !UP0 ;  /* 0x0000003f0900728c */ /* 0x000fe4000c702670 */
[----:B------:R-:W-:Y:S02]  /*01f0*/  UISETP.GE.U32.AND UP1, UPT, UR16, 0x2, UPT ;  /* 0x000000021000788c */ /* 0x000fe4000bf26070 */
[----:B------:R-:W-:-:S04]  /*0200*/  UISETP.EQ.AND UP0, UPT, UR5, URZ, UP0 ;  /* 0x0000003f0500728c */ /* 0x000fc80008702270 */
[----:B------:R-:W-:-:S04]  /*0210*/  USEL UR40, URZ, 0x1, !UP0 ;  /* 0x000000013f287887 */ /* 0x000fc8000c000000 */
[----:B------:R-:W-:Y:S01]  /*0220*/  USEL UR40, UR40, 0x2, UP1 ;  /* 0x0000000228287887 */ /* 0x000fe20008800000 */
[----:B0-----:R-:W-:-:S13]  /*0230*/  ISETP.NE.AND P0, PT, R2, RZ, PT ;  /* 0x000000ff0200720c */ /* 0x001fda0003f05270 */
[----:B------:R-:W-:Y:S05]  /*0240*/  @P0 BRA `(.L_x_2) ;  /* 0x00000000008c0947 */ /* 0x000fea0003800000 */
[----:B------:R-:W-:Y:S01]  /*0250*/  ELECT P0, URZ, PT ;  /* 0x00000000003f782f */ /* 0x000fe20003800000 */
[----:B------:R-:W-:-:S12]  /*0260*/  BSSY B0, `(.L_x_2) ;  /* 0x0000021000007945 */ /* 0x000fd80003800000 */
[----:B------:R-:W-:Y:S05]  /*0270*/  @!P0 BRA `(.L_x_3) ;  /* 0x00000000007c8947 */ /* 0x000fea0003800000 */
[----:B------:R-:W0:Y:S01]  /*0280*/  S2UR UR8, SR_CgaCtaId ;  /* 0x00000000000879c3 */ /* 0x000e220000008800 */
[----:B------:R-:W-:Y:S01]  /*0290*/  UMOV UR4, 0x400 ;  /* 0x0000040000047882 */ /* 0x000fe20000000000 */
[----:B------:R-:W-:Y:S01]  /*02a0*/  UMOV UR5, 0x1 ;  /* 0x0000000100057882 */ /* 0x000fe20000000000 */
[----:B------:R-:W-:Y:S02]  /*02b0*/  UMOV UR6, 0x4 ;  /* 0x0000000400067882 */ /* 0x000fe40000000000 */
[----:B------:R-:W-:-:S04]  /*02c0*/  UIADD3 UR6, -UR6, 0x100000, URZ ;  /* 0x0010000006067890 */ /* 0x000fc8000fffe13f */
[----:B------:R-:W-:Y:S02]  /*02d0*/  USHF.L.U32 UR7, UR6, 0xb, URZ ;  /* 0x0000000b06077899 */ /* 0x000fe4000800063f */
[----:B------:R-:W-:Y:S02]  /*02e0*/  USHF.L.U32 UR6, UR6, 0x1, URZ ;  /* 0x0000000106067899 */ /* 0x000fe4000800063f */
[----:B0-----:R-:W-:Y:S02]  /*02f0*/  ULEA UR8, UR8, UR4, 0x18 ;  /* 0x0000000408087291 */ /* 0x001fe4000f8ec03f */
[----:B------:R-:W-:-:S04]  /*0300*/  UIADD3 UR4, -UR5, 0x100000, URZ ;  /* 0x0010000005047890 */ /* 0x000fc8000fffe13f */
[----:B------:R-:W-:Y:S02]  /*0310*/  USHF.L.U32 UR5, UR4, 0xb, URZ ;  /* 0x0000000b04057899 */ /* 0x000fe4000800063f */
[----:B------:R-:W-:Y:S01]  /*0320*/  USHF.L.U32 UR4, UR4, 0x1, URZ ;  /* 0x0000000104047899 */ /* 0x000fe2000800063f */
[----:B------:R-:W0:Y:S11]  /*0330*/  FENCE.VIEW.ASYNC.S ;  /* 0x00000000000073c6 */ /* 0x000e360000000000 */
[----:B0-----:R0:W1:Y:S01]  /*0340*/  SYNCS.EXCH.64 URZ, [UR8], UR4 ;  /* 0x00000004083f75b2 */ /* 0x0010620008000100 */
[----:B------:R0:W2:Y:S01]  /*0350*/  SYNCS.EXCH.64 URZ, [UR8+0x48], UR6 ;  /* 0x00004806083f75b2 */ /* 0x0000a20008000100 */
[----:B------:R0:W3:Y:S01]  /*0360*/  SYNCS.EXCH.64 URZ, [UR8+0x8], UR4 ;  /* 0x00000804083f75b2 */ /* 0x0000e20008000100 */
[----:B------:R0:W4:Y:S01]  /*0370*/  SYNCS.EXCH.64 URZ, [UR8+0x50], UR6 ;  /* 0x00005006083f75b2 */ /* 0x0001220008000100 */
[----:B------:R0:W0:Y:S01]  /*0380*/  SYNCS.EXCH.64 URZ, [UR8+0x10], UR4 ;  /* 0x00001004083f75b2 */ /* 0x0000220008000100 */
        /* <DEDUP_REMOVED lines=13> */
[----:B------:R-:W-:Y:S01]  /*0460*/  NOP ;  /* 0x0000000000007918 */ /* 0x000fe20000000000 */
.L_x_3:
[----:B0-----:R-:W-:Y:S05]  /*0470*/  BSYNC B0 ;  /* 0x0000000000007941 */ /* 0x001fea0003800000 */
.L_x_2:
[----:B------:R-:W0:Y:S01]  /*0480*/  S2UR UR13, SR_CTAID.X ;  /* 0x00000000000d79c3 */ /* 0x000e220000002500 */
[----:B------:R-:W-:Y:S01]  /*0490*/  SHF.R.S32.HI R3, RZ, 0x1f, R4 ;  /* 0x0000001fff037819 */ /* 0x000fe20000011404 */
[----:B------:R5:W1:Y:S01]  /*04a0*/  SHFL.IDX PT, R6, R0, RZ, 0x1f ;  /* 0x00001fff00067589 */ /* 0x000a6200000e0000 */
[----:B------:R-:W-:Y:S01]  /*04b0*/  ULDC UR4, c[0x0][0x150] ;  /* 0x0000540000047ab9 */ /* 0x000fe20000000800 */
[----:B------:R-:W-:Y:S02]  /*04c0*/  ELECT P0, URZ, PT ;  /* 0x00000000003f782f */ /* 0x000fe40003800000 */
[----:B------:R-:W-:Y:S01]  /*04d0*/  LEA.HI R3, R3, R4, RZ, 0x7 ;  /* 0x0000000403037211 */ /* 0x000fe200078f38ff */
[----:B------:R-:W-:Y:S01]  /*04e0*/  ULDC UR5, c[0x0][0x154] ;  /* 0x0000550000057ab9 */ /* 0x000fe20000000800 */
[----:B------:R-:W-:Y:S01]  /*04f0*/  SHF.R.S32.HI R7, RZ, 0x1f, R2 ;  /* 0x0000001fff077819 */ /* 0x000fe20000011402 */
[----:B------:R-:W2:Y:S01]  /*0500*/  S2UR UR10, SR_CTAID.Y ;  /* 0x00000000000a79c3 */ /* 0x000ea20000002600 */
[----:B------:R-:W-:Y:S01]  /*0510*/  LOP3.LUT R3, R3, 0xffffff80, RZ, 0xc0, !PT ;  /* 0xffffff8003037812 */ /* 0x000fe200078ec0ff */
[----:B------:R-:W-:Y:S01]  /*0520*/  ULDC UR8, c[0x0][0x144] ;  /* 0x0000510000087ab9 */ /* 0x000fe20000000800 */
[----:B------:R-:W-:Y:S01]  /*0530*/  LEA.HI R7, R7, R2, RZ, 0x2 ;  /* 0x0000000207077211 */ /* 0x000fe200078f10ff */
[----:B------:R-:W-:Y:S01]  /*0540*/  NOP ;  /* 0x0000000000007918 */ /* 0x000fe20000000000 */
[----:B------:R-:W-:Y:S01]  /*0550*/  NOP ;  /* 0x0000000000007918 */ /* 0x000fe20000000000 */
[----:B------:R-:W-:Y:S01]  /*0560*/  IMAD.IADD R3, R4, 0x1, -R3 ;  /* 0x0000000104037824 */ /* 0x000fe200078e0a03 */
[----:B------:R-:W-:Y:S01]  /*0570*/  LOP3.LUT R7, R7, 0x3ffffffc, RZ, 0xc0, !PT ;  /* 0x3ffffffc07077812 */ /* 0x000fe200078ec0ff */
[----:B------:R-:W-:-:S03]  /*0580*/  ULDC UR11, c[0x0][0x148] ;  /* 0x00005200000b7ab9 */ /* 0x000fc60000000800 */
[----:B------:R-:W-:Y:S01]  /*0590*/  SHF.R.S32.HI R4, RZ, 0x1f, R3 ;  /* 0x0000001fff047819 */ /* 0x000fe20000011403 */
[----:B------:R-:W-:-:S03]  /*05a0*/  IMAD.IADD R2, R2, 0x1, -R7 ;  /* 0x0000000102027824 */ /* 0x000fc600078e0a07 */
[----:B------:R-:W-:Y:S02]  /*05b0*/  LEA.HI R4, R4, R3, RZ, 0x3 ;  /* 0x0000000304047211 */ /* 0x000fe400078f18ff */
[----:B0-----:R-:W-:Y:S02]  /*05c0*/  I2FP.F32.U32 R5, UR13 ;  /* 0x0000000d00057c45 */ /* 0x001fe40008201000 */
[--C-:B-----5:R-:W-:Y:S02]  /*05d0*/  SHF.R.S32.HI R0, RZ, 0x3, R4.reuse ;  /* 0x00000003ff007819 */ /* 0x120fe40000011404 */
[----:B-1----:R-:W-:Y:S01]  /*05e0*/  ISETP.NE.OR P0, PT, R6, RZ, !P0 ;  /* 0x000000ff0600720c */ /* 0x002fe20004705670 */
[----:B------:R-:W-:Y:S01]  /*05f0*/  FMUL R8, R5, UR4 ;  /* 0x0000000405087c20 */ /* 0x000fe20008400000 */
[----:B------:R-:W-:-:S04]  /*0600*/  SHF.R.S32.HI R5, RZ, 0x1f, R4 ;  /* 0x0000001fff057819 */ /* 0x000fc80000011404 */
[----:B------:R-:W-:Y:S01]  /*0610*/  LEA.HI R5, R5, R0, RZ, 0x2 ;  /* 0x0000000005057211 */ /* 0x000fe200078f10ff */
[----:B------:R-:W0:Y:S03]  /*0620*/  F2I.U32.TRUNC.NTZ R8, R8 ;  /* 0x0000000800087305 */ /* 0x000e26000020f000 */
[----:B------:R-:W-:-:S03]  /*0630*/  LOP3.LUT R5, R5, 0xfffffffc, RZ, 0xc0, !PT ;  /* 0xfffffffc05057812 */ /* 0x000fc600078ec0ff */
[----:B------:R-:W-:Y:S01]  /*0640*/  VOTEU.ALL UP0, P0 ;  /* 0x00000000003f7886 */ /* 0x000fe20000000000 */
[----:B------:R-:W-:Y:S01]  /*0650*/  VOTEU.ALL UP1, P0 ;  /* 0x00000000003f7886 */ /* 0x000fe20000020000 */
[----:B------:R-:W-:Y:S01]  /*0660*/  IMAD.IADD R5, R0, 0x1, -R5 ;  /* 0x0000000100057824 */ /* 0x000fe200078e0a05 */
[----:B--2---:R-:W-:Y:S02]  /*0670*/  I2FP.F32.U32 R0, UR10 ;  /* 0x0000000a00007c45 */ /* 0x004fe40008201000 */
[----:B------:R-:W1:Y:S01]  /*0680*/  @!UP0 S2UR UR7, SR_CgaCtaId ;  /* 0x00000000000789c3 */ /* 0x000e620000008800 */
[----:B------:R-:W-:Y:S01]  /*0690*/  IMAD R2, R2, 0x4, R5 ;  /* 0x0000000402027824 */ /* 0x000fe200078e0205 */
[----:B------:R-:W-:Y:S01]  /*06a0*/  @!UP0 UMOV UR6, 0x400 ;  /* 0x0000040000068882 */ /* 0x000fe20000000000 */
[----:B------:R-:W-:Y:S01]  /*06b0*/  FMUL R4, R0, UR5 ;  /* 0x0000000500047c20 */ /* 0x000fe20008400000 */
[----:B0-----:R-:W-:Y:S02]  /*06c0*/  R2UR UR4, R8 ;  /* 0x00000000080472ca */ /* 0x001fe400000e0000 */
[----:B------:R-:W-:-:S03]  /*06d0*/  LEA.HI R0, R2, R2, RZ, 0x1 ;  /* 0x0000000202007211 */ /* 0x000fc600078f08ff */
[----:B------:R-:W0:Y:S01]  /*06e0*/  F2I.U32.TRUNC.NTZ R4, R4 ;  /* 0x0000000400047305 */ /* 0x000e22000020f000 */
[----:B------:R-:W-:-:S05]  /*06f0*/  LOP3.LUT R5, R0, 0xfffffffe, RZ, 0xc0, !PT ;  /* 0xfffffffe00057812 */ /* 0x000fca00078ec0ff */
[----:B------:R-:W-:Y:S02]  /*0700*/  IMAD.IADD R5, R2, 0x1, -R5 ;  /* 0x0000000102057824 */ /* 0x000fe400078e0a05 */
[----:B------:R-:W-:-:S04]  /*0710*/  UIADD3 UR4, -UR4, URZ, URZ ;  /* 0x0000003f04047290 */ /* 0x000fc8000fffe13f */
[----:B------:R-:W-:Y:S01]  /*0720*/  UIMAD UR8, UR8, UR4, UR13 ;  /* 0x00000004080872a4 */ /* 0x000fe2000f8e020d */
[----:B0-----:R-:W-:Y:S02]  /*0730*/  R2UR UR12, R4 ;  /* 0x00000000040c72ca */ /* 0x001fe400000e0000 */
[----:B------:R-:W-:Y:S01]  /*0740*/  UMOV UR4, 0x20 ;  /* 0x0000002000047882 */ /* 0x000fe20000000000 */
[----:B-1----:R-:W-:Y:S02]  /*0750*/  @!UP0 ULEA UR6, UR7, UR6, 0x18 ;  /* 0x0000000607068291 */ /* 0x002fe4000f8ec03f */
[----:B------:R-:W-:Y:S01]  /*0760*/  ISETP.NE.AND P3, PT, R5, UR8, PT ;  /* 0x0000000805007c0c */ /* 0x000fe2000bf65270 */
[----:B------:R-:W-:-:S04]  /*0770*/  @!UP0 UIADD3 UR4, -UR4, 0x100000, URZ ;  /* 0x0010000004048890 */ /* 0x000fc8000fffe13f */
[----:B------:R-:W-:Y:S02]  /*0780*/  @!UP0 USHF.L.U32 UR5, UR4, 0xb, URZ ;  /* 0x0000000b04058899 */ /* 0x000fe4000800063f */
[----:B------:R-:W-:Y:S01]  /*0790*/  @!UP0 USHF.L.U32 UR4, UR4, 0x1, URZ ;  /* 0x0000000104048899 */ /* 0x000fe2000800063f */
[C---:B------:R-:W-:Y:S01]  /*07a0*/  IMAD.SHL.U32 R5, R2.reuse, 0x4, RZ ;  /* 0x0000000402057824 */ /* 0x040fe200078e00ff */
[----:B------:R-:W-:Y:S01]  /*07b0*/  VOTEU.ALL UP0, P0 ;  /* 0x00000000003f7886 */ /* 0x000fe20000000000 */
[----:B------:R-:W0:Y:S01]  /*07c0*/  LDC R4, c[0x0][0x140] ;  /* 0x00005000ff047b82 */ /* 0x000e220000000800 */
[----:B------:R-:W-:Y:S02]  /*07d0*/  LOP3.LUT P0, RZ, R3, 0x7, RZ, 0xc0, !PT ;  /* 0x0000000703ff7812 */ /* 0x000fe4000780c0ff */
[----:B------:R-:W-:Y:S01]  /*07e0*/  LOP3.LUT R9, R2, 0xc, R5, 0x78, !PT ;  /* 0x0000000c02097812 */ /* 0x000fe200078e7805 */
[----:B------:R-:W-:-:S03]  /*07f0*/  UIADD3 UR12, -UR12, URZ, URZ ;  /* 0x0000003f0c0c7290 */ /* 0x000fc6000fffe13f */
[C---:B------:R-:W-:Y:S01]  /*0800*/  ISETP.LT.U32.AND P0, PT, R9.reuse, 0x2, !P0 ;  /* 0x000000020900780c */ /* 0x040fe20004701070 */
[----:B------:R1:W-:Y:S04]  /*0810*/  STL [R1+0x604], R9 ;  /* 0x0006040901007387 */ /* 0x0003e80000100800 */
[----:B------:R-:W2:Y:S02]  /*0820*/  FENCE.VIEW.ASYNC.S ;  /* 0x00000000000073c6 */ /* 0x000ea40000000000 */
[----:B--2---:R-:W2:Y:S01]  /*0830*/  @!UP0 SYNCS.EXCH.64 URZ, [UR6+0xa0], UR4 ;  /* 0x0000a004063f85b2 */ /* 0x004ea20008000100 */
[----:B------:R-:W-:Y:S02]  /*0840*/  @P3 LEA.HI R0, R9, R9, RZ, 0x1 ;  /* 0x0000000909003211 */ /* 0x000fe400078f08ff */
[----:B------:R-:W-:-:S02]  /*0850*/  SEL R3, RZ, 0x1, !P0 ;  /* 0x00000001ff037807 */ /* 0x000fc40004000000 */
[----:B------:R-:W-:Y:S02]  /*0860*/  @P3 SHF.R.S32.HI R0, RZ, 0x1, R0 ;  /* 0x00000001ff003819 */ /* 0x000fe40000011400 */
[----:B0-----:R-:W-:Y:S01]  /*0870*/  ISETP.EQ.U32.AND P2, PT, R4, 0x1, PT ;  /* 0x000000010400780c */ /* 0x001fe20003f42070 */
[----:B------:R0:W1:Y:S01]  /*0880*/  @!UP1 SYNCS.EXCH.64 URZ, [UR6+0xa8], UR4 ;  /* 0x0000a804063f95b2 */ /* 0x0000620008000100 */
[----:B------:R-:W-:Y:S01]  /*0890*/  NOP ;  /* 0x0000000000007918 */ /* 0x000fe20000000000 */
[----:B0-----:R-:W-:-:S06]  /*08a0*/  UIMAD UR4, UR11, UR12, UR10 ;  /* 0x0000000c0b0472a4 */ /* 0x001fcc000f8e020a */
[----:B------:R-:W-:Y:S01]  /*08b0*/  @P3 ISETP.NE.AND P4, PT, R0, UR4, PT ;  /* 0x0000000400003c0c */ /* 0x000fe2000bf85270 */
[----:B------:R-:W-:-:S03]  /*08c0*/  IMAD.MOV.U32 R0, RZ, RZ, 0x1 ;  /* 0x00000001ff007424 */ /* 0x000fc600078e00ff */
[----:B------:R-:W-:-:S04]  /*08d0*/  @P3 SEL R0, RZ, 0x1, P4 ;  /* 0x00000001ff003807 */ /* 0x000fc80002000000 */
[----:B------:R-:W-:-:S05]  /*08e0*/  LOP3.LUT R0, R0, R3, RZ, 0xc0, !PT ;  /* 0x0000000300007212 */ /* 0x000fca00078ec0ff */
[----:B------:R0:W-:Y:S01]  /*08f0*/  STL [R1+0x600], R0 ;  /* 0x0006000001007387 */ /* 0x0001e20000100800 */
[----:B--2---:R-:W-:Y:S05]  /*0900*/  @!P2 BRA `(.L_x_4) ;  /* 0x000000000008a947 */ /* 0x004fea0003800000 */
[----:B-1-34-:R-:W-:Y:S01]  /*0910*/  UCGABAR_ARV ;  /* 0x00000000000079c7 */ /* 0x01afe20008000000 */
[----:B------:R-:W-:Y:S05]  /*0920*/  BRA `(.L_x_5) ;  /* 0x0000000000047947 */ /* 0x000fea0003800000 */
.L_x_4:
[----:B-1-34-:R-:W-:Y:S01]  /*0930*/  NOP ;  /* 0x0000000000007918 */ /* 0x01afe20000000000 */
.L_x_5:
[----:B------:R-:W-:Y:S01]  /*0940*/  ULDC UR4, c[0x0][0x65c] ;  /* 0x0001970000047ab9 */ /* 0x000fe20000000800 */
[----:B------:R-:W-:Y:S01]  /*0950*/  UMOV UR5, URZ ;  /* 0x0000003f00057c82 */ /* 0x000fe20008000000 */
[----:B------:R-:W-:-:S03]  /*0960*/  UISETP.NE.AND UP0, UPT, UR4, 0x1, UPT ;  /* 0x000000010400788c */ /* 0x000fc6000bf05270 */
[----:B------:R-:W-:Y:S01]  /*0970*/  UMOV UR4, UR13 ;  /* 0x0000000d00047c82 */ /* 0x000fe20008000000 */
[----:B------:R-:W-:Y:S02]  /*0980*/  UP2UR UR46, UPR, URZ, 0x1 ;  /* 0x000000013f2e7883 */ /* 0x000fe40008000000 */
[----:B------:R-:W-:Y:S02]  /*0990*/  PLOP3.LUT P0, PT, PT, PT, UP0, 0x80, 0x0 ;  /* 0x000000000000781c */ /* 0x000fe40003f0f008 */
[----:B------:R-:W-:Y:S02]  /*09a0*/  PLOP3.LUT P3, PT, PT, PT, UP0, 0x80, 0x0 ;  /* 0x000000000000781c */ /* 0x000fe40003f6f008 */
[----:B------:R-:W-:Y:S01]  /*09b0*/  PLOP3.LUT P5, PT, PT, PT, UP0, 0x80, 0x0 ;  /* 0x000000000000781c */ /* 0x000fe20003faf008 */
[----:B------:R-:W-:Y:S01]  /*09c0*/  @UP0 ULDC UR14, c[0x0][0x10] ;  /* 0x00000400000e0ab9 */ /* 0x000fe20000000800 */
[----:B------:R-:W-:Y:S01]  /*09d0*/  @UP0 UMOV UR6, UR10 ;  /* 0x0000000a00060c82 */ /* 0x000fe20008000000 */
[----:B------:R-:W-:Y:S01]  /*09e0*/  @UP0 UMOV UR7, URZ ;  /* 0x0000003f00070c82 */ /* 0x000fe20008000000 */
[----:B------:R-:W-:Y:S01]  /*09f0*/  PLOP3.LUT P4, PT, PT, PT, UP0, 0x80, 0x0 ;  /* 0x000000000000781c */ /* 0x000fe20003f8f008 */
[----:B------:R-:W-:-:S03]  /*0a00*/  @UP0 UIMAD.WIDE.U32 UR14, UR13, UR14, UR6 ;  /* 0x0000000e0d0e02a5 */ /* 0x000fc6000f8e0006 */
[----:B------:R-:W-:Y:S01]  /*0a10*/  @!UP0 ULDC UR7, c[0x0][0xc] ;  /* 0x0000030000078ab9 */ /* 0x000fe20000000800 */
[----:B------:R-:W-:Y:S01]  /*0a20*/  @UP0 UMOV UR6, URZ ;  /* 0x0000003f00060c82 */ /* 0x000fe20008000000 */
[----:B------:R-:W-:Y:S01]  /*0a30*/  @!UP0 UIMAD.WIDE.U32 UR4, UR10, UR7, UR4 ;  /* 0x000000070a0482a5 */ /* 0x000fe2000f8e0004 */
[----:B------:R-:W-:Y:S01]  /*0a40*/  IMAD.U32 R2, RZ, RZ, UR14 ;  /* 0x0000000eff027e24 */ /* 0x000fe2000f8e00ff */
[----:B------:R-:W-:Y:S02]  /*0a50*/  @UP0 UIADD3 UR6, UR15, UR6, URZ ;  /* 0x000000060f060290 */ /* 0x000fe4000fffe03f */
[----:B------:R-:W-:Y:S02]  /*0a60*/  IMAD.U32 R3, RZ, RZ, UR15 ;  /* 0x0000000fff037e24 */ /* 0x000fe4000f8e00ff */
[----:B------:R-:W-:Y:S02]  /*0a70*/  @P0 IMAD.MOV.U32 R7, RZ, RZ, R2 ;  /* 0x000000ffff070224 */ /* 0x000fe400078e0002 */
[----:B------:R-:W-:-:S02]  /*0a80*/  IMAD.U32 R5, RZ, RZ, UR5 ;  /* 0x00000005ff057e24 */ /* 0x000fc4000f8e00ff */
[----:B------:R-:W-:Y:S02]  /*0a90*/  IMAD.U32 R2, RZ, RZ, UR4 ;  /* 0x00000004ff027e24 */ /* 0x000fe4000f8e00ff */
[----:B------:R-:W-:Y:S02]  /*0aa0*/  @P3 IMAD.U32 R6, RZ, RZ, UR6 ;  /* 0x00000006ff063e24 */ /* 0x000fe4000f8e00ff */
[----:B------:R-:W-:Y:S02]  /*0ab0*/  @!P5 IMAD.MOV.U32 R6, RZ, RZ, R5 ;  /* 0x000000ffff06d224 */ /* 0x000fe400078e0005 */
[----:B------:R-:W-:Y:S02]  /*0ac0*/  @!P4 IMAD.MOV.U32 R7, RZ, RZ, R2 ;  /* 0x000000ffff07c224 */ /* 0x000fe400078e0002 */
[----:B------:R-:W-:Y:S01]  /*0ad0*/  IMAD.U32 R3, RZ, RZ, UR5 ;  /* 0x00000005ff037e24 */ /* 0x000fe2000f8e00ff */
[----:B------:R1:W-:Y:S01]  /*0ae0*/  STL [R1+0x608], R6 ;  /* 0x0006080601007387 */ /* 0x0003e20000100800 */
[----:B------:R-:W-:-:S03]  /*0af0*/  IMAD.U32 R4, RZ, RZ, UR4 ;  /* 0x00000004ff047e24 */ /* 0x000fc6000f8e00ff */
[----:B------:R1:W-:Y:S01]  /*0b00*/  STL [R1+0x60c], R7 ;  /* 0x00060c0701007387 */ /* 0x0003e20000100800 */
[----:B------:R-:W-:Y:S05]  /*0b10*/  @!P2 BRA `(.L_x_6) ;  /* 0x00000000000ca947 */ /* 0x000fea0003800000 */
[----:B------:R-:W-:Y:S01]  /*0b20*/  UCGABAR_WAIT ;  /* 0x0000000000007dc7 */ /* 0x000fe20008000000 */
[----:B------:R-:W-:Y:S01]  /*0b30*/  CCTL.IVALL ;  /* 0x00000000ff00798f */ /* 0x000fe20002000000 */
[----:B------:R-:W-:Y:S05]  /*0b40*/  BRA `(.L_x_7) ;  /* 0x0000000000047947 */ /* 0x000fea0003800000 */
.L_x_6:
[----:B------:R-:W-:Y:S06]  /*0b50*/  BAR.SYNC.DEFER_BLOCKING 0x0 ;  /* 0x0000000000007b1d */ /* 0x000fec0000010000 */
.L_x_7:
[----:B------:R-:W-:Y:S05]  /*0b60*/  @!P1 BRA `(.L_x_8) ;  /* 0x000002cc00409947 */ /* 0x000fea0003800000 */
[----:B------:R-:W-:-:S06]  /*0b70*/  UISETP.GT.U32.AND UP0, UPT, UR16, 0x1, UPT ;  /* 0x000000011000788c */ /* 0x000fcc000bf04070 */
[----:B------:R-:W-:-:S13]  /*0b80*/  PLOP3.LUT P0, PT, PT, PT, UP0, 0x80, 0x0 ;  /* 0x000000000000781c */ /* 0x000fda0003f0f008 */
[----:B------:R-:W-:Y:S05]  /*0b90*/  @P0 EXIT ;  /* 0x000000000000094d */ /* 0x000fea0003800000 */
[----:B------:R-:W-:Y:S01]  /*0ba0*/  ULDC.64 UR4, c[0x0][0x650] ;  /* 0x0001940000047ab9 */ /* 0x000fe20000000a00 */
[----:B------:R-:W-:Y:S01]  /*0bb0*/  UMOV UR41, 0xffffffff ;  /* 0xffffffff00297882 */ /* 0x000fe20000000000 */
[----:B------:R-:W-:Y:S01]  /*0bc0*/  ISETP.GE.U32.AND P0, PT, R7, UR4, PT ;  /* 0x0000000407007c0c */ /* 0x000fe2000bf06070 */
[----:B------:R-:W-:Y:S01]  /*0bd0*/  UMOV UR42, 0xffffffff ;  /* 0xffffffff002a7882 */ /* 0x000fe20000000000 */
[----:B------:R-:W-:Y:S01]  /*0be0*/  UMOV UR43, 0xffffffff ;  /* 0xffffffff002b7882 */ /* 0x000fe20000000000 */
[----:B0-----:R-:W-:Y:S02]  /*0bf0*/  PRMT R0, RZ, 0x7610, R0 ;  /* 0x00007610ff007816 */ /* 0x001fe40000000000 */
[----:B------:R-:W-:-:S13]  /*0c00*/  ISETP.GE.U32.AND.EX P0, PT, R6, UR5, PT, P0 ;  /* 0x0000000506007c0c */ /* 0x000fda000bf06100 */
[----:B------:R-:W-:Y:S05]  /*0c10*/  @P0 BRA `(.L_x_9) ;  /* 0x0000000400480947 */ /* 0x000fea0003800000 */
[----:B------:R-:W-:Y:S01]  /*0c20*/  ULDC.64 UR16, c[0x0][0x628] ;  /* 0x00018a0000107ab9 */ /* 0x000fe20000000a00 */
[C---:B------:R-:W-:Y:S01]  /*0c30*/  R2UR UR19, R7.reuse ;  /* 0x00000000071372ca */ /* 0x040fe200000e0000 */
[----:B------:R-:W-:Y:S01]  /*0c40*/  ULDC UR18, c[0x0][0x630] ;  /* 0x00018c0000127ab9 */ /* 0x000fe20000000800 */
[----:B------:R-:W-:Y:S02]  /*0c50*/  ISETP.NE.U32.AND P0, PT, RZ, UR16, PT ;  /* 0x00000010ff007c0c */ /* 0x000fe4000bf05070 */
[----:B------:R-:W-:Y:S02]  /*0c60*/  R2UR UR4, R7 ;  /* 0x00000000070472ca */ /* 0x000fe400000e0000 */
[----:B------:R-:W-:Y:S02]  /*0c70*/  ISETP.NE.AND.EX P0, PT, RZ, UR17, PT, P0 ;  /* 0x00000011ff007c0c */ /* 0x000fe4000bf05300 */
[----:B------:R-:W-:-:S11]  /*0c80*/  R2UR UR5, R6 ;  /* 0x00000000060572ca */ /* 0x000fd600000e0000 */
[----:B------:R-:W-:Y:S05]  /*0c90*/  @!P0 BRA `(.L_x_10) ;  /* 0x0000000000308947 */ /* 0x000fea0003800000 */
[----:B------:R-:W-:Y:S01]  /*0ca0*/  R2UR UR4, R7 ;  /* 0x00000000070472ca */ /* 0x000fe200000e0000 */
[----:B------:R-:W-:Y:S01]  /*0cb0*/  ULDC UR9, c[0x0][0x634] ;  /* 0x00018d0000097ab9 */ /* 0x000fe20000000800 */
[----:B------:R-:W-:-:S11]  /*0cc0*/  R2UR UR13, R6 ;  /* 0x00000000060d72ca */ /* 0x000fd600000e0000 */
[----:B------:R-:W-:-:S04]  /*0cd0*/  UIADD3 UR9, UP0, UR4, UR9, URZ ;  /* 0x0000000904097290 */ /* 0x000fc8000ff1e03f */
[----:B------:R-:W-:-:S04]  /*0ce0*/  UIADD3.X UR13, URZ, UR13, URZ, UP0, !UPT ;  /* 0x0000000d3f0d7290 */ /* 0x000fc800087fe43f */
[----:B------:R-:W-:-:S04]  /*0cf0*/  UIMAD.WIDE.U32 UR4, UR13, UR16, URZ ;  /* 0x000000100d0472a5 */ /* 0x000fc8000f8e003f */
[----:B------:R-:W-:Y:S02]  /*0d00*/  UIMAD.WIDE.U32 UR6, UP0, UR9, UR17, UR4 ;  /* 0x00000011090672a5 */ /* 0x000fe4000f800004 */
[----:B------:R-:W-:Y:S02]  /*0d10*/  UIMAD.WIDE.U32 UR4, UR9, UR16, URZ ;  /* 0x00000010090472a5 */ /* 0x000fe4000f8e003f */
[----:B------:R-:W-:Y:S02]  /*0d20*/  UIADD3.X UR15, URZ, URZ, URZ, UP0, !UPT ;  /* 0x0000003f3f0f7290 */ /* 0x000fe400087fe43f */
[----:B------:R-:W-:Y:S01]  /*0d30*/  UIADD3 URZ, UP0, UR5, UR6, URZ ;  /* 0x00000006053f7290 */ /* 0x000fe2000ff1e03f */
[----:B------:R-:W-:-:S03]  /*0d40*/  UMOV UR14, UR7 ;  /* 0x00000007000e7c82 */ /* 0x000fc60008000000 */
[----:B------:R-:W-:-:S12]  /*0d50*/  UIMAD.WIDE.U32.X UR4, UR13, UR17, UR14, UP0 ;  /* 0x000000110d0472a5 */ /* 0x000fd800080e040e */
.L_x_10:
[----:B------:R-:W-:Y:S01]  /*0d60*/  USHF.R.U64 UR43, UR4, UR18, UR5 ;  /* 0x00000012042b7299 */ /* 0x000fe20008001205 */
[----:B------:R-:W-:Y:S01]  /*0d70*/  R2UR UR7, R6 ;  /* 0x00000000060772ca */ /* 0x000fe200000e0000 */
[----:B------:R-:W-:Y:S02]  /*0d80*/  USHF.R.U32.HI UR4, URZ, UR18, UR5 ;  /* 0x000000123f047299 */ /* 0x000fe40008011605 */
[----:B------:R-:W-:Y:S01]  /*0d90*/  UIADD3 UR5, UP0, URZ, -UR43, URZ ;  /* 0x8000002b3f057290 */ /* 0x000fe2000ff1e03f */
[----:B------:R-:W-:Y:S01]  /*0da0*/  ULDC.64 UR14, c[0x0][0x620] ;  /* 0x00018800000e7ab9 */ /* 0x000fe20000000a00 */
[----:B------:R-:W-:Y:S02]  /*0db0*/  UMOV UR6, UR19 ;  /* 0x0000001300067c82 */ /* 0x000fe40008000000 */
[----:B------:R-:W-:Y:S01]  /*0dc0*/  UIADD3.X UR4, URZ, ~UR4, URZ, UP0, !UPT ;  /* 0x800000043f047290 */ /* 0x000fe200087fe43f */
[----:B------:R-:W-:Y:S01]  /*0dd0*/  ULDC UR9, c[0x0][0x618] ;  /* 0x0001860000097ab9 */ /* 0x000fe20000000800 */
[----:B------:R-:W-:-:S02]  /*0de0*/  UIMAD UR12, UR11, UR12, UR10 ;  /* 0x0000000c0b0c72a4 */ /* 0x000fc4000f8e020a */
[----:B------:R-:W-:Y:S02]  /*0df0*/  UIMAD UR4, UR4, UR14, URZ ;  /* 0x0000000e040472a4 */ /* 0x000fe4000f8e023f */
[----:B------:R-:W-:Y:S02]  /*0e00*/  UIMAD.WIDE.U32 UR6, UR5, UR14, UR6 ;  /* 0x0000000e050672a5 */ /* 0x000fe4000f8e0006 */
[----:B------:R-:W-:Y:S01]  /*0e10*/  UIMAD UR4, UR5, UR15, UR4 ;  /* 0x0000000f050472a4 */ /* 0x000fe2000f8e0204 */
[----:B------:R-:W-:Y:S01]  /*0e20*/  ULDC UR10, c[0x0][0x608] ;  /* 0x00018200000a7ab9 */ /* 0x000fe20000000800 */
[----:B------:R-:W-:Y:S02]  /*0e30*/  ULDC UR18, c[0x0][0x658] ;  /* 0x0001960000127ab9 */ /* 0x000fe40000000800 */
[----:B------:R-:W-:Y:S01]  /*0e40*/  UIADD3 UR7, UR7, UR4, URZ ;  /* 0x0000000407077290 */ /* 0x000fe2000fffe03f */
[----:B------:R-:W-:Y:S02]  /*0e50*/  UMOV UR11, 0xffffffff ;  /* 0xffffffff000b7882 */ /* 0x000fe40000000000 */
[----:B------:R-:W-:Y:S01]  /*0e60*/  ULDC.64 UR4, c[0x0][0x640] ;  /* 0x0001900000047ab9 */ /* 0x000fe20000000a00 */
[----:B------:R-:W-:Y:S01]  /*0e70*/  USHF.R.U64 UR16, UR6, UR9, UR7 ;  /* 0x0000000906107299 */ /* 0x000fe20008001207 */
[----:B------:R-:W-:Y:S01]  /*0e80*/  ISETP.NE.U32.AND P0, PT, RZ, UR4, PT ;  /* 0x00000004ff007c0c */ /* 0x000fe2000bf05070 */
[----:B------:R-:W-:-:S02]  /*0e90*/  USHF.R.U32.HI UR7, URZ, UR9, UR7 ;  /* 0x000000093f077299 */ /* 0x000fc40008011607 */
[----:B------:R-:W-:Y:S01]  /*0ea0*/  USHF.L.U32 UR6, UR11, UR18, URZ ;  /* 0x000000120b067299 */ /* 0x000fe2000800063f */
[----:B------:R-:W-:Y:S01]  /*0eb0*/  ISETP.NE.AND.EX P0, PT, RZ, UR5, PT, P0 ;  /* 0x00000005ff007c0c */ /* 0x000fe2000bf05300 */
[----:B------:R-:W-:Y:S02]  /*0ec0*/  USHF.R.U64 UR22, UR16, UR10, UR7 ;  /* 0x0000000a10167299 */ /* 0x000fe40008001207 */
[----:B------:R-:W-:Y:S02]  /*0ed0*/  USHF.R.U32.HI UR7, URZ, UR10, UR7 ;  /* 0x0000000a3f077299 */ /* 0x000fe40008011607 */
[----:B------:R-:W-:Y:S02]  /*0ee0*/  UISETP.NE.AND UP1, UPT, UR46, URZ, UPT ;  /* 0x0000003f2e00728c */ /* 0x000fe4000bf25270 */
[----:B------:R-:W-:Y:S01]  /*0ef0*/  USHF.R.U64 UR23, UR22, UR18, UR7 ;  /* 0x0000001216177299 */ /* 0x000fe20008001207 */
[----:B------:R-:W-:Y:S01]  /*0f00*/  ULDC UR17, c[0x0][0x600] ;  /* 0x0001800000117ab9 */ /* 0x000fe20000000800 */
[----:B------:R-:W-:-:S02]  /*0f10*/  ULOP3.LUT UR13, URZ, UR6, URZ, 0x33, !UPT ;  /* 0x000000063f0d7292 */ /* 0x000fc4000f8e333f */
[----:B------:R-:W-:Y:S02]  /*0f20*/  UIADD3 UR15, UR17, -0x1, URZ ;  /* 0xffffffff110f7890 */ /* 0x000fe4000fffe03f */
[----:B------:R-:W-:Y:S02]  /*0f30*/  USEL UR12, UR8, UR12, !UP1 ;  /* 0x0000000c080c7287 */ /* 0x000fe4000c800000 */
[----:B------:R-:W-:Y:S01]  /*0f40*/  USHF.R.U32.HI UR7, URZ, UR18, UR7 ;  /* 0x000000123f077299 */ /* 0x000fe20008011607 */
[----:B------:R-:W-:Y:S01]  /*0f50*/  ULDC UR19, c[0x0][0x648] ;  /* 0x0001920000137ab9 */ /* 0x000fe20000000800 */
[----:B------:R-:W-:Y:S01]  /*0f60*/  ULDC UR20, c[0x0][0x638] ;  /* 0x00018e0000147ab9 */ /* 0x000fe20000000800 */
[----:B------:R-:W-:Y:S01]  /*0f70*/  UMOV UR21, 0x1 ;  /* 0x0000000100157882 */ /* 0x000fe20000000000 */
[----:B------:R-:W-:Y:S01]  /*0f80*/  UMOV UR6, UR23 ;  /* 0x0000001700067c82 */ /* 0x000fe20008000000 */
[----:B------:R-:W-:Y:S07]  /*0f90*/  @!P0 BRA `(.L_x_11) ;  /* 0x0000000000308947 */ /* 0x000fee0003800000 */
[----:B------:R-:W-:Y:S02]  /*0fa0*/  ULDC UR10, c[0x0][0x64c] ;  /* 0x00019300000a7ab9 */ /* 0x000fe40000000800 */
        /* <DEDUP_REMOVED lines=8> */
[----:B------:R-:W-:-:S07]  /*1030*/  UIMAD.WIDE.U32.X UR4, UR14, UR5, UR10, UP0 ;  /* 0x000000050e0472a5 */ /* 0x000fce00080e040a */
[----:B------:R-:W-:Y:S01]  /*1040*/  UMOV UR6, UR4 ;  /* 0x0000000400067c82 */ /* 0x000fe20008000000 */
[----:B------:R-:W-:-:S05]  /*1050*/  UMOV UR7, UR5 ;  /* 0x0000000500077c82 */ /* 0x000fca0008000000 */
.L_x_11:
[----:B------:R-:W-:Y:S01]  /*1060*/  USHF.R.U64 UR5, UR6, UR19, UR7 ;  /* 0x0000001306057299 */ /* 0x000fe20008001207 */
[----:B------:R-:W-:Y:S01]  /*1070*/  IMAD.MOV.U32 R0, RZ, RZ, 0x1 ;  /* 0x00000001ff007424 */ /* 0x000fe200078e00ff */
[----:B------:R-:W-:Y:S02]  /*1080*/  USHF.L.U32 UR4, UR21, UR18, URZ ;  /* 0x0000001215047299 */ /* 0x000fe4000800063f */
[----:B------:R-:W-:Y:S02]  /*1090*/  ULOP3.LUT UR13, UR22, UR13, URZ, 0xc0, !UPT ;  /* 0x0000000d160d7292 */ /* 0x000fe4000f8ec03f */
[----:B------:R-:W-:Y:S02]  /*10a0*/  UIADD3 UR6, -UR5, URZ, URZ ;  /* 0x0000003f05067290 */ /* 0x000fe4000fffe13f */
[----:B------:R-:W-:Y:S02]  /*10b0*/  UIMAD UR13, UR4, UR5, UR13 ;  /* 0x00000005040d72a4 */ /* 0x000fe4000f8e020d */
[----:B------:R-:W-:-:S02]  /*10c0*/  ULOP3.LUT UR15, UR16, UR15, URZ, 0xc0, !UPT ;  /* 0x0000000f100f7292 */ /* 0x000fc4000f8ec03f */
[----:B------:R-:W-:Y:S01]  /*10d0*/  UIMAD UR4, UR6, UR20, UR23 ;  /* 0x00000014060472a4 */ /* 0x000fe2000f8e0217 */
[----:B------:R-:W-:Y:S01]  /*10e0*/  ULDC UR5, c[0x0][0x610] ;  /* 0x0001840000057ab9 */ /* 0x000fe20000000800 */
[----:B------:R-:W-:Y:S02]  /*10f0*/  UISETP.NE.AND UP0, UPT, UR46, URZ, UPT ;  /* 0x0000003f2e00728c */ /* 0x000fe4000bf05270 */
[----:B------:R-:W-:Y:S02]  /*1100*/  UIMAD UR12, UR13, UR5, UR12 ;  /* 0x000000050d0c72a4 */ /* 0x000fe4000f8e020c */
[----:B------:R-:W-:-:S04]  /*1110*/  UIMAD UR4, UR4, UR17, UR15 ;  /* 0x00000011040472a4 */ /* 0x000fc8000f8e020f */
[----:B------:R-:W-:Y:S02]  /*1120*/  USEL UR42, UR4, UR12, !UP0 ;  /* 0x0000000c042a7287 */ /* 0x000fe4000c000000 */
[----:B------:R-:W-:-:S12]  /*1130*/  USEL UR41, UR12, UR4, !UP0 ;  /* 0x000000040c297287 */ /* 0x000fd8000c000000 */
.L_x_9:
[----:B------:R-:W-:-:S08]  /*1140*/  NOP ;  /* 0x0000000000007918 */ /* 0x000fd00000000000 */
[----:B------:R-:W0:Y:S02]  /*1150*/  USETMAXREG.TRY_ALLOC.CTAPOOL UP0, 0xf0 ;  /* 0x000000f0000079c8 */ /* 0x000e240008000600 */
[----:B0-----:R-:W-:-:S13]  /*1160*/  PLOP3.LUT P0, PT, PT, PT, UP0, 0x80, 0x0 ;  /* 0x000000000000781c */ /* 0x001fda0003f0f008 */
[----:B------:R-:W-:Y:S05]  /*1170*/  @!P0 BRA `(.L_x_9) ;  /* 0xfffffffc00f08947 */ /* 0x000fea000383ffff */
[----:B------:R-:W-:Y:S01]  /*1180*/  ULDC.64 UR4, c[0x0][0x598] ;  /* 0x0001660000047ab9 */ /* 0x000fe20000000a00 */
[----:B------:R-:W-:Y:S01]  /*1190*/  ULDC.64 UR36, c[0x0][0x208] ;  /* 0x0000820000247ab9 */ /* 0x000fe20000000a00 */
[----:B------:R-:W-:-:S04]  /*11a0*/  ISETP.NE.U32.AND P0, PT, RZ, UR4, PT ;  /* 0x00000004ff007c0c */ /* 0x000fc8000bf05070 */
[----:B------:R-:W-:-:S13]  /*11b0*/  ISETP.NE.AND.EX P0, PT, RZ, UR5, PT, P0 ;  /* 0x00000005ff007c0c */ /* 0x000fda000bf05300 */
[----:B------:R-:W-:Y:S05]  /*11c0*/  @!P0 BRA `(.L_x_12) ;  /* 0x00000000001c8947 */ /* 0x000fea0003800000 */
[----:B------:R-:W0:Y:S02]  /*11d0*/  LDC.64 R2, c[0x0][0x598] ;  /* 0x00016600ff027b82 */ /* 0x000e240000000a00 */
[----:B0-----:R-:W2:Y:S02]  /*11e0*/  LDG.E.64 R2, desc[UR36][R2.64] ;  /* 0x0000002402027981 */ /* 0x001ea4000c1e1b00 */
[----:B--2---:R-:W-:-:S04]  /*11f0*/  ISETP.NE.U32.AND P0, PT, R2, RZ, PT ;  /* 0x000000ff0200720c */ /* 0x004fc80003f05070 */
[----:B------:R-:W-:-:S13]  /*1200*/  ISETP.NE.AND.EX P0, PT, R3, RZ, PT, P0 ;  /* 0x000000ff0300720c */ /* 0x000fda0003f05300 */
[----:B------:R-:W-:Y:S05]  /*1210*/  @!P0 BRA `(.L_x_12) ;  /* 0x0000000000088947 */ /* 0x000fea0003800000 */
[----:B------:R0:W5:Y:S01]  /*1220*/  LD.E R2, desc[UR36][R2.64] ;  /* 0x0000002402027980 */ /* 0x000162000c101900 */
[----:B------:R-:W-:Y:S05]  /*1230*/  BRA `(.L_x_13) ;  /* 0x0000000000247947 */ /* 0x000fea0003800000 */
.L_x_12:
[----:B------:R-:W-:Y:S02]  /*1240*/  ULDC.64 UR4, c[0x0][0x588] ;  /* 0x0001620000047ab9 */ /* 0x000fe40000000a00 */
[----:B------:R-:W-:-:S04]  /*1250*/  ISETP.NE.U32.AND P0, PT, RZ, UR4, PT ;  /* 0x00000004ff007c0c */ /* 0x000fc8000bf05070 */
[----:B------:R-:W-:-:S13]  /*1260*/  ISETP.NE.AND.EX P0, PT, RZ, UR5, PT, P0 ;  /* 0x00000005ff007c0c */ /* 0x000fda000bf05300 */
[----:B------:R-:W-:Y:S05]  /*1270*/  @!P0 BRA `(.L_x_14) ;  /* 0x00000000000c8947 */ /* 0x000fea0003800000 */
[----:B------:R-:W0:Y:S02]  /*1280*/  LDC.64 R2, c[0x0][0x588] ;  /* 0x00016200ff027b82 */ /* 0x000e240000000a00 */
[----:B0-----:R2:W5:Y:S01]  /*1290*/  LDG.E R2, desc[UR36][R2.64] ;  /* 0x0000002402027981 */ /* 0x001562000c1e1900 */
[----:B------:R-:W-:Y:S05]  /*12a0*/  BRA `(.L_x_13) ;  /* 0x0000000000087947 */ /* 0x000fea0003800000 */
.L_x_14:
[----:B------:R-:W-:Y:S02]  /*12b0*/  ULDC UR4, c[0x0][0x580] ;  /* 0x0001600000047ab9 */ /* 0x000fe40000000800 */
[----:B------:R-:W-:-:S07]  /*12c0*/  IMAD.U32 R2, RZ, RZ, UR4 ;  /* 0x00000004ff027e24 */ /* 0x000fce000f8e00ff */
.L_x_13:
[----:B------:R-:W-:Y:S02]  /*12d0*/  ULDC.64 UR4, c[0x0][0x5a0] ;  /* 0x0001680000047ab9 */ /* 0x000fe40000000a00 */
[----:B------:R-:W-:-:S04]  /*12e0*/  ISETP.NE.U32.AND P0, PT, RZ, UR4, PT ;  /* 0x00000004ff007c0c */ /* 0x000fc8000bf05070 */
[----:B------:R-:W-:-:S13]  /*12f0*/  ISETP.NE.AND.EX P0, PT, RZ, UR5, PT, P0 ;  /* 0x00000005ff007c0c */ /* 0x000fda000bf05300 */
[----:B------:R-:W-:Y:S05]  /*1300*/  @!P0 BRA `(.L_x_15) ;  /* 0x00000000001c8947 */ /* 0x000fea0003800000 */
[----:B------:R-:W3:Y:S02]  /*1310*/  LDC.64 R4, c[0x0][0x5a0] ;  /* 0x00016800ff047b82 */ /* 0x000ee40000000a00 */
[----:B---3--:R-:W3:Y:S02]  /*1320*/  LDG.E.64 R4, desc[UR36][R4.64] ;  /* 0x0000002404047981 */ /* 0x008ee4000c1e1b00 */
[----:B---3--:R-:W-:-:S04]  /*1330*/  ISETP.NE.U32.AND P0, PT, R4, RZ, PT ;  /* 0x000000ff0400720c */ /* 0x008fc80003f05070 */
[----:B------:R-:W-:-:S13]  /*1340*/  ISETP.NE.AND.EX P0, PT, R5, RZ, PT, P0 ;  /* 0x000000ff0500720c */ /* 0x000fda0003f05300 */
[----:B------:R-:W-:Y:S05]  /*1350*/  @!P0 BRA `(.L_x_15) ;  /* 0x0000000000088947 */ /* 0x000fea0003800000 */
[----:B------:R3:W5:Y:S01]  /*1360*/  LD.E R16, desc[UR36][R4.64] ;  /* 0x0000002404107980 */ /* 0x000762000c101900 */
[----:B------:R-:W-:Y:S05]  /*1370*/  BRA `(.L_x_16) ;  /* 0x0000000000247947 */ /* 0x000fea0003800000 */
.L_x_15:
[----:B------:R-:W-:Y:S02]  /*1380*/  ULDC.64 UR4, c[0x0][0x590] ;  /* 0x0001640000047ab9 */ /* 0x000fe40000000a00 */
[----:B------:R-:W-:-:S04]  /*1390*/  ISETP.NE.U32.AND P0, PT, RZ, UR4, PT ;  /* 0x00000004ff007c0c */ /* 0x000fc8000bf05070 */
[----:B------:R-:W-:-:S13]  /*13a0*/  ISETP.NE.AND.EX P0, PT, RZ, UR5, PT, P0 ;  /* 0x00000005ff007c0c */ /* 0x000fda000bf05300 */
[----:B------:R-:W-:Y:S05]  /*13b0*/  @!P0 BRA `(.L_x_17) ;  /* 0x00000000000c8947 */ /* 0x000fea0003800000 */
[----:B------:R-:W3:Y:S02]  /*13c0*/  LDC.64 R16, c[0x0][0x590] ;  /* 0x00016400ff107b82 */ /* 0x000ee40000000a00 */
[----:B---3--:R4:W5:Y:S01]  /*13d0*/  LDG.E R16, desc[UR36][R16.64] ;  /* 0x0000002410107981 */ /* 0x008962000c1e1900 */
[----:B------:R-:W-:Y:S05]  /*13e0*/  BRA `(.L_x_16) ;  /* 0x0000000000087947 */ /* 0x000fea0003800000 */
.L_x_17:
[----:B------:R-:W-:Y:S02]  /*13f0*/  ULDC UR4, c[0x0][0x584] ;  /* 0x0001610000047ab9 */ /* 0x000fe40000000800 */
[----:B------:R-:W-:-:S07]  /*1400*/  IMAD.U32 R16, RZ, RZ, UR4 ;  /* 0x00000004ff107e24 */ /* 0x000fce000f8e00ff */
.L_x_16:
[----:B------:R-:W-:-:S13]  /*1410*/  LOP3.LUT P0, RZ, R0, 0xff, RZ, 0xc0, !PT ;  /* 0x000000ff00ff7812 */ /* 0x000fda000780c0ff */
[----:B------:R-:W-:Y:S05]  /*1420*/  @!P0 EXIT ;  /* 0x000000000000894d */ /* 0x000fea0003800000 */
[----:B------:R-:W-:Y:S01]  /*1430*/  ULDC UR4, c[0x0][0x28c] ;  /* 0x0000a30000047ab9 */ /* 0x000fe20000000800 */
[----:B------:R-:W-:Y:S01]  /*1440*/  UMOV UR38, URZ ;  /* 0x0000003f00267c82 */ /* 0x000fe20008000000 */
[----:B------:R-:W-:Y:S01]  /*1450*/  UIADD3 UR4, UR4, 0xf, URZ ;  /* 0x0000000f04047890 */ /* 0x000fe2000fffe03f */
[----:B------:R-:W-:-:S03]  /*1460*/  UMOV UR39, URZ ;  /* 0x0000003f00277c82 */ /* 0x000fc60008000000 */
[----:B------:R-:W-:-:S04]  /*1470*/  USHF.R.S32.HI UR5, URZ, 0x1f, UR4 ;  /* 0x0000001f3f057899 */ /* 0x000fc80008011404 */
[----:B------:R-:W-:-:S04]  /*1480*/  ULEA.HI UR5, UR5, UR4, URZ, 0x4 ;  /* 0x0000000405057291 */ /* 0x000fc8000f8f203f */
[----:B------:R-:W-:-:S12]  /*1490*/  USHF.R.S32.HI UR44, URZ, 0x4, UR5 ;  /* 0x000000043f2c7899 */ /* 0x000fd80008011405 */
.L_x_1183:
[----:B------:R-:W0:Y:S01]  /*14a0*/  S2R R0, SR_TID.X ;  /* 0x0000000000007919 */ /* 0x000e220000002100 */
[----:B------:R-:W1:Y:S01]  /*14b0*/  S2UR UR6, SR_CgaCtaId ;  /* 0x00000000000679c3 */ /* 0x000e620000008800 */
[----:B------:R-:W-:Y:S02]  /*14c0*/  UMOV UR45, 0x400 ;  /* 0x00000400002d7882 */ /* 0x000fe40000000000 */
[----:B-1----:R-:W-:Y:S01]  /*14d0*/  ULEA UR45, UR6, UR45, 0x18 ;  /* 0x0000002d062d7291 */ /* 0x002fe2000f8ec03f */
[----:B0-----:R-:W-:-:S04]  /*14e0*/  LOP3.LUT R0, R0, 0x80, RZ, 0xc0, !PT ;  /* 0x0000008000007812 */ /* 0x001fc800078ec0ff */
[----:B------:R-:W-:-:S06]  /*14f0*/  SHF.R.U32.HI R0, RZ, 0x7, R0 ;  /* 0x00000007ff007819 */ /* 0x000fcc0000011600 */
[----:B------:R-:W0:Y:S02]  /*1500*/  SHFL.IDX PT, R0, R0, RZ, 0x1f ;  /* 0x00001fff00007589 */ /* 0x000e2400000e0000 */
[----:B0-----:R-:W-:-:S13]  /*1510*/  R2UR UR4, R0 ;  /* 0x00000000000472ca */ /* 0x001fda00000e0000 */
[----:B------:R-:W-:-:S04]  /*1520*/  ULEA.HI UR5, UR4, UR4, URZ, 0x1 ;  /* 0x0000000404057291 */ /* 0x000fc8000f8f083f */
[----:B------:R-:W-:-:S04]  /*1530*/  ULOP3.LUT UR5, UR5, 0x1ffffe, URZ, 0xc0, !UPT ;  /* 0x001ffffe05057892 */ /* 0x000fc8000f8ec03f */
[----:B------:R-:W-:-:S03]  /*1540*/  UIADD3 UR5, UR4, -UR5, URZ ;  /* 0x8000000504057290 */ /* 0x000fc6000fffe03f */
[----:B------:R-:W-:Y:S01]  /*1550*/  ULDC UR4, c[0x0][0x28c] ;  /* 0x0000a30000047ab9 */ /* 0x000fe20000000800 */
[----:B------:R-:W-:Y:S01]  /*1560*/  ULEA UR5, UR5, UR45, 0xb ;  /* 0x0000002d05057291 */ /* 0x000fe2000f8e583f */
[----:B------:R-:W-:-:S03]  /*1570*/  ISETP.LT.AND P0, PT, RZ, UR4, PT ;  /* 0x00000004ff007c0c */ /* 0x000fc6000bf01270 */
[----:B------:R-:W-:-:S04]  /*1580*/  UIADD3 UR5, UR5, 0x180, URZ ;  /* 0x0000018005057890 */ /* 0x000fc8000fffe03f */
[----:B------:R-:W-:-:S04]  /*1590*/  USHF.R.U32.HI UR5, URZ, 0x4, UR5 ;  /* 0x000000043f057899 */ /* 0x000fc80008011605 */
[----:B------:R-:W-:Y:S02]  /*15a0*/  ULOP3.LUT UR47, UR5, 0x3fff, URZ, 0xc0, !UPT ;  /* 0x00003fff052f7892 */ /* 0x000fe4000f8ec03f */
[----:B---345:R-:W-:Y:S10]  /*15b0*/  @P0 BRA `(.L_x_18) ;  /* 0x0000000000400947 */ /* 0x038ff40003800000 */
[----:B------:R-:W-:Y:S01]  /*15c0*/  MOV R0, 0x0 ;  /* 0x0000000000007802 */ /* 0x000fe20000000f00 */
[----:B------:R-:W-:Y:S01]  /*15d0*/  ULDC.64 UR4, c[0x4][0x68] ;  /* 0x01001a0000047ab9 */ /* 0x000fe20000000a00 */
[----:B------:R-:W-:Y:S01]  /*15e0*/  ULDC.64 UR6, c[0x4][0x8] ;  /* 0x0100020000067ab9 */ /* 0x000fe20000000a00 */
[----:B---3--:R-:W-:Y:S01]  /*15f0*/  IMAD.U32 R4, RZ, RZ, UR4 ;  /* 0x00000004ff047e24 */ /* 0x008fe2000f8e00ff */
[----:B------:R0:W1:Y:S01]  /*1600*/  LDC.64 R14, c[0x4][R0] ;  /* 0x01000000000e7b82 */ /* 0x0000620000000a00 */
[----:B------:R-:W-:Y:S01]  /*1610*/  IMAD.U32 R5, RZ, RZ, UR5 ;  /* 0x00000005ff057e24 */ /* 0x000fe2000f8e00ff */
[----:B------:R-:W-:Y:S01]  /*1620*/  ULDC.64 UR4, c[0x4][0x70] ;  /* 0x01001c0000047ab9 */ /* 0x000fe20000000a00 */
[----:B------:R-:W-:Y:S02]  /*1630*/  IMAD.U32 R10, RZ, RZ, UR6 ;  /* 0x00000006ff0a7e24 */ /* 0x000fe4000f8e00ff */
[----:B------:R-:W-:Y:S02]  /*1640*/  IMAD.U32 R6, RZ, RZ, UR4 ;  /* 0x00000004ff067e24 */ /* 0x000fe4000f8e00ff */
[----:B------:R-:W-:-:S02]  /*1650*/  IMAD.U32 R7, RZ, RZ, UR5 ;  /* 0x00000005ff077e24 */ /* 0x000fc4000f8e00ff */
[----:B------:R-:W-:Y:S02]  /*1660*/  IMAD.U32 R11, RZ, RZ, UR7 ;  /* 0x00000007ff0b7e24 */ /* 0x000fe4000f8e00ff */
[----:B------:R-:W-:Y:S02]  /*1670*/  IMAD.MOV.U32 R8, RZ, RZ, 0x1e1 ;  /* 0x000001e1ff087424 */ /* 0x000fe400078e00ff */
[----:B------:R-:W-:Y:S02]  /*1680*/  IMAD.MOV.U32 R12, RZ, RZ, 0x1 ;  /* 0x00000001ff0c7424 */ /* 0x000fe400078e00ff */
[----:B0-----:R-:W-:-:S07]  /*1690*/  IMAD.MOV.U32 R13, RZ, RZ, RZ ;  /* 0x000000ffff0d7224 */ /* 0x001fce00078e00ff */
[----:B------:R-:W-:-:S07]  /*16a0*/  LEPC R20, `(.L_x_18) ;  /* 0x000000001014794e */ /* 0x000fce0000000000 */
[----:B-12-45:R-:W-:Y:S05]  /*16b0*/  CALL.ABS.NOINC R14 ;  /* 0x000000000e007343 */ /* 0x036fea0003c00000 */
.L_x_18:
[----:B------:R-:W-:-:S06]  /*16c0*/  ULOP3.LUT UR4, UR40, 0x1, URZ, 0xfc, !UPT ;  /* 0x0000000128047892 */ /* 0x000fcc000f8efc3f */
[----:B------:R-:W-:-:S05]  /*16d0*/  IMAD.U32 R0, RZ, RZ, UR4 ;  /* 0x00000004ff007e24 */ /* 0x000fca000f8e00ff */
[----:B------:R-:W-:-:S13]  /*16e0*/  ISETP.NE.AND P0, PT, R0, 0x3, PT ;  /* 0x000000030000780c */ /* 0x000fda0003f05270 */
[----:B------:R-:W-:Y:S05]  /*16f0*/  @!P0 BRA `(.L_x_19) ;  /* 0x0000000000048947 */ /* 0x000fea0003800000 */
[----:B------:R-:W-:Y:S01]  /*1700*/  BPT.TRAP 0x1 ;  /* 0x000000040000795c */ /* 0x000fe20000300000 */
.L_x_19:
[----:B--2---:R-:W-:Y:S02]  /*1710*/  IMAD.U32 R3, RZ, RZ, UR39 ;  /* 0x00000027ff037e24 */ /* 0x004fe4000f8e00ff */
[----:B------:R-:W-:-:S03]  /*1720*/  IMAD.U32 R0, RZ, RZ, UR38 ;  /* 0x00000026ff007e24 */ /* 0x000fc6000f8e00ff */
[----:B------:R-:W-:Y:S02]  /*1730*/  LEA R3, R3, UR45, 0x3 ;  /* 0x0000002d03037c11 */ /* 0x000fe4000f8e18ff */
[----:B------:R-:W-:-:S04]  /*1740*/  SHF.L.U32 R0, R0, 0x1f, RZ ;  /* 0x0000001f00007819 */ /* 0x000fc800000006ff */
[----:B------:R0:W1:Y:S01]  /*1750*/  SYNCS.PHASECHK.TRANS64.TRYWAIT P1, [R3+URZ], R0 ;  /* 0x00000000030075a7 */ /* 0x000062000802017f */
[----:B------:R-:W-:Y:S05]  /*1760*/  @!P0 BRA `(.L_x_20) ;  /* 0x0000000000048947 */ /* 0x000fea0003800000 */
[----:B------:R-:W-:Y:S01]  /*1770*/  BPT.TRAP 0x1 ;  /* 0x000000040000795c */ /* 0x000fe20000300000 */
.L_x_20:
[----:B-1----:R-:W-:Y:S05]  /*1780*/  @P1 BRA `(.L_x_21) ;  /* 0x0000000000081947 */ /* 0x002fea0003800000 */
[----:B------:R-:W1:Y:S02]  /*1790*/  SYNCS.PHASECHK.TRANS64.TRYWAIT P1, [R3+URZ], R0 ;  /* 0x00000000030075a7 */ /* 0x000e64000802017f */
[----:B-1----:R-:W-:Y:S05]  /*17a0*/  @!P1 BRA `(.L_x_22) ;  /* 0x000002d800ac9947 */ /* 0x002fea0003800000 */
.L_x_21:
[----:B------:R-:W-:-:S04]  /*17b0*/  UISETP.LT.AND UP0, UPT, UR44, 0x1, UPT ;  /* 0x000000012c00788c */ /* 0x000fc8000bf01270 */
[----:B------:R-:W-:-:S06]  /*17c0*/  USEL UR4, UR44, 0x1, UP0 ;  /* 0x000000012c047887 */ /* 0x000fcc0008000000 */
[----:B------:R-:W-:Y:S01]  /*17d0*/  IMAD.U32 R6, RZ, RZ, UR4 ;  /* 0x00000004ff067e24 */ /* 0x000fe2000f8e00ff */
[----:B------:R-:W-:Y:S05]  /*17e0*/  WARPSYNC.ALL ;  /* 0x0000000000007948 */ /* 0x000fea0003800000 */
[----:B------:R-:W-:-:S04]  /*17f0*/  IADD3 R6, -R6, UR44, RZ ;  /* 0x0000002c06067c10 */ /* 0x000fc8000fffe1ff */
[----:B------:R-:W-:Y:S01]  /*1800*/  ISETP.GE.AND P1, PT, R6, 0x1, PT ;  /* 0x000000010600780c */ /* 0x000fe20003f26270 */
[----:B------:R-:W-:Y:S01]  /*1810*/  UIADD3 UR4, UR45, 0x1b180, URZ ;  /* 0x0001b1802d047890 */ /* 0x000fe2000fffe03f */
[----:B------:R-:W-:Y:S01]  /*1820*/  WARPGROUP.ARRIVE ;  /* 0x00000000000079c5 */ /* 0x000fe20000000000 */
[----:B------:R-:W-:Y:S02]  /*1830*/  ULOP3.LUT UR12, UR47, 0x10000, URZ, 0xfc, !UPT ;  /* 0x000100002f0c7892 */ /* 0x000fe4000f8efc3f */
[----:B------:R-:W-:Y:S02]  /*1840*/  USHF.R.U32.HI UR4, URZ, 0x4, UR4 ;  /* 0x000000043f047899 */ /* 0x000fe40008011604 */
[----:B------:R-:W-:Y:S02]  /*1850*/  UIMAD UR14, UR39, 0x300, UR12 ;  /* 0x00000300270e78a4 */ /* 0x000fe4000f8e020c */
[----:B------:R-:W-:Y:S01]  /*1860*/  ULOP3.LUT UR4, UR4, 0x3fff, URZ, 0xc0, !UPT ;  /* 0x00003fff04047892 */ /* 0x000fe2000f8ec03f */
[----:B------:R-:W-:Y:S01]  /*1870*/  UMOV UR5, 0xc0000010 ;  /* 0xc000001000057882 */ /* 0x000fe20000000000 */
[----:B------:R-:W-:-:S02]  /*1880*/  UMOV UR7, 0xc0000010 ;  /* 0xc000001000077882 */ /* 0x000fc40000000000 */
[----:B------:R-:W-:Y:S01]  /*1890*/  ULOP3.LUT UR13, UR4, 0x10000, URZ, 0xfc, !UPT ;  /* 0x00010000040d7892 */ /* 0x000fe2000f8efc3f */
[----:B------:R-:W-:Y:S02]  /*18a0*/  UMOV UR9, UR5 ;  /* 0x0000000500097c82 */ /* 0x000fe40008000000 */
[----:B------:R-:W-:Y:S01]  /*18b0*/  UMOV UR4, UR14 ;  /* 0x0000000e00047c82 */ /* 0x000fe20008000000 */
[----:B------:R-:W-:Y:S01]  /*18c0*/  UIMAD UR6, UR39, 0x300, UR13 ;  /* 0x00000300270678a4 */ /* 0x000fe2000f8e020d */
[----:B------:R-:W-:Y:S01]  /*18d0*/  UMOV UR8, UR4 ;  /* 0x0000000400087c82 */ /* 0x000fe20008000000 */
[----:B------:R-:W-:Y:S02]  /*18e0*/  UMOV UR11, 0xc0000010 ;  /* 0xc0000010000b7882 */ /* 0x000fe40000000000 */
[----:B------:R-:W-:-:S05]  /*18f0*/  UIADD3 UR10, UR6, 0x180, URZ ;  /* 0x00000180060a7890 */ /* 0x000fca000fffe03f */
[----:B------:R-:W-:Y:S03]  /*1900*/  HGMMA.64x192x16.F32 R24, gdesc[UR4], RZ, !UPT, gsb0 ;  /* 0x02e00000041879f0 */ /* 0x000fe6000c0008ff */
[----:B------:R-:W-:Y:S02]  /*1910*/  WARPGROUP.DEPBAR.LE gsb0, 0x0 ;  /* 0x00008000000079c5 */ /* 0x000fe40000010000 */
[----:B------:R-:W-:Y:S04]  /*1920*/  STL.64 [R1+0x480], R24 ;  /* 0x0004801801007387 */ /* 0x000fe80000100a00 */
        /* <DEDUP_REMOVED lines=46> */
[----:B------:R2:W-:Y:S02]  /*1c10*/  STL.64 [R1+0x5f8], R118 ;  /* 0x0005f87601007387 */ /* 0x0005e40000100a00 */
[----:B--2---:R-:W-:-:S06]  /*1c20*/  WARPGROUP.ARRIVE ;  /* 0x00000000000079c5 */ /* 0x004fcc0000000000 */
[----:B------:R-:W-:Y:S01]  /*1c30*/  HGMMA.64x192x16.F32 R24, gdesc[UR8], RZ, !UPT, gsb0 ;  /* 0x02e00000081879f0 */ /* 0x000fe2000c0008ff */
[----:B------:R-:W-:Y:S01]  /*1c40*/  UIADD3 UR8, UR14, 0x100, URZ ;  /* 0x000001000e087890 */ /* 0x000fe2000fffe03f */
[----:B------:R-:W-:Y:S02]  /*1c50*/  UMOV UR9, 0xc0000010 ;  /* 0xc000001000097882 */ /* 0x000fe40000000000 */
[----:B------:R-:W-:-:S04]  /*1c60*/  UMOV UR5, UR9 ;  /* 0x0000000900057c82 */ /* 0x000fc80008000000 */
[----:B------:R-:W-:Y:S01]  /*1c70*/  UMOV UR4, UR8 ;  /* 0x0000000800047c82 */ /* 0x000fe20008000000 */
[----:B------:R-:W-:Y:S02]  /*1c80*/  WARPGROUP.DEPBAR.LE gsb0, 0x0 ;  /* 0x00008000000079c5 */ /* 0x000fe40000010000 */
[----:B------:R-:W-:Y:S01]  /*1c90*/  WARPGROUP.ARRIVE ;  /* 0x00000000000079c5 */ /* 0x000fe20000000000 */
[----:B------:R-:W-:Y:S04]  /*1ca0*/  STL.64 [R1], R24 ;  /* 0x0000001801007387 */ /* 0x000fe80000100a00 */
[----:B------:R-:W-:Y:S04]  /*1cb0*/  STL.64 [R1+0x8], R26 ;  /* 0x0000081a01007387 */ /* 0x000fe80000100a00 */
[----:B------:R-:W-:Y:S01]  /*1cc0*/  HGMMA.64x192x16.F32 R120, gdesc[UR8], RZ, !UPT, gsb0 ;  /* 0x02e00000087879f0 */ /* 0x000fe2000c0008ff */
        /* <DEDUP_REMOVED lines=45> */
[----:B------:R2:W-:Y:S01]  /*1fa0*/  STL.64 [R1+0x178], R118 ;  /* 0x0001787601007387 */ /* 0x0005e20000100a00 */
[----:B------:R-:W-:-:S02]  /*1fb0*/  WARPGROUP.DEPBAR.LE gsb0, 0x0 ;  /* 0x00008000000079c5 */ /* 0x000fc40000010000 */
[----:B--2---:R-:W-:-:S06]  /*1fc0*/  WARPGROUP.ARRIVE ;  /* 0x00000000000079c5 */ /* 0x004fcc0000000000 */
[----:B------:R-:W-:Y:S01]  /*1fd0*/  HGMMA.64x192x16.F32 R24, gdesc[UR4], RZ, !UPT, gsb0 ;  /* 0x02e00000041879f0 */ /* 0x000fe2000c0008ff */
[----:B------:R-:W-:Y:S01]  /*1fe0*/  UIADD3 UR4, UR14, 0x200, URZ ;  /* 0x000002000e047890 */ /* 0x000fe2000fffe03f */
[----:B------:R-:W-:Y:S01]  /*1ff0*/  UMOV UR5, 0xc0000010 ;  /* 0xc000001000057882 */ /* 0x000fe20000000000 */
        /* <DEDUP_REMOVED lines=51> */
[----:B------:R-:W-:Y:S01]  /*2330*/  UMOV UR6, UR10 ;  /* 0x0000000a00067c82 */ /* 0x000fe20008000000 */
[----:B------:R-:W-:Y:S01]  /*2340*/  UMOV UR7, UR11 ;  /* 0x0000000b00077c82 */ /* 0x000fe20008000000 */
        /* <DEDUP_REMOVED lines=50> */
[----:B------:R-:W-:Y:S03]  /*2670*/  HGMMA.64x192x16.F32 R24, gdesc[UR4], RZ, !UPT, gsb0 ;  /* 0x02e00000041879f0 */ /* 0x000fe6000c0008ff */
[----:B------:R-:W-:Y:S02]  /*2680*/  WARPGROUP.DEPBAR.LE gsb0, 0x0 ;  /* 0x00008000000079c5 */ /* 0x000fe40000010000 */
[----:B------:R-:W-:Y:S05]  /*2690*/  @!P1 BRA `(.L_x_23) ;  /* 0x0000003000ec9947 */ /* 0x000fea0003800000 */
[----:B------:R-:W-:Y:S01]  /*26a0*/  UIADD3 UR4, UR39, 0x1, URZ ;  /* 0x0000000127047890 */ /* 0x000fe2000fffe03f */
[----:B01----:R-:W-:Y:S02]  /*26b0*/  IMAD.MOV.U32 R3, RZ, RZ, R6 ;  /* 0x000000ffff037224 */ /* 0x003fe400078e0006 */
[----:B------:R-:W-:Y:S01]  /*26c0*/  IMAD.U32 R0, RZ, RZ, UR39 ;  /* 0x00000027ff007e24 */ /* 0x000fe2000f8e00ff */
[----:B------:R-:W-:-:S04]  /*26d0*/  UISETP.NE.AND UP0, UPT, UR4, 0x9, UPT ;  /* 0x000000090400788c */ /* 0x000fc8000bf05270 */
[----:B------:R-:W-:Y:S02]  /*26e0*/  USEL UR5, URZ, 0x1, UP0 ;  /* 0x000000013f057887 */ /* 0x000fe40008000000 */
[----:B------:R-:W-:Y:S02]  /*26f0*/  USEL UR14, UR4, URZ, UP0 ;  /* 0x0000003f040e7287 */ /* 0x000fe40008000000 */
[----:B------:R-:W-:-:S06]  /*2700*/  ULOP3.LUT UR5, UR38, UR5, URZ, 0x3c, !UPT ;  /* 0x0000000526057292 */ /* 0x000fcc000f8e3c3f */
[----:B---3--:R-:W-:-:S07]  /*2710*/  IMAD.U32 R4, RZ, RZ, UR5 ;  /* 0x00000005ff047e24 */ /* 0x008fce000f8e00ff */
.L_x_30:
[----:B-----5:R-:W-:Y:S05]  /*2720*/  @!P0 BRA `(.L_x_24) ;  /* 0x0000000000048947 */ /* 0x020fea0003800000 */
[----:B------:R-:W-:Y:S01]  /*2730*/  BPT.TRAP 0x1 ;  /* 0x000000040000795c */ /* 0x000fe20000300000 */
.L_x_24:
[----:B------:R-:W-:Y:S01]  /*2740*/  ULEA UR4, UR14, UR45, 0x3 ;  /* 0x0000002d0e047291 */ /* 0x000fe2000f8e183f */
[----:B------:R-:W-:-:S08]  /*2750*/  SHF.L.U32 R5, R4, 0x1f, RZ ;  /* 0x0000001f04057819 */ /* 0x000fd000000006ff */
[----:B------:R0:W1:Y:S01]  /*2760*/  SYNCS.PHASECHK.TRANS64.TRYWAIT P1, [UR4], R5 ;  /* 0x00000005ff0075a7 */ /* 0x0000620008020144 */
[----:B------:R-:W-:Y:S05]  /*2770*/  @!P0 BRA `(.L_x_25) ;  /* 0x0000000000048947 */ /* 0x000fea0003800000 */
[----:B------:R-:W-:Y:S01]  /*2780*/  BPT.TRAP 0x1 ;  /* 0x000000040000795c */ /* 0x000fe20000300000 */
.L_x_25:
[----:B-1----:R-:W-:Y:S05]  /*2790*/  @P1 BRA `(.L_x_26) ;  /* 0x0000000000081947 */ /* 0x002fea0003800000 */
[----:B------:R-:W1:Y:S02]  /*27a0*/  SYNCS.PHASECHK.TRANS64.TRYWAIT P1, [UR4], R5 ;  /* 0x00000005ff0075a7 */ /* 0x000e640008020144 */
[----:B-1----:R-:W-:Y:S05]  /*27b0*/  @!P1 BRA `(.L_x_27) ;  /* 0x000002c800bc9947 */ /* 0x002fea0003800000 */
.L_x_26:
[----:B------:R-:W-:Y:S04]  /*27c0*/  STL [R1+0xa40], R218 ;  /* 0x000a40da01007387 */ /* 0x000fe80000100800 */
        /* <DEDUP_REMOVED lines=37> */
[----:B------:R2:W-:Y:S04]  /*2a20*/  STL.64 [R1+0x910], R140 ;  /* 0x0009108c01007387 */ /* 0x0005e80000100a00 */
[----:B--2---:R-:W2:Y:S04]  /*2a30*/  LDL.LU.64 R140, [R1] ;  /* 0x00000000018c7983 */ /* 0x004ea80000300a00 */
[----:B------:R-:W3:Y:S04]  /*2a40*/  LDL.LU.64 R142, [R1+0x8] ;  /* 0x00000800018e7983 */ /* 0x000ee80000300a00 */
[----:B------:R-:W4:Y:S04]  /*2a50*/  LDL.LU.64 R144, [R1+0x10] ;  /* 0x0000100001907983 */ /* 0x000f280000300a00 */
[----:B------:R-:W2:Y:S04]  /*2a60*/  LDL.LU.64 R146, [R1+0x18] ;  /* 0x0000180001927983 */ /* 0x000ea80000300a00 */
        /* <DEDUP_REMOVED lines=34> */
[----:B---3--:R-:W-:Y:S04]  /*2c90*/  STL.64 [R1+0xbc0], R214 ;  /* 0x000bc0d601007387 */ /* 0x008fe80000100a00 */
[----:B--2---:R-:W-:Y:S04]  /*2ca0*/  STL.64 [R1+0xbb8], R212 ;  /* 0x000bb8d401007387 */ /* 0x004fe80000100a00 */
[----:B----4-:R-:W-:Y:S04]  /*2cb0*/  STL.64 [R1+0xbb0], R210 ;  /* 0x000bb0d201007387 */ /* 0x010fe80000100a00 */
        /* <DEDUP_REMOVED lines=45> */
[----:B--2---:R-:W2:Y:S04]  /*2f90*/  LDL.LU.64 R120, [R1+0x480] ;  /* 0x0004800001787983 */ /* 0x004ea80000300a00 */
[----:B------:R-:W2:Y:S04]  /*2fa0*/  LDL.LU.64 R122, [R1+0x488] ;  /* 0x00048800017a7983 */ /* 0x000ea80000300a00 */
        /* <DEDUP_REMOVED lines=46> */
[----:B------:R-:W3:Y:S04]  /*3290*/  LDL.LU.64 R216, [R1+0x130] ;  /* 0x0001300001d87983 */ /* 0x000ee80000300a00 */
        /* <DEDUP_REMOVED lines=57> */
[----:B----4-:R-:W4:Y:S04]  /*3630*/  LDL.LU.64 R24, [R1+0x180] ;  /* 0x0001800001187983 */ /* 0x010f280000300a00 */
[----:B------:R-:W3:Y:S04]  /*3640*/  LDL.LU.64 R26, [R1+0x188] ;  /* 0x00018800011a7983 */ /* 0x000ee80000300a00 */
[----:B------:R-:W4:Y:S04]  /*3650*/  LDL.LU.64 R28, [R1+0x190] ;  /* 0x00019000011c7983 */ /* 0x000f280000300a00 */
        /* <DEDUP_REMOVED lines=44> */
[----:B------:R-:W3:Y:S01]  /*3920*/  LDL.LU.64 R118, [R1+0x2f8] ;  /* 0x0002f80001767983 */ /* 0x000ee20000300a00 */
[----:B------:R-:W-:-:S02]  /*3930*/  UIMAD UR15, UR14, 0x300, UR12 ;  /* 0x000003000e0f78a4 */ /* 0x000fc4000f8e020c */
[----:B------:R-:W-:Y:S01]  /*3940*/  UIMAD UR6, UR14, 0x300, UR13 ;  /* 0x000003000e0678a4 */ /* 0x000fe2000f8e020d */
[----:B--2---:R-:W-:Y:S01]  /*3950*/  WARPGROUP.ARRIVE ;  /* 0x00000000000079c5 */ /* 0x004fe20000000000 */
[----:B------:R-:W-:Y:S01]  /*3960*/  UMOV UR5, 0xc0000010 ;  /* 0xc000001000057882 */ /* 0x000fe20000000000 */
[----:B------:R-:W-:Y:S02]  /*3970*/  UMOV UR7, 0xc0000010 ;  /* 0xc000001000077882 */ /* 0x000fe40000000000 */
[----:B------:R-:W-:-:S04]  /*3980*/  UMOV UR4, UR15 ;  /* 0x0000000f00047c82 */ /* 0x000fc80008000000 */
[----:B------:R-:W-:Y:S01]  /*3990*/  HGMMA.64x192x16.F32 R120, gdesc[UR4], R120, gsb0 ;  /* 0x02e00000047879f0 */ /* 0x000fe20008000878 */
[----:B---3--:R-:W-:Y:S04]  /*39a0*/  STL.64 [R1+0x908], R118 ;  /* 0x0009087601007387 */ /* 0x008fe80000100a00 */
        /* <DEDUP_REMOVED lines=91> */
[----:B------:R-:W2:Y:S01]  /*3f60*/  LDL.LU.64 R112, [R1+0x460] ;  /* 0x0004600001707983 */ /* 0x000ea20000300a00 */
[----:B------:R-:W-:-:S03]  /*3f70*/  WARPGROUP.DEPBAR.LE gsb0, 0x0 ;  /* 0x00008000000079c5 */ /* 0x000fc60000010000 */
[----:B------:R-:W2:Y:S04]  /*3f80*/  LDL.LU.64 R114, [R1+0x468] ;  /* 0x0004680001727983 */ /* 0x000ea80000300a00 */
[----:B------:R-:W2:Y:S04]  /*3f90*/  LDL.LU.64 R116, [R1+0x470] ;  /* 0x0004700001747983 */ /* 0x000ea80000300a00 */
[----:B------:R-:W2:Y:S04]  /*3fa0*/  LDL.LU.64 R118, [R1+0x478] ;  /* 0x0004780001767983 */ /* 0x000ea80000300a00 */
        /* <DEDUP_REMOVED lines=48> */
[----:B---3--:R-:W3:Y:S04]  /*42b0*/  LDL.LU.64 R214, [R1+0xbc0] ;  /* 0x000bc00001d67983 */ /* 0x008ee80000300a00 */
        /* <DEDUP_REMOVED lines=36> */
[----:B------:R-:W3:Y:S01]  /*4500*/  LDL.LU.64 R140, [R1+0xa98] ;  /* 0x000a9800018c7983 */ /* 0x000ee20000300a00 */
[----:B------:R-:W-:Y:S01]  /*4510*/  UIADD3 UR10, UR6, 0x180, URZ ;  /* 0x00000180060a7890 */ /* 0x000fe2000fffe03f */
[----:B------:R-:W-:Y:S01]  /*4520*/  UMOV UR8, UR4 ;  /* 0x0000000400087c82 */ /* 0x000fe20008000000 */
[----:B------:R-:W-:Y:S01]  /*4530*/  UMOV UR9, UR5 ;  /* 0x0000000500097c82 */ /* 0x000fe20008000000 */
[----:B------:R-:W-:Y:S01]  /*4540*/  UMOV UR11, 0xc0000010 ;  /* 0xc0000010000b7882 */ /* 0x000fe20000000000 */
[----:B------:R-:W4:Y:S04]  /*4550*/  LDL.LU.64 R138, [R1+0xa90] ;  /* 0x000a9000018a7983 */ /* 0x000f280000300a00 */
        /* <DEDUP_REMOVED lines=8> */
[----:B------:R-:W4:Y:S01]  /*45e0*/  LDL.LU.64 R120, [R1+0xa48] ;  /* 0x000a480001787983 */ /* 0x000f220000300a00 */
[----:B---3--:R-:W-:-:S06]  /*45f0*/  WARPGROUP.ARRIVE ;  /* 0x00000000000079c5 */ /* 0x008fcc0000000000 */
[----:B------:R-:W-:Y:S03]  /*4600*/  HGMMA.64x192x16.F32 R140, gdesc[UR8], R140, gsb0 ;  /* 0x02e00000088c79f0 */ /* 0x000fe6000800088c */
[----:B------:R-:W-:Y:S02]  /*4610*/  WARPGROUP.DEPBAR.LE gsb0, 0x0 ;  /* 0x00008000000079c5 */ /* 0x000fe40000010000 */
[----:B------:R-:W-:Y:S04]  /*4620*/  STL.64 [R1], R140 ;  /* 0x0000008c01007387 */ /* 0x000fe80000100a00 */
        /* <DEDUP_REMOVED lines=47> */
[----:B---3--:R3:W5:Y:S04]  /*4920*/  LDL.LU R218, [R1+0xa40] ;  /* 0x000a400001da7983 */ /* 0x0087680000300800 */
        /* <DEDUP_REMOVED lines=38> */
[----:B------:R-:W-:Y:S01]  /*4b90*/  UIADD3 UR8, UR15, 0x100, URZ ;  /* 0x000001000f087890 */ /* 0x000fe2000fffe03f */
[----:B------:R-:W-:-:S02]  /*4ba0*/  UMOV UR9, 0xc0000010 ;  /* 0xc000001000097882 */ /* 0x000fc40000000000 */
[----:B------:R-:W-:-:S04]  /*4bb0*/  UMOV UR5, UR9 ;  /* 0x0000000900057c82 */ /* 0x000fc80008000000 */
[----:B------:R-:W-:Y:S01]  /*4bc0*/  UMOV UR4, UR8 ;  /* 0x0000000800047c82 */ /* 0x000fe20008000000 */
[----:B----4-:R-:W-:-:S06]  /*4bd0*/  WARPGROUP.ARRIVE ;  /* 0x00000000000079c5 */ /* 0x010fcc0000000000 */
[----:B------:R-:W-:Y:S03]  /*4be0*/  HGMMA.64x192x16.F32 R120, gdesc[UR8], R120, gsb0 ;  /* 0x02e00000087879f0 */ /* 0x000fe60008000878 */
[----:B------:R-:W-:Y:S02]  /*4bf0*/  WARPGROUP.DEPBAR.LE gsb0, 0x0 ;  /* 0x00008000000079c5 */ /* 0x000fe40000010000 */
[----:B--2---:R-:W-:-:S15]  /*4c00*/  WARPGROUP.ARRIVE ;  /* 0x00000000000079c5 */ /* 0x004fde0000000000 */
[----:B------:R-:W-:Y:S03]  /*4c10*/  HGMMA.64x192x16.F32 R24, gdesc[UR4], R24, gsb0 ;  /* 0x02e00000041879f0 */ /* 0x000fe60008000818 */
        /* <DEDUP_REMOVED lines=97> */
[----:B------:R-:W-:Y:S01]  /*5230*/  UIADD3 UR4, UR15, 0x200, URZ ;  /* 0x000002000f047890 */ /* 0x000fe2000fffe03f */
[----:B------:R-:W-:Y:S01]  /*5240*/  UMOV UR5, 0xc0000010 ;  /* 0xc000001000057882 */ /* 0x000fe20000000000 */
[----:B--2---:R-:W-:-:S07]  /*5250*/  WARPGROUP.ARRIVE ;  /* 0x00000000000079c5 */ /* 0x004fce0000000000 */
        /* <DEDUP_REMOVED lines=98> */
[----:B------:R-:W-:Y:S01]  /*5880*/  UMOV UR6, UR10 ;  /* 0x0000000a00067c82 */ /* 0x000fe20008000000 */
[----:B------:R-:W-:Y:S01]  /*5890*/  UMOV UR7, UR11 ;  /* 0x0000000b00077c82 */ /* 0x000fe20008000000 */
[----:B--2---:R-:W-:-:S06]  /*58a0*/  WARPGROUP.ARRIVE ;  /* 0x00000000000079c5 */ /* 0x004fcc0000000000 */
[----:B------:R-:W-:Y:S03]  /*58b0*/  HGMMA.64x192x16.F32 R24, gdesc[UR4], R24, gsb0 ;  /* 0x02e00000041879f0 */ /* 0x000fe60008000818 */
[----:B------:R-:W-:Y:S02]  /*58c0*/  WARPGROUP.DEPBAR.LE gsb0, 0x0 ;  /* 0x00008000000079c5 */ /* 0x000fe40000010000 */
[----:B---3--:R-:W-:Y:S05]  /*58d0*/  @!P0 BRA `(.L_x_28) ;  /* 0x0000000000048947 */ /* 0x008fea0003800000 */
[----:B------:R-:W-:Y:S01]  /*58e0*/  BPT.TRAP 0x1 ;  /* 0x000000040000795c */ /* 0x000fe20000300000 */
.L_x_28:
[----:B01----:R-:W2:Y:S04]  /*58f0*/  LDL R5, [R1+0x600] ;  /* 0x0006000001057983 */ /* 0x003ea80000100800 */
[----:B------:R-:W3:Y:S01]  /*5900*/  LDL R7, [R1+0x604] ;  /* 0x0006040001077983 */ /* 0x000ee20000100800 */
[----:B------:R-:W-:Y:S01]  /*5910*/  UISETP.GT.U32.AND UP0, UPT, UR40, 0x1, UPT ;  /* 0x000000012800788c */ /* 0x000fe2000bf04070 */
[----:B--2---:R-:W-:-:S13]  /*5920*/  ISETP.NE.AND P1, PT, R5, RZ, PT ;  /* 0x000000ff0500720c */ /* 0x004fda0003f25270 */
[----:B------:R-:W-:-:S05]  /*5930*/  @P1 LEA R5, R0, UR45, 0x3 ;  /* 0x0000002d00051c11 */ /* 0x000fca000f8e18ff */
[----:B------:R-:W-:-:S05]  /*5940*/  @P1 VIADD R5, R5, 0x48 ;  /* 0x0000004805051836 */ /* 0x000fca0000000000 */
[----:B---3--:R-:W-:-:S04]  /*5950*/  @P1 PRMT R5, R7, 0x654, R5 ;  /* 0x0000065407051816 */ /* 0x008fc80000000005 */
[----:B------:R0:W-:Y:S01]  /*5960*/  @P1 SYNCS.ARRIVE.TRANS64.RED.A1T0 RZ, [R5+URZ], RZ ;  /* 0x000000ff05ff19a7 */ /* 0x0001e2000810043f */
[----:B------:R-:W-:-:S13]  /*5970*/  PLOP3.LUT P1, PT, PT, PT, UP0, 0x80, 0x0 ;  /* 0x000000000000781c */ /* 0x000fda0003f2f008 */
[----:B0-----:R-:W-:Y:S05]  /*5980*/  @P1 BRA `(.L_x_29) ;  /* 0x0000000000041947 */ /* 0x001fea0003800000 */
[----:B------:R-:W-:Y:S01]  /*5990*/  BPT.TRAP 0x1 ;  /* 0x000000040000795c */ /* 0x000fe20000300000 */
.L_x_29:
[----:B------:R-:W-:Y:S01]  /*59a0*/  UIADD3 UR14, UR14, 0x1, URZ ;  /* 0x000000010e0e7890 */ /* 0x000fe2000fffe03f */
[C---:B------:R-:W-:Y:S01]  /*59b0*/  ISETP.GT.AND P2, PT, R3.reuse, 0x1, PT ;  /* 0x000000010300780c */ /* 0x040fe20003f44270 */
[----:B------:R-:W-:Y:S02]  /*59c0*/  VIADD R0, R0, 0x1 ;  /* 0x0000000100007836 */ /* 0x000fe40000000000 */
[----:B------:R-:W-:Y:S01]  /*59d0*/  UISETP.NE.AND UP0, UPT, UR14, 0x9, UPT ;  /* 0x000000090e00788c */ /* 0x000fe2000bf05270 */
[----:B------:R-:W-:Y:S02]  /*59e0*/  VIADD R3, R3, 0xffffffff ;  /* 0xffffffff03037836 */ /* 0x000fe40000000000 */
[C---:B------:R-:W-:Y:S01]  /*59f0*/  ISETP.NE.AND P1, PT, R0.reuse, 0x9, PT ;  /* 0x000000090000780c */ /* 0x040fe20003f25270 */
[----:B------:R-:W-:Y:S02]  /*5a00*/  USEL UR4, URZ, 0x1, UP0 ;  /* 0x000000013f047887 */ /* 0x000fe40008000000 */
[----:B------:R-:W-:Y:S01]  /*5a10*/  USEL UR14, UR14, URZ, UP0 ;  /* 0x0000003f0e0e7287 */ /* 0x000fe20008000000 */
[----:B------:R-:W-:-:S03]  /*5a20*/  SEL R0, R0, RZ, P1 ;  /* 0x000000ff00007207 */ /* 0x000fc60000800000 */
[----:B------:R-:W-:Y:S01]  /*5a30*/  LOP3.LUT R4, R4, UR4, RZ, 0x3c, !PT ;  /* 0x0000000404047c12 */ /* 0x000fe2000f8e3cff */
[----:B------:R-:W-:Y:S07]  /*5a40*/  @P2 BRA `(.L_x_30) ;  /* 0xffffffcc00342947 */ /* 0x000fee000383ffff */
.L_x_23:
[----:B01----:R-:W0:Y:S02]  /*5a50*/  LDC R0, c[0x0][0x28c] ;  /* 0x0000a300ff007b82 */ /* 0x003e240000000800 */
[----:B0-----:R-:W-:-:S13]  /*5a60*/  ISETP.GE.AND P1, PT, R0, 0x1, PT ;  /* 0x000000010000780c */ /* 0x001fda0003f26270 */
[----:B------:R-:W-:Y:S05]  /*5a70*/  @!P1 BRA `(.L_x_31) ;  /* 0x0000000000449947 */ /* 0x000fea0003800000 */
[----:B------:R-:W-:Y:S05]  /*5a80*/  @!P0 BRA `(.L_x_32) ;  /* 0x0000000000048947 */ /* 0x000fea0003800000 */
[----:B------:R-:W-:Y:S01]  /*5a90*/  BPT.TRAP 0x1 ;  /* 0x000000040000795c */ /* 0x000fe20000300000 */
.L_x_32:
[----:B------:R-:W2:Y:S04]  /*5aa0*/  LDL R0, [R1+0x600] ;  /* 0x0006000001007983 */ /* 0x000ea80000100800 */
[----:B------:R-:W4:Y:S01]  /*5ab0*/  LDL R3, [R1+0x604] ;  /* 0x0006040001037983 */ /* 0x000f220000100800 */
[----:B------:R-:W-:Y:S01]  /*5ac0*/  UISETP.GT.U32.AND UP0, UPT, UR40, 0x1, UPT ;  /* 0x000000012800788c */ /* 0x000fe2000bf04070 */
[----:B--2---:R-:W-:-:S13]  /*5ad0*/  ISETP.NE.AND P0, PT, R0, RZ, PT ;  /* 0x000000ff0000720c */ /* 0x004fda0003f05270 */
[----:B------:R-:W-:-:S04]  /*5ae0*/  @P0 VIADD R6, R6, UR39 ;  /* 0x0000002706060c36 */ /* 0x000fc80008000000 */
[----:B---3--:R-:W-:-:S05]  /*5af0*/  @P0 IMAD.WIDE.U32 R4, R6, 0x38e38e39, RZ ;  /* 0x38e38e3906040825 */ /* 0x008fca00078e00ff */
[----:B------:R-:W-:-:S05]  /*5b00*/  @P0 SHF.R.U32.HI R0, RZ, 0x1, R5 ;  /* 0x00000001ff000819 */ /* 0x000fca0000011605 */
[----:B------:R-:W-:-:S05]  /*5b10*/  @P0 IMAD R0, R0, -0x9, R6 ;  /* 0xfffffff700000824 */ /* 0x000fca00078e0206 */
[----:B------:R-:W-:-:S05]  /*5b20*/  @P0 LEA R0, R0, UR45, 0x3 ;  /* 0x0000002d00000c11 */ /* 0x000fca000f8e18ff */
[----:B------:R-:W-:-:S05]  /*5b30*/  @P0 VIADD R0, R0, 0x48 ;  /* 0x0000004800000836 */ /* 0x000fca0000000000 */
[----:B----4-:R-:W-:-:S04]  /*5b40*/  @P0 PRMT R0, R3, 0x654, R0 ;  /* 0x0000065403000816 */ /* 0x010fc80000000000 */
[----:B------:R0:W-:Y:S01]  /*5b50*/  @P0 SYNCS.ARRIVE.TRANS64.RED.A1T0 RZ, [R0+URZ], RZ ;  /* 0x000000ff00ff09a7 */ /* 0x0001e2000810043f */
[----:B------:R-:W-:-:S13]  /*5b60*/  PLOP3.LUT P0, PT, PT, PT, UP0, 0x80, 0x0 ;  /* 0x000000000000781c */ /* 0x000fda0003f0f008 */
[----:B0-----:R-:W-:Y:S05]  /*5b70*/  @P0 BRA `(.L_x_31) ;  /* 0x0000000000040947 */ /* 0x001fea0003800000 */
[----:B------:R-:W-:Y:S01]  /*5b80*/  BPT.TRAP 0x1 ;  /* 0x000000040000795c */ /* 0x000fe20000300000 */
.L_x_31:
[----:B------:R-:W0:Y:S01]  /*5b90*/  S2R R6, SR_TID.X ;  /* 0x0000000000067919 */ /* 0x000e220000002100 */
[----:B------:R-:W-:Y:S01]  /*5ba0*/  UIMAD UR42, UR42, 0x180, URZ ;  /* 0x000001802a2a78a4 */ /* 0x000fe2000f8e023f */
[----:B------:R-:W-:Y:S01]  /*5bb0*/  ULDC UR12, c[0x0][0x288] ;  /* 0x0000a200000c7ab9 */ /* 0x000fe20000000800 */
[----:B------:R-:W-:Y:S02]  /*5bc0*/  UIMAD.WIDE UR8, UR41, 0x180, URZ ;  /* 0x00000180290878a5 */ /* 0x000fe4000f8e023f */
[----:B------:R-:W-:Y:S02]  /*5bd0*/  UIMAD UR41, UR41, 0x180, URZ ;  /* 0x00000180292978a4 */ /* 0x000fe4000f8e023f */
[----:B------:R-:W-:Y:S01]  /*5be0*/  IMAD.U32 R12, RZ, RZ, UR42 ;  /* 0x0000002aff0c7e24 */ /* 0x000fe2000f8e00ff */
[----:B------:R-:W-:Y:S02]  /*5bf0*/  UISETP.GE.AND UP0, UPT, UR42, UR12, UPT ;  /* 0x0000000c2a00728c */ /* 0x000fe4000bf06270 */
[----:B------:R-:W-:Y:S01]  /*5c00*/  UIADD3 UR39, UR44, UR39, URZ ;  /* 0x000000272c277290 */ /* 0x000fe2000fffe03f */
[----:B------:R-:W-:Y:S01]  /*5c10*/  ULDC UR7, c[0x0][0x284] ;  /* 0x0000a10000077ab9 */ /* 0x000fe20000000800 */
[----:B------:R-:W-:-:S02]  /*5c20*/  USHF.R.S32.HI UR13, URZ, 0x1f, UR43 ;  /* 0x0000001f3f0d7899 */ /* 0x000fc4000801142b */
[----:B------:R-:W-:Y:S02]  /*5c30*/  UISETP.GE.OR UP0, UPT, UR41, UR7, UP0 ;  /* 0x000000072900728c */ /* 0x000fe40008706670 */
[----:B------:R-:W-:Y:S02]  /*5c40*/  UISETP.GT.U32.AND UP1, UPT, UR39, 0x8, UPT ;  /* 0x000000082700788c */ /* 0x000fe4000bf24070 */
[----:B------:R-:W-:Y:S01]  /*5c50*/  UIMAD.WIDE.U32 UR4, UR39, 0x38e38e39, URZ ;  /* 0x38e38e39270478a5 */ /* 0x000fe2000f8e003f */
[----:B------:R-:W-:Y:S01]  /*5c60*/  ULDC.64 UR10, c[0x0][0x5d0] ;  /* 0x00017400000a7ab9 */ /* 0x000fe20000000a00 */
[----:B------:R-:W-:Y:S01]  /*5c70*/  UISETP.LT.U32.AND UP1, UPT, UR44, 0x9, UP1 ;  /* 0x000000092c00788c */ /* 0x000fe20008f21070 */
[----:B------:R-:W-:Y:S01]  /*5c80*/  PLOP3.LUT P0, PT, PT, PT, UP0, 0x80, 0x0 ;  /* 0x000000000000781c */ /* 0x000fe20003f0f008 */
[----:B------:R-:W-:Y:S02]  /*5c90*/  UISETP.GE.U32.AND UP2, UPT, UR44, 0x9, UPT ;  /* 0x000000092c00788c */ /* 0x000fe4000bf46070 */
[----:B------:R-:W-:-:S02]  /*5ca0*/  UIMAD UR6, UR13, UR10, URZ ;  /* 0x0000000a0d0672a4 */ /* 0x000fc4000f8e023f */
[----:B------:R-:W-:Y:S02]  /*5cb0*/  USHF.R.U32.HI UR4, URZ, 0x1, UR5 ;  /* 0x000000013f047899 */ /* 0x000fe40008011605 */
[----:B------:R-:W-:Y:S01]  /*5cc0*/  USEL UR5, URZ, 0x1, !UP1 ;  /* 0x000000013f057887 */ /* 0x000fe2000c800000 */
[--C-:B0-----:R-:W-:Y:S01]  /*5cd0*/  SHF.R.U32.HI R3, RZ, 0x7, R6.reuse ;  /* 0x00000007ff037819 */ /* 0x101fe20000011606 */
[C---:B------:R-:W-:Y:S01]  /*5ce0*/  IMAD.SHL.U32 R13, R6.reuse, 0x2, RZ ;  /* 0x00000002060d7824 */ /* 0x040fe200078e00ff */
[----:B---3--:R-:W-:Y:S01]  /*5cf0*/  SHF.R.U32.HI R4, RZ, 0x2, R6 ;  /* 0x00000002ff047819 */ /* 0x008fe20000011606 */
[----:B------:R-:W-:Y:S01]  /*5d00*/  UIMAD UR6, UR43, UR11, UR6 ;  /* 0x0000000b2b0672a4 */ /* 0x000fe2000f8e0206 */
[----:B------:R-:W-:Y:S01]  /*5d10*/  LOP3.LUT R5, R6, 0x60, RZ, 0xc0, !PT ;  /* 0x0000006006057812 */ /* 0x000fe200078ec0ff */
[----:B------:R-:W-:Y:S01]  /*5d20*/  ULOP3.LUT UR38, UR38, UR5, URZ, 0x3c, !UPT ;  /* 0x0000000526267292 */ /* 0x000fe2000f8e3c3f */
[----:B------:R-:W-:Y:S01]  /*5d30*/  LOP3.LUT R3, R3, 0x1, RZ, 0xc0, !PT ;  /* 0x0000000103037812 */ /* 0x000fe200078ec0ff */
[----:B------:R-:W-:Y:S01]  /*5d40*/  UIMAD UR39, UR4, -0x9, UR39 ;  /* 0xfffffff7042778a4 */ /* 0x000fe2000f8e0227 */
[----:B------:R-:W-:Y:S01]  /*5d50*/  LOP3.LUT R4, R4, 0x7, RZ, 0xc0, !PT ;  /* 0x0000000704047812 */ /* 0x000fe200078ec0ff */
[----:B------:R-:W-:Y:S01]  /*5d60*/  @UP2 ULOP3.LUT UR38, UR38, 0x1, UR4, 0x78, !UPT ;  /* 0x0000000126262892 */ /* 0x000fe2000f8e7804 */
[----:B------:R-:W-:Y:S01]  /*5d70*/  SHF.R.U32.HI R5, RZ, 0x1, R5 ;  /* 0x00000001ff057819 */ /* 0x000fe20000011605 */
[----:B------:R-:W-:Y:S01]  /*5d80*/  IMAD.SHL.U32 R10, R3, 0x40, RZ ;  /* 0x00000040030a7824 */ /* 0x000fe200078e00ff */
[----:B------:R-:W-:-:S02]  /*5d90*/  LOP3.LUT R12, R12, 0x6, R13, 0xf8, !PT ;  /* 0x000000060c0c7812 */ /* 0x000fc400078ef80d */
[--C-:B------:R-:W-:Y:S02]  /*5da0*/  IADD3 R0, RZ, -R5, -R4.reuse ;  /* 0x80000005ff007210 */ /* 0x100fe40007ffe804 */
[----:B------:R-:W-:Y:S01]  /*5db0*/  LOP3.LUT R10, R10, 0x40, R4, 0xe2, !PT ;  /* 0x000000400a0a7812 */ /* 0x000fe200078ee204 */
[----:B------:R-:W-:Y:S01]  /*5dc0*/  IMAD.MOV.U32 R4, RZ, RZ, -0x2 ;  /* 0xfffffffeff047424 */ /* 0x000fe200078e00ff */
[----:B------:R-:W-:Y:S01]  /*5dd0*/  SHF.R.S32.HI R13, RZ, 0x1f, R12 ;  /* 0x0000001fff0d7819 */ /* 0x000fe2000001140c */
[----:B------:R-:W-:Y:S01]  /*5de0*/  IMAD R0, R3, -0x40, R0 ;  /* 0xffffffc003007824 */ /* 0x000fe200078e0200 */
[----:B------:R-:W-:Y:S01]  /*5df0*/  LOP3.LUT R3, R6, 0x3, RZ, 0xc0, !PT ;  /* 0x0000000306037812 */ /* 0x000fe200078ec0ff */
[----:B------:R-:W-:Y:S01]  /*5e00*/  IMAD.U32 R6, RZ, RZ, UR10 ;  /* 0x0000000aff067e24 */ /* 0x000fe2000f8e00ff */
[----:B------:R-:W-:-:S03]  /*5e10*/  LOP3.LUT R10, R10, UR8, R5, 0xfe, !PT ;  /* 0x000000080a0a7c12 */ /* 0x000fc6000f8efe05 */
[----:B------:R-:W-:Y:S02]  /*5e20*/  IMAD R3, R3, R4, UR12 ;  /* 0x0000000c03037e24 */ /* 0x000fe4000f8e0204 */
[----:B------:R-:W-:Y:S02]  /*5e30*/  IMAD.U32 R4, RZ, RZ, UR7 ;  /* 0x00000007ff047e24 */ /* 0x000fe4000f8e00ff */
[----:B------:R-:W-:-:S03]  /*5e40*/  IMAD.WIDE.U32 R6, R6, UR43, R12 ;  /* 0x0000002b06067c25 */ /* 0x000fc6000f8e000c */
[----:B------:R-:W-:Y:S01]  /*5e50*/  IADD3 R0, R4, -UR41, R0 ;  /* 0x8000002904007c10 */ /* 0x000fe2000fffe000 */
[----:B------:R-:W-:Y:S01]  /*5e60*/  VIADD R7, R7, UR6 ;  /* 0x0000000607077c36 */ /* 0x000fe20008000000 */
[----:B------:R-:W-:Y:S01]  /*5e70*/  UMOV UR41, 0xffffffff ;  /* 0xffffffff00297882 */ /* 0x000fe20000000000 */
[----:B------:R-:W-:Y:S01]  /*5e80*/  VIADD R3, R3, -UR42 ;  /* 0x8000002a03037c36 */ /* 0x000fe20008000000 */
[----:B------:R-:W-:Y:S06]  /*5e90*/  @P0 BRA `(.L_x_33) ;  /* 0x0000027000940947 */ /* 0x000fec0003800000 */
[----:B-----5:R-:W-:Y:S01]  /*5ea0*/  FSETP.NEU.AND P0, PT, R16, RZ, PT ;  /* 0x000000ff1000720b */ /* 0x020fe20003f0d000 */
[----:B------:R-:W-:Y:S01]  /*5eb0*/  ULDC.64 UR6, c[0x0][0x5c8] ;  /* 0x0001720000067ab9 */ /* 0x000fe20000000a00 */
[----:B------:R-:W-:Y:S01]  /*5ec0*/  ISETP.GT.AND P5, PT, R3, RZ, PT ;  /* 0x000000ff0300720c */ /* 0x000fe20003fa4270 */
[----:B------:R-:W-:Y:S01]  /*5ed0*/  UIMAD UR4, UR9, UR6, URZ ;  /* 0x00000006090472a4 */ /* 0x000fe2000f8e023f */
[----:B------:R-:W-:Y:S01]  /*5ee0*/  IMAD.U32 R19, RZ, RZ, UR7 ;  /* 0x00000007ff137e24 */ /* 0x000fe2000f8e00ff */
[----:B------:R-:W-:Y:S01]  /*5ef0*/  BSSY B0, `(.L_x_33) ;  /* 0x000271f000007945 */ /* 0x000fe20003800000 */
[----:B------:R-:W-:Y:S01]  /*5f00*/  IMAD.WIDE.U32 R6, R10, UR6, R6 ;  /* 0x000000060a067c25 */ /* 0x000fe2000f8e0006 */
[----:B------:R-:W-:-:S03]  /*5f10*/  ISETP.GT.AND P1, PT, R0, RZ, P5 ;  /* 0x000000ff0000720c */ /* 0x000fc60002f24270 */
[----:B------:R-:W-:-:S04]  /*5f20*/  IMAD R19, R10, R19, UR4 ;  /* 0x000000040a137e24 */ /* 0x000fc8000f8e0213 */
[----:B------:R-:W-:Y:S01]  /*5f30*/  IMAD.IADD R19, R7, 0x1, R19 ;  /* 0x0000000107137824 */ /* 0x000fe200078e0213 */
[----:B------:R-:W-:Y:S06]  /*5f40*/  @!P0 BRA `(.L_x_34) ;  /* 0x000001a800fc8947 */ /* 0x000fec0003800000 */
[----:B------:R-:W0:Y:S01]  /*5f50*/  LDC.64 R220, c[0x0][0x5b8] ;  /* 0x00016e00ffdc7b82 */ /* 0x000e220000000a00 */
[----:B------:R-:W2:Y:S01]  /*5f60*/  LDL.LU R20, [R1+0x480] ;  /* 0x0004800001147983 */ /* 0x000ea20000300800 */
[----:B------:R-:W-:-:S06]  /*5f70*/  ULDC.64 UR4, c[0x0][0x5c0] ;  /* 0x0001700000047ab9 */ /* 0x000fcc0000000a00 */
[----:B------:R-:W1:Y:S08]  /*5f80*/  LDC.64 R8, c[0x0][0x5b0] ;  /* 0x00016c00ff087b82 */ /* 0x000e700000000a00 */
[----:B------:R-:W3:Y:S01]  /*5f90*/  LDC.64 R22, c[0x0][0x5a8] ;  /* 0x00016a00ff167b82 */ /* 0x000ee20000000a00 */
[C---:B0-----:R-:W-:Y:S02]  /*5fa0*/  IMAD R219, R220.reuse, UR13, RZ ;  /* 0x0000000ddcdb7c24 */ /* 0x041fe4000f8e02ff */
[----:B------:R-:W-:-:S04]  /*5fb0*/  IMAD.WIDE.U32 R222, R220, UR43, R12 ;  /* 0x0000002bdcde7c25 */ /* 0x000fc8000f8e000c */
[----:B------:R-:W-:Y:S02]  /*5fc0*/  IMAD R219, R221, UR43, R219 ;  /* 0x0000002bdddb7c24 */ /* 0x000fe4000f8e02db */
[----:B-1----:R-:W-:Y:S02]  /*5fd0*/  IMAD R18, R8, UR9, RZ ;  /* 0x0000000908127c24 */ /* 0x002fe4000f8e02ff */
[----:B------:R-:W-:Y:S02]  /*5fe0*/  IMAD.IADD R217, R223, 0x1, R219 ;  /* 0x00000001dfd97824 */ /* 0x000fe400078e02db */
[----:B------:R-:W-:Y:S02]  /*5ff0*/  IMAD.MOV.U32 R216, RZ, RZ, R222 ;  /* 0x000000ffffd87224 */ /* 0x000fe400078e00de */
[C---:B------:R-:W-:Y:S02]  /*6000*/  IMAD R18, R10.reuse, R9, R18 ;  /* 0x000000090a127224 */ /* 0x040fe400078e0212 */
[----:B------:R-:W-:-:S04]  /*6010*/  IMAD.WIDE.U32 R4, R10, R8, R216 ;  /* 0x000000080a047225 */ /* 0x000fc800078e00d8 */
[----:B------:R-:W-:Y:S01]  /*6020*/  IMAD.IADD R5, R5, 0x1, R18 ;  /* 0x0000000105057824 */ /* 0x000fe200078e0212 */
[----:B---3--:R-:W-:-:S04]  /*6030*/  LEA R14, P0, R4, R22, 0x1 ;  /* 0x00000016040e7211 */ /* 0x008fc800078008ff */
[----:B------:R-:W-:-:S05]  /*6040*/  LEA.HI.X R15, R4, R23, R5, 0x1, P0 ;  /* 0x00000017040f7211 */ /* 0x000fca00000f0c05 */
[----:B------:R-:W3:Y:S01]  /*6050*/  @P1 LDG.E.LTC128B.U16 R11, desc[UR36][R14.64] ;  /* 0x000000240e0b1981 */ /* 0x000ee2000c1e1520 */
[----:B------:R-:W-:Y:S01]  /*6060*/  ISETP.GT.AND P2, PT, R3, 0x1, PT ;  /* 0x000000010300780c */ /* 0x000fe20003f44270 */
[----:B------:R-:W-:Y:S01]  /*6070*/  BSSY B1, `(.L_x_35) ;  /* 0x0000013000017945 */ /* 0x000fe20003800000 */
[----:B----4-:R-:W-:-:S11]  /*6080*/  LOP3.LUT R17, R17, 0xfffffffd, RZ, 0xc0, !PT ;  /* 0xfffffffd11117812 */ /* 0x010fd600078ec0ff */
[----:B------:R-:W-:Y:S01]  /*6090*/  @P2 LOP3.LUT R17, R17, 0x2, RZ, 0xfc, !PT ;  /* 0x0000000211112812 */ /* 0x000fe200078efcff */
[----:B---3--:R-:W-:-:S05]  /*60a0*/  HADD2.F32 R4, -RZ, R11.H0_H0 ;  /* 0x2000000bff047230 */ /* 0x008fca0000004100 */
[----:B------:R-:W-:-:S04]  /*60b0*/  FMUL R4, R4, R16 ;  /* 0x0000001004047220 */ /* 0x000fc80000400000 */
[----:B--2---:R-:W-:Y:S01]  /*60c0*/  FFMA R7, R20, R2, R4 ;  /* 0x0000000214077223 */ /* 0x004fe20000000004 */
[----:B------:R-:W-:-:S04]  /*60d0*/  LEA R4, P0, R6, UR4, 0x1 ;  /* 0x0000000406047c11 */ /* 0x000fc8000f8008ff */
[----:B------:R-:W-:Y:S02]  /*60e0*/  LEA.HI.X R5, R6, UR5, R19, 0x1, P0 ;  /* 0x0000000506057c11 */ /* 0x000fe400080f0c13 */
[----:B------:R-:W-:-:S05]  /*60f0*/  F2FP.F16.F32.PACK_AB R6, RZ, R7 ;  /* 0x00000007ff06723e */ /* 0x000fca00000000ff */
[----:B------:R0:W-:Y:S02]  /*6100*/  @P1 STG.E.U16 desc[UR36][R4.64], R6 ;  /* 0x0000000604001986 */ /* 0x0001e4000c101524 */
[----:B0-----:R-:W-:-:S04]  /*6110*/  IMAD.WIDE.U32 R6, R10, R8, R12 ;  /* 0x000000080a067225 */ /* 0x001fc800078e000c */
[----:B------:R-:W-:Y:S02]  /*6120*/  IMAD.IADD R7, R18, 0x1, R7 ;  /* 0x0000000112077824 */ /* 0x000fe400078e0207 */
[----:B------:R-:W-:-:S04]  /*6130*/  IMAD.WIDE.U32 R6, R220, UR43, R6 ;  /* 0x0000002bdc067c25 */ /* 0x000fc8000f8e0006 */
[----:B------:R-:W-:Y:S01]  /*6140*/  IMAD.IADD R7, R219, 0x1, R7 ;  /* 0x00000001db077824 */ /* 0x000fe200078e0207 */
[----:B------:R-:W-:-:S04]  /*6150*/  LEA R20, P0, R6, R22, 0x1 ;  /* 0x0000001606147211 */ /* 0x000fc800078008ff */
[----:B------:R-:W-:Y:S02]  /*6160*/  LEA.HI.X R21, R6, R23, R7, 0x1, P0 ;  /* 0x0000001706157211 */ /* 0x000fe400000f0c07 */
[----:B------:R-:W-:-:S13]  /*6170*/  ISETP.GT.AND P0, PT, R0, RZ, P2 ;  /* 0x000000ff0000720c */ /* 0x000fda0001704270 */
[----:B------:R-:W-:Y:S05]  /*6180*/  @!P0 BRA `(.L_x_36) ;  /* 0x0000000000048947 */ /* 0x000fea0003800000 */
[----:B------:R0:W5:Y:S02]  /*6190*/  LDG.E.LTC128B.U16 R11, desc[UR36][R20.64+0x2] ;  /* 0x00000224140b7981 */ /* 0x000164000c1e1520 */
.L_x_36:
[----:B------:R-:W-:Y:S05]  /*61a0*/  BSYNC B1 ;  /* 0x0000000000017941 */ /* 0x000fea0003800000 */
.L_x_35:
[----:B------:R-:W2:Y:S01]  /*61b0*/  LDL R7, [R1+0x484] ;  /* 0x0004840001077983 */ /* 0x000ea20000100800 */
[----:B-----5:R-:W-:Y:S01]  /*61c0*/  HADD2.F32 R6, -RZ, R11.H0_H0 ;  /* 0x2000000bff067230 */ /* 0x020fe20000004100 */
[C---:B------:R-:W-:Y:S01]  /*61d0*/  SHF.L.U64.HI R225, R8.reuse, 0x3, R9 ;  /* 0x0000000308e17819 */ /* 0x040fe20000010209 */
[----:B------:R-:W-:Y:S01]  /*61e0*/  IMAD.SHL.U32 R224, R8, 0x8, RZ ;  /* 0x0000000808e07824 */ /* 0x000fe200078e00ff */
[----:B------:R-:W3:Y:S02]  /*61f0*/  LDL.LU R221, [R1+0x488] ;  /* 0x0004880001dd7983 */ /* 0x000ee40000300800 */
[----:B------:R-:W-:-:S04]  /*6200*/  FMUL R6, R6, R16 ;  /* 0x0000001006067220 */ /* 0x000fc80000400000 */
[----:B--2---:R-:W-:-:S05]  /*6210*/  FFMA R6, R7, R2, R6 ;  /* 0x0000000207067223 */ /* 0x004fca0000000006 */
[----:B------:R-:W-:-:S05]  /*6220*/  F2FP.F16.F32.PACK_AB R6, RZ, R6 ;  /* 0x00000006ff06723e */ /* 0x000fca00000000ff */
[----:B------:R1:W-:Y:S01]  /*6230*/  @P0 STG.E.U16 desc[UR36][R4.64+0x2], R6 ;  /* 0x0000020604000986 */ /* 0x0003e2000c101524 */
[----:B------:R-:W-:Y:S01]  /*6240*/  ISETP.GT.AND P0, PT, R0, 0x8, P5 ;  /* 0x000000080000780c */ /* 0x000fe20002f04270 */
[----:B-1----:R-:W-:-:S04]  /*6250*/  IMAD.WIDE.U32 R6, R10, R8, R224 ;  /* 0x000000080a067225 */ /* 0x002fc800078e00e0 */
[----:B------:R-:W-:Y:S01]  /*6260*/  IMAD.IADD R18, R18, 0x1, R7 ;  /* 0x0000000112127824 */ /* 0x000fe200078e0207 */
[----:B------:R-:W-:-:S05]  /*6270*/  IADD3 R7, P1, R222, R6, RZ ;  /* 0x00000006de077210 */ /* 0x000fca0007f3e0ff */
[----:B------:R-:W-:Y:S01]  /*6280*/  IMAD.X R15, R18, 0x1, R217, P1 ;  /* 0x00000001120f7824 */ /* 0x000fe200008e06d9 */
[----:B------:R-:W-:-:S04]  /*6290*/  LEA R14, P1, R7, R22, 0x1 ;  /* 0x00000016070e7211 */ /* 0x000fc800078208ff */
[----:B------:R-:W-:-:S05]  /*62a0*/  LEA.HI.X R15, R7, R23, R15, 0x1, P1 ;  /* 0x00000017070f7211 */ /* 0x000fca00008f0c0f */
[----:B------:R1:W2:Y:S01]  /*62b0*/  @P0 LDG.E.LTC128B.U16 R11, desc[UR36][R14.64] ;  /* 0x000000240e0b0981 */ /* 0x0002a2000c1e1520 */
[----:B------:R-:W-:Y:S01]  /*62c0*/  IADD3 R6, P1, R12, R6, RZ ;  /* 0x000000060c067210 */ /* 0x000fe20007f3e0ff */
[----:B------:R-:W-:Y:S01]  /*62d0*/  BSSY B1, `(.L_x_37) ;  /* 0x0000016000017945 */ /* 0x000fe20003800000 */
[----:B------:R-:W-:-:S03]  /*62e0*/  ISETP.GT.AND P2, PT, R0, 0x8, P2 ;  /* 0x000000080000780c */ /* 0x000fc60001744270 */
[----:B------:R-:W-:Y:S02]  /*62f0*/  IMAD.X R7, R13, 0x1, R18, P1 ;  /* 0x000000010d077824 */ /* 0x000fe400008e0612 */
[----:B------:R-:W-:-:S04]  /*6300*/  IMAD.WIDE.U32 R6, R220, UR43, R6 ;  /* 0x0000002bdc067c25 */ /* 0x000fc8000f8e0006 */
[----:B------:R-:W-:Y:S01]  /*6310*/  IMAD.IADD R7, R219, 0x1, R7 ;  /* 0x00000001db077824 */ /* 0x000fe200078e0207 */
[C---:B------:R-:W-:Y:S01]  /*6320*/  LEA R18, P1, R6.reuse, R22, 0x1 ;  /* 0x0000001606127211 */ /* 0x040fe200078208ff */
[----:B-1----:R-:W-:Y:S02]  /*6330*/  IMAD.U32 R15, RZ, RZ, UR6 ;  /* 0x00000006ff0f7e24 */ /* 0x002fe4000f8e00ff */
[----:B------:R-:W-:Y:S01]  /*6340*/  IMAD.U32 R14, RZ, RZ, UR7 ;  /* 0x00000007ff0e7e24 */ /* 0x000fe2000f8e00ff */
[----:B------:R-:W-:Y:S01]  /*6350*/  LEA.HI.X R19, R6, R23, R7, 0x1, P1 ;  /* 0x0000001706137211 */ /* 0x000fe200008f0c07 */
[----:B------:R-:W-:-:S04]  /*6360*/  IMAD.U32 R6, RZ, RZ, UR6 ;  /* 0x00000006ff067e24 */ /* 0x000fc8000f8e00ff */
[----:B------:R-:W-:-:S05]  /*6370*/  IMAD.SHL.U32 R226, R6, 0x10, RZ ;  /* 0x0000001006e27824 */ /* 0x000fca00078e00ff */
[----:B------:R-:W-:Y:S01]  /*6380*/  IADD3 R6, P1, R226, R4, RZ ;  /* 0x00000004e2067210 */ /* 0x000fe20007f3e0ff */
[----:B--2---:R-:W-:-:S05]  /*6390*/  HADD2.F32 R7, -RZ, R11.H0_H0 ;  /* 0x2000000bff077230 */ /* 0x004fca0000004100 */
[----:B------:R-:W-:-:S04]  /*63a0*/  FMUL R7, R7, R16 ;  /* 0x0000001007077220 */ /* 0x000fc80000400000 */
[----:B---3--:R-:W-:Y:S01]  /*63b0*/  FFMA R7, R221, R2, R7 ;  /* 0x00000002dd077223 */ /* 0x008fe20000000007 */
[----:B------:R-:W-:-:S04]  /*63c0*/  SHF.L.U64.HI R221, R15, 0x4, R14 ;  /* 0x000000040fdd7819 */ /* 0x000fc8000001020e */
[----:B------:R-:W-:-:S04]  /*63d0*/  F2FP.F16.F32.PACK_AB R7, RZ, R7 ;  /* 0x00000007ff07723e */ /* 0x000fc800000000ff */
[----:B------:R-:W-:Y:S01]  /*63e0*/  PRMT R14, R7, 0x7610, R14 ;  /* 0x00007610070e7816 */ /* 0x000fe2000000000e */
[----:B------:R-:W-:-:S05]  /*63f0*/  IMAD.X R7, R221, 0x1, R5, P1 ;  /* 0x00000001dd077824 */ /* 0x000fca00008e0605 */
[----:B------:R1:W-:Y:S01]  /*6400*/  @P0 STG.E.U16 desc[UR36][R6.64], R14 ;  /* 0x0000000e06000986 */ /* 0x0003e2000c101524 */
[----:B------:R-:W-:Y:S05]  /*6410*/  @!P2 BRA `(.L_x_38) ;  /* 0x000000000004a947 */ /* 0x000fea0003800000 */
[----:B------:R2:W5:Y:S02]  /*6420*/  LDG.E.LTC128B.U16 R11, desc[UR36][R18.64+0x2] ;  /* 0x00000224120b7981 */ /* 0x000564000c1e1520 */
.L_x_38:
[----:B------:R-:W-:Y:S05]  /*6430*/  BSYNC B1 ;  /* 0x0000000000017941 */ /* 0x000fea0003800000 */
.L_x_37:
[----:B------:R-:W3:Y:S01]  /*6440*/  LDL.LU R15, [R1+0x48c] ;  /* 0x00048c00010f7983 */ /* 0x000ee20000300800 */
[----:B-1---5:R-:W-:Y:S01]  /*6450*/  HADD2.F32 R14, -RZ, R11.H0_H0 ;  /* 0x2000000bff0e7230 */ /* 0x022fe20000004100 */
[----:B------:R-:W-:Y:S01]  /*6460*/  ISETP.GT.AND P4, PT, R3, 0x8, PT ;  /* 0x000000080300780c */ /* 0x000fe20003f84270 */
[----:B------:R-:W-:Y:S01]  /*6470*/  BSSY B1, `(.L_x_39) ;  /* 0x000000a000017945 */ /* 0x000fe20003800000 */
[----:B------:R-:W-:Y:S02]  /*6480*/  LOP3.LUT R17, R17, 0xfffffffb, RZ, 0xc0, !PT ;  /* 0xfffffffb11117812 */ /* 0x000fe400078ec0ff */
[----:B------:R-:W-:Y:S01]  /*6490*/  FMUL R14, R14, R16 ;  /* 0x000000100e0e7220 */ /* 0x000fe20000400000 */
[----:B------:R-:W-:-:S08]  /*64a0*/  ISETP.GT.AND P0, PT, R0, RZ, P4 ;  /* 0x000000ff0000720c */ /* 0x000fd00002704270 */
[----:B------:R-:W-:Y:S01]  /*64b0*/  @P4 LOP3.LUT R17, R17, 0x4, RZ, 0xfc, !PT ;  /* 0x0000000411114812 */ /* 0x000fe200078efcff */
[----:B---3--:R-:W-:-:S05]  /*64c0*/  FFMA R14, R15, R2, R14 ;  /* 0x000000020f0e7223 */ /* 0x008fca000000000e */
[----:B------:R-:W-:-:S05]  /*64d0*/  F2FP.F16.F32.PACK_AB R14, RZ, R14 ;  /* 0x0000000eff0e723e */ /* 0x000fca00000000ff */
[----:B------:R1:W-:Y:S01]  /*64e0*/  @P2 STG.E.U16 desc[UR36][R6.64+0x2], R14 ;  /* 0x0000020e06002986 */ /* 0x0003e2000c101524 */
[----:B------:R-:W-:Y:S05]  /*64f0*/  @!P0 BRA `(.L_x_40) ;  /* 0x0000000000048947 */ /* 0x000fea0003800000 */
[----:B------:R3:W5:Y:S02]  /*6500*/  LDG.E.LTC128B.U16 R11, desc[UR36][R20.64+0x10] ;  /* 0x00001024140b7981 */ /* 0x000764000c1e1520 */
.L_x_40:
[----:B------:R-:W-:Y:S05]  /*6510*/  BSYNC B1 ;  /* 0x0000000000017941 */ /* 0x000fea0003800000 */
.L_x_39:
[----:B------:R-:W4:Y:S01]  /*6520*/  LDL.LU R15, [R1+0x490] ;  /* 0x00049000010f7983 */ /* 0x000f220000300800 */
[----:B-1---5:R-:W-:Y:S01]  /*6530*/  HADD2.F32 R14, -RZ, R11.H0_H0 ;  /* 0x2000000bff0e7230 */ /* 0x022fe20000004100 */
[----:B------:R-:W-:Y:S01]  /*6540*/  ISETP.GT.AND P3, PT, R3, 0x9, PT ;  /* 0x000000090300780c */ /* 0x000fe20003f64270 */
[----:B------:R-:W-:Y:S01]  /*6550*/  BSSY B1, `(.L_x_41) ;  /* 0x000000a000017945 */ /* 0x000fe20003800000 */
[----:B------:R-:W-:Y:S02]  /*6560*/  LOP3.LUT R17, R17, 0xfffffff7, RZ, 0xc0, !PT ;  /* 0xfffffff711117812 */ /* 0x000fe400078ec0ff */
[----:B------:R-:W-:Y:S01]  /*6570*/  FMUL R14, R14, R16 ;  /* 0x000000100e0e7220 */ /* 0x000fe20000400000 */
[----:B------:R-:W-:-:S08]  /*6580*/  ISETP.GT.AND P1, PT, R0, RZ, P3 ;  /* 0x000000ff0000720c */ /* 0x000fd00001f24270 */
[----:B------:R-:W-:Y:S01]  /*6590*/  @P3 LOP3.LUT R17, R17, 0x8, RZ, 0xfc, !PT ;  /* 0x0000000811113812 */ /* 0x000fe200078efcff */
[----:B----4-:R-:W-:-:S05]  /*65a0*/  FFMA R14, R15, R2, R14 ;  /* 0x000000020f0e7223 */ /* 0x010fca000000000e */
[----:B------:R-:W-:-:S05]  /*65b0*/  F2FP.F16.F32.PACK_AB R14, RZ, R14 ;  /* 0x0000000eff0e723e */ /* 0x000fca00000000ff */
[----:B------:R1:W-:Y:S01]  /*65c0*/  @P0 STG.E.U16 desc[UR36][R4.64+0x10], R14 ;  /* 0x0000100e04000986 */ /* 0x0003e2000c101524 */
[----:B------:R-:W-:Y:S05]  /*65d0*/  @!P1 BRA `(.L_x_42) ;  /* 0x0000000000049947 */ /* 0x000fea0003800000 */
[----:B------:R4:W5:Y:S02]  /*65e0*/  LDG.E.LTC128B.U16 R11, desc[UR36][R20.64+0x12] ;  /* 0x00001224140b7981 */ /* 0x000964000c1e1520 */
.L_x_42:
[----:B------:R-:W-:Y:S05]  /*65f0*/  BSYNC B1 ;  /* 0x0000000000017941 */ /* 0x000fea0003800000 */
.L_x_41:
[----:B------:R-:W2:Y:S01]  /*6600*/  LDL.LU R15, [R1+0x494] ;  /* 0x00049400010f7983 */ /* 0x000ea20000300800 */
[----:B-1---5:R-:W-:Y:S01]  /*6610*/  HADD2.F32 R14, -RZ, R11.H0_H0 ;  /* 0x2000000bff0e7230 */ /* 0x022fe20000004100 */
[----:B------:R-:W-:Y:S01]  /*6620*/  ISETP.GT.AND P2, PT, R0, 0x8, P4 ;  /* 0x000000080000780c */ /* 0x000fe20002744270 */
[----:B------:R-:W-:Y:S03]  /*6630*/  BSSY B1, `(.L_x_43) ;  /* 0x0000007000017945 */ /* 0x000fe60003800000 */
[----:B------:R-:W-:-:S04]  /*6640*/  FMUL R14, R14, R16 ;  /* 0x000000100e0e7220 */ /* 0x000fc80000400000 */
[----:B--2---:R-:W-:-:S05]  /*6650*/  FFMA R14, R15, R2, R14 ;  /* 0x000000020f0e7223 */ /* 0x004fca000000000e */
[----:B------:R-:W-:-:S05]  /*6660*/  F2FP.F16.F32.PACK_AB R14, RZ, R14 ;  /* 0x0000000eff0e723e */ /* 0x000fca00000000ff */
[----:B------:R1:W-:Y:S01]  /*6670*/  @P1 STG.E.U16 desc[UR36][R4.64+0x12], R14 ;  /* 0x0000120e04001986 */ /* 0x0003e2000c101524 */
[----:B------:R-:W-:Y:S05]  /*6680*/  @!P2 BRA `(.L_x_44) ;  /* 0x000000000004a947 */ /* 0x000fea0003800000 */
[----:B------:R2:W5:Y:S02]  /*6690*/  LDG.E.LTC128B.U16 R11, desc[UR36][R18.64+0x10] ;  /* 0x00001024120b7981 */ /* 0x000564000c1e1520 */
.L_x_44:
[----:B------:R-:W-:Y:S05]  /*66a0*/  BSYNC B1 ;  /* 0x0000000000017941 */ /* 0x000fea0003800000 */
.L_x_43:
[----:B------:R-:W3:Y:S01]  /*66b0*/  LDL.LU R15, [R1+0x498] ;  /* 0x00049800010f7983 */ /* 0x000ee20000300800 */
[----:B-1---5:R-:W-:Y:S01]  /*66c0*/  HADD2.F32 R14, -RZ, R11.H0_H0 ;  /* 0x2000000bff0e7230 */ /* 0x022fe20000004100 */
[----:B------:R-:W-:Y:S01]  /*66d0*/  ISETP.GT.AND P0, PT, R0, 0x8, P3 ;  /* 0x000000080000780c */ /* 0x000fe20001f04270 */
[----:B------:R-:W-:Y:S03]  /*66e0*/  BSSY B1, `(.L_x_45) ;  /* 0x0000007000017945 */ /* 0x000fe60003800000 */
[----:B------:R-:W-:-:S04]  /*66f0*/  FMUL R14, R14, R16 ;  /* 0x000000100e0e7220 */ /* 0x000fc80000400000 */
[----:B---3--:R-:W-:-:S05]  /*6700*/  FFMA R14, R15, R2, R14 ;  /* 0x000000020f0e7223 */ /* 0x008fca000000000e */
[----:B------:R-:W-:-:S05]  /*6710*/  F2FP.F16.F32.PACK_AB R14, RZ, R14 ;  /* 0x0000000eff0e723e */ /* 0x000fca00000000ff */
[----:B------:R1:W-:Y:S01]  /*6720*/  @P2 STG.E.U16 desc[UR36][R6.64+0x10], R14 ;  /* 0x0000100e06002986 */ /* 0x0003e2000c101524 */
[----:B------:R-:W-:Y:S05]  /*6730*/  @!P0 BRA `(.L_x_46) ;  /* 0x0000000000048947 */ /* 0x000fea0003800000 */
[----:B------:R3:W5:Y:S02]  /*6740*/  LDG.E.LTC128B.U16 R11, desc[UR36][R18.64+0x12] ;  /* 0x00001224120b7981 */ /* 0x000764000c1e1520 */
.L_x_46:
[----:B------:R-:W-:Y:S05]  /*6750*/  BSYNC B1 ;  /* 0x0000000000017941 */ /* 0x000fea0003800000 */
.L_x_45:
[----:B------:R-:W2:Y:S01]  /*6760*/  LDL.LU R15, [R1+0x49c] ;  /* 0x00049c00010f7983 */ /* 0x000ea20000300800 */
[----:B-1---5:R-:W-:Y:S01]  /*6770*/  HADD2.F32 R14, -RZ, R11.H0_H0 ;  /* 0x2000000bff0e7230 */ /* 0x022fe20000004100 */
[----:B------:R-:W-:Y:S01]  /*6780*/  ISETP.GT.AND P3, PT, R3, 0x10, PT ;  /* 0x000000100300780c */ /* 0x000fe20003f64270 */
[----:B------:R-:W-:Y:S01]  /*6790*/  BSSY B1, `(.L_x_47) ;  /* 0x000000a000017945 */ /* 0x000fe20003800000 */
[----:B------:R-:W-:Y:S02]  /*67a0*/  LOP3.LUT R17, R17, 0xffffffef, RZ, 0xc0, !PT ;  /* 0xffffffef11117812 */ /* 0x000fe400078ec0ff */
[----:B------:R-:W-:Y:S01]  /*67b0*/  FMUL R14, R14, R16 ;  /* 0x000000100e0e7220 */ /* 0x000fe20000400000 */
[----:B------:R-:W-:-:S08]  /*67c0*/  ISETP.GT.AND P1, PT, R0, RZ, P3 ;  /* 0x000000ff0000720c */ /* 0x000fd00001f24270 */
[----:B------:R-:W-:Y:S01]  /*67d0*/  @P3 LOP3.LUT R17, R17, 0x10, RZ, 0xfc, !PT ;  /* 0x0000001011113812 */ /* 0x000fe200078efcff */
[----:B--2---:R-:W-:-:S05]  /*67e0*/  FFMA R14, R15, R2, R14 ;  /* 0x000000020f0e7223 */ /* 0x004fca000000000e */
[----:B------:R-:W-:-:S05]  /*67f0*/  F2FP.F16.F32.PACK_AB R14, RZ, R14 ;  /* 0x0000000eff0e723e */ /* 0x000fca00000000ff */
[----:B------:R1:W-:Y:S01]  /*6800*/  @P0 STG.E.U16 desc[UR36][R6.64+0x12], R14 ;  /* 0x0000120e06000986 */ /* 0x0003e2000c101524 */
[----:B------:R-:W-:Y:S05]  /*6810*/  @!P1 BRA `(.L_x_48) ;  /* 0x0000000000049947 */ /* 0x000fea0003800000 */
[----:B------:R2:W5:Y:S02]  /*6820*/  LDG.E.LTC128B.U16 R11, desc[UR36][R20.64+0x20] ;  /* 0x00002024140b7981 */ /* 0x000564000c1e1520 */
.L_x_48:
[----:B------:R-:W-:Y:S05]  /*6830*/  BSYNC B1 ;  /* 0x0000000000017941 */ /* 0x000fea0003800000 */
.L_x_47:
        /* <DEDUP_REMOVED lines=13> */
.L_x_50:
[----:B------:R-:W-:Y:S05]  /*6910*/  BSYNC B1 ;  /* 0x0000000000017941 */ /* 0x000fea0003800000 */
.L_x_49:
[----:B------:R-:W2:Y:S01]  /*6920*/  LDL.LU R15, [R1+0x4a4] ;  /* 0x0004a400010f7983 */ /* 0x000ea20000300800 */
[----:B-1---5:R-:W-:Y:S01]  /*6930*/  HADD2.F32 R14, -RZ, R11.H0_H0 ;  /* 0x2000000bff0e7230 */ /* 0x022fe20000004100 */
[----:B------:R-:W-:Y:S04]  /*6940*/  BSSY B1, `(.L_x_51) ;  /* 0x0000008000017945 */ /* 0x000fe80003800000 */
[----:B------:R-:W-:-:S04]  /*6950*/  FMUL R14, R14, R16 ;  /* 0x000000100e0e7220 */ /* 0x000fc80000400000 */
[----:B--2---:R-:W-:-:S05]  /*6960*/  FFMA R14, R15, R2, R14 ;  /* 0x000000020f0e7223 */ /* 0x004fca000000000e */
[----:B------:R-:W-:-:S05]  /*6970*/  F2FP.F16.F32.PACK_AB R14, RZ, R14 ;  /* 0x0000000eff0e723e */ /* 0x000fca00000000ff */
[----:B------:R1:W-:Y:S01]  /*6980*/  @P0 STG.E.U16 desc[UR36][R4.64+0x22], R14 ;  /* 0x0000220e04000986 */ /* 0x0003e2000c101524 */
[----:B------:R-:W-:-:S13]  /*6990*/  ISETP.GT.AND P0, PT, R0, 0x8, P3 ;  /* 0x000000080000780c */ /* 0x000fda0001f04270 */
[----:B-1----:R-:W-:Y:S05]  /*69a0*/  @!P0 BRA `(.L_x_52) ;  /* 0x0000000000048947 */ /* 0x002fea0003800000 */
[----:B------:R1:W5:Y:S02]  /*69b0*/  LDG.E.LTC128B.U16 R11, desc[UR36][R18.64+0x20] ;  /* 0x00002024120b7981 */ /* 0x000364000c1e1520 */
.L_x_52:
[----:B------:R-:W-:Y:S05]  /*69c0*/  BSYNC B1 ;  /* 0x0000000000017941 */ /* 0x000fea0003800000 */
.L_x_51:
[----:B------:R-:W2:Y:S01]  /*69d0*/  LDL.LU R15, [R1+0x4a8] ;  /* 0x0004a800010f7983 */ /* 0x000ea20000300800 */
[----:B-----5:R-:W-:Y:S01]  /*69e0*/  HADD2.F32 R14, -RZ, R11.H0_H0 ;  /* 0x2000000bff0e7230 */ /* 0x020fe20000004100 */
[----:B------:R-:W-:Y:S04]  /*69f0*/  BSSY B1, `(.L_x_53) ;  /* 0x0000008000017945 */ /* 0x000fe80003800000 */
[----:B------:R-:W-:-:S04]  /*6a00*/  FMUL R14, R14, R16 ;  /* 0x000000100e0e7220 */ /* 0x000fc80000400000 */
[----:B--2---:R-:W-:-:S05]  /*6a10*/  FFMA R14, R15, R2, R14 ;  /* 0x000000020f0e7223 */ /* 0x004fca000000000e */
[----:B------:R-:W-:-:S05]  /*6a20*/  F2FP.F16.F32.PACK_AB R14, RZ, R14 ;  /* 0x0000000eff0e723e */ /* 0x000fca00000000ff */
[----:B------:R2:W-:Y:S01]  /*6a30*/  @P0 STG.E.U16 desc[UR36][R6.64+0x20], R14 ;  /* 0x0000200e06000986 */ /* 0x0005e2000c101524 */
[----:B------:R-:W-:-:S13]  /*6a40*/  ISETP.GT.AND P0, PT, R0, 0x8, P2 ;  /* 0x000000080000780c */ /* 0x000fda0001704270 */
[----:B--2---:R-:W-:Y:S05]  /*6a50*/  @!P0 BRA `(.L_x_54) ;  /* 0x0000000000048947 */ /* 0x004fea0003800000 */
[----:B------:R2:W5:Y:S02]  /*6a60*/  LDG.E.LTC128B.U16 R11, desc[UR36][R18.64+0x22] ;  /* 0x00002224120b7981 */ /* 0x000564000c1e1520 */
.L_x_54:
[----:B------:R-:W-:Y:S05]  /*6a70*/  BSYNC B1 ;  /* 0x0000000000017941 */ /* 0x000fea0003800000 */
.L_x_53:
[----:B------:R-:W3:Y:S01]  /*6a80*/  LDL.LU R15, [R1+0x4ac] ;  /* 0x0004ac00010f7983 */ /* 0x000ee20000300800 */
[----:B-----5:R-:W-:Y:S01]  /*6a90*/  HADD2.F32 R14, -RZ, R11.H0_H0 ;  /* 0x2000000bff0e7230 */ /* 0x020fe20000004100 */
[----:B------:R-:W-:Y:S01]  /*6aa0*/  ISETP.GT.AND P2, PT, R3, 0x18, PT ;  /* 0x000000180300780c */ /* 0x000fe20003f44270 */
[----:B------:R-:W-:Y:S01]  /*6ab0*/  BSSY B1, `(.L_x_55) ;  /* 0x000000a000017945 */ /* 0x000fe20003800000 */
[----:B------:R-:W-:Y:S02]  /*6ac0*/  LOP3.LUT R218, R218, 0xfffffbff, RZ, 0xc0, !PT ;  /* 0xfffffbffdada7812 */ /* 0x000fe400078ec0ff */
[----:B------:R-:W-:-:S09]  /*6ad0*/  FMUL R14, R14, R16 ;  /* 0x000000100e0e7220 */ /* 0x000fd20000400000 */
[----:B------:R-:W-:Y:S01]  /*6ae0*/  @P2 LOP3.LUT R218, R218, 0x400, RZ, 0xfc, !PT ;  /* 0x00000400dada2812 */ /* 0x000fe200078efcff */
[----:B---3--:R-:W-:-:S05]  /*6af0*/  FFMA R14, R15, R2, R14 ;  /* 0x000000020f0e7223 */ /* 0x008fca000000000e */
[----:B------:R-:W-:-:S05]  /*6b00*/  F2FP.F16.F32.PACK_AB R14, RZ, R14 ;  /* 0x0000000eff0e723e */ /* 0x000fca00000000ff */
[----:B------:R3:W-:Y:S01]  /*6b10*/  @P0 STG.E.U16 desc[UR36][R6.64+0x22], R14 ;  /* 0x0000220e06000986 */ /* 0x0007e2000c101524 */
[----:B------:R-:W-:-:S13]  /*6b20*/  ISETP.GT.AND P0, PT, R0, RZ, P2 ;  /* 0x000000ff0000720c */ /* 0x000fda0001704270 */
[----:B---3--:R-:W-:Y:S05]  /*6b30*/  @!P0 BRA `(.L_x_56) ;  /* 0x0000000000048947 */ /* 0x008fea0003800000 */
[----:B------:R3:W5:Y:S02]  /*6b40*/  LDG.E.LTC128B.U16 R11, desc[UR36][R20.64+0x30] ;  /* 0x00003024140b7981 */ /* 0x000764000c1e1520 */
.L_x_56:
[----:B------:R-:W-:Y:S05]  /*6b50*/  BSYNC B1 ;  /* 0x0000000000017941 */ /* 0x000fea0003800000 */
.L_x_55:
[----:B------:R-:W2:Y:S01]  /*6b60*/  LDL.LU R15, [R1+0x4b0] ;  /* 0x0004b000010f7983 */ /* 0x000ea20000300800 */
[----:B-----5:R-:W-:Y:S01]  /*6b70*/  HADD2.F32 R14, -RZ, R11.H0_H0 ;  /* 0x2000000bff0e7230 */ /* 0x020fe20000004100 */
[----:B------:R-:W-:Y:S01]  /*6b80*/  ISETP.GT.AND P1, PT, R3, 0x19, PT ;  /* 0x000000190300780c */ /* 0x000fe20003f24270 */
[----:B------:R-:W-:Y:S01]  /*6b90*/  BSSY B1, `(.L_x_57) ;  /* 0x000000a000017945 */ /* 0x000fe20003800000 */
[----:B------:R-:W-:Y:S02]  /*6ba0*/  LOP3.LUT R218, R218, 0xfffffdff, RZ, 0xc0, !PT ;  /* 0xfffffdffdada7812 */ /* 0x000fe400078ec0ff */
[----:B------:R-:W-:-:S09]  /*6bb0*/  FMUL R14, R14, R16 ;  /* 0x000000100e0e7220 */ /* 0x000fd20000400000 */
[----:B------:R-:W-:Y:S01]  /*6bc0*/  @P1 LOP3.LUT R218, R218, 0x200, RZ, 0xfc, !PT ;  /* 0x00000200dada1812 */ /* 0x000fe200078efcff */
[----:B--2---:R-:W-:-:S05]  /*6bd0*/  FFMA R14, R15, R2, R14 ;  /* 0x000000020f0e7223 */ /* 0x004fca000000000e */
[----:B------:R-:W-:-:S05]  /*6be0*/  F2FP.F16.F32.PACK_AB R14, RZ, R14 ;  /* 0x0000000eff0e723e */ /* 0x000fca00000000ff */
[----:B------:R2:W-:Y:S01]  /*6bf0*/  @P0 STG.E.U16 desc[UR36][R4.64+0x30], R14 ;  /* 0x0000300e04000986 */ /* 0x0005e2000c101524 */
[----:B------:R-:W-:-:S13]  /*6c00*/  ISETP.GT.AND P0, PT, R0, RZ, P1 ;  /* 0x000000ff0000720c */ /* 0x000fda0000f04270 */
[----:B--2---:R-:W-:Y:S05]  /*6c10*/  @!P0 BRA `(.L_x_58) ;  /* 0x0000000000048947 */ /* 0x004fea0003800000 */
[----:B------:R2:W5:Y:S02]  /*6c20*/  LDG.E.LTC128B.U16 R11, desc[UR36][R20.64+0x32] ;  /* 0x00003224140b7981 */ /* 0x000564000c1e1520 */
.L_x_58:
[----:B------:R-:W-:Y:S05]  /*6c30*/  BSYNC B1 ;  /* 0x0000000000017941 */ /* 0x000fea0003800000 */
.L_x_57:
[----:B------:R-:W3:Y:S01]  /*6c40*/  LDL.LU R15, [R1+0x4b4] ;  /* 0x0004b400010f7983 */ /* 0x000ee20000300800 */
[----:B-----5:R-:W-:Y:S01]  /*6c50*/  HADD2.F32 R14, -RZ, R11.H0_H0 ;  /* 0x2000000bff0e7230 */ /* 0x020fe20000004100 */
[----:B------:R-:W-:Y:S04]  /*6c60*/  BSSY B1, `(.L_x_59) ;  /* 0x0000008000017945 */ /* 0x000fe80003800000 */
[----:B------:R-:W-:-:S04]  /*6c70*/  FMUL R14, R14, R16 ;  /* 0x000000100e0e7220 */ /* 0x000fc80000400000 */
[----:B---3--:R-:W-:-:S05]  /*6c80*/  FFMA R14, R15, R2, R14 ;  /* 0x000000020f0e7223 */ /* 0x008fca000000000e */
[----:B------:R-:W-:-:S05]  /*6c90*/  F2FP.F16.F32.PACK_AB R14, RZ, R14 ;  /* 0x0000000eff0e723e */ /* 0x000fca00000000ff */
[----:B------:R3:W-:Y:S01]  /*6ca0*/  @P0 STG.E.U16 desc[UR36][R4.64+0x32], R14 ;  /* 0x0000320e04000986 */ /* 0x0007e2000c101524 */
[----:B------:R-:W-:-:S13]  /*6cb0*/  ISETP.GT.AND P0, PT, R0, 0x8, P2 ;  /* 0x000000080000780c */ /* 0x000fda0001704270 */
[----:B---3--:R-:W-:Y:S05]  /*6cc0*/  @!P0 BRA `(.L_x_60) ;  /* 0x0000000000048947 */ /* 0x008fea0003800000 */
[----:B------:R3:W5:Y:S02]  /*6cd0*/  LDG.E.LTC128B.U16 R11, desc[UR36][R18.64+0x30] ;  /* 0x00003024120b7981 */ /* 0x000764000c1e1520 */
.L_x_60:
[----:B------:R-:W-:Y:S05]  /*6ce0*/  BSYNC B1 ;  /* 0x0000000000017941 */ /* 0x000fea0003800000 */
.L_x_59:
        /* <DEDUP_REMOVED lines=10> */
.L_x_62:
[----:B------:R-:W-:Y:S05]  /*6d90*/  BSYNC B1 ;  /* 0x0000000000017941 */ /* 0x000fea0003800000 */
.L_x_61:
        /* <DEDUP_REMOVED lines=13> */
.L_x_64:
[----:B------:R-:W-:Y:S05]  /*6e70*/  BSYNC B1 ;  /* 0x0000000000017941 */ /* 0x000fea0003800000 */
.L_x_63:
        /* <DEDUP_REMOVED lines=13> */
.L_x_66:
[----:B------:R-:W-:Y:S05]  /*6f50*/  BSYNC B1 ;  /* 0x0000000000017941 */ /* 0x000fea0003800000 */
.L_x_65:
        /* <DEDUP_REMOVED lines=10> */
.L_x_68:
[----:B------:R-:W-:Y:S05]  /*7000*/  BSYNC B1 ;  /* 0x0000000000017941 */ /* 0x000fea0003800000 */
.L_x_67:
        /* <DEDUP_REMOVED lines=10> */
.L_x_70:
[----:B------:R-:W-:Y:S05]  /*70b0*/  BSYNC B1 ;  /* 0x0000000000017941 */ /* 0x000fea0003800000 */
.L_x_69:
        /* <DEDUP_REMOVED lines=13> */
.L_x_72:
[----:B------:R-:W-:Y:S05]  /*7190*/  BSYNC B1 ;  /* 0x0000000000017941 */ /* 0x000fea0003800000 */
.L_x_71:
        /* <DEDUP_REMOVED lines=13> */
.L_x_74:
[----:B------:R-:W-:Y:S05]  /*7270*/  BSYNC B1 ;  /* 0x0000000000017941 */ /* 0x000fea0003800000 */
.L_x_73:
        /* <DEDUP_REMOVED lines=10> */
.L_x_76:
[----:B------:R-:W-:Y:S05]  /*7320*/  BSYNC B1 ;  /* 0x0000000000017941 */ /* 0x000fea0003800000 */
.L_x_75:
        /* <DEDUP_REMOVED lines=10> */
.L_x_78:
[----:B------:R-:W-:Y:S05]  /*73d0*/  BSYNC B1 ;  /* 0x0000000000017941 */ /* 0x000fea0003800000 */
.L_x_77:
        /* <DEDUP_REMOVED lines=13> */
.L_x_80:
[----:B------:R-:W-:Y:S05]  /*74b0*/  BSYNC B1 ;  /* 0x0000000000017941 */ /* 0x000fea0003800000 */
.L_x_79:
        /* <DEDUP_REMOVED lines=13> */
.L_x_82:
[----:B------:R-:W-:Y:S05]  /*7590*/  BSYNC B1 ;  /* 0x0000000000017941 */ /* 0x000fea0003800000 */
.L_x_81:
        /* <DEDUP_REMOVED lines=10> */
.L_x_84:
[----:B------:R-:W-:Y:S05]  /*7640*/  BSYNC B1 ;  /* 0x0000000000017941 */ /* 0x000fea0003800000 */
.L_x_83:
        /* <DEDUP_REMOVED lines=10> */
.L_x_86:
[----:B------:R-:W-:Y:S05]  /*76f0*/  BSYNC B1 ;  /* 0x0000000000017941 */ /* 0x000fea0003800000 */
.L_x_85:
        /* <DEDUP_REMOVED lines=13> */
.L_x_88:
[----:B------:R-:W-:Y:S05]  /*77d0*/  BSYNC B1 ;  /* 0x0000000000017941 */ /* 0x000fea0003800000 */
.L_x_87:
        /* <DEDUP_REMOVED lines=13> */
.L_x_90:
[----:B------:R-:W-:Y:S05]  /*78b0*/  BSYNC B1 ;  /* 0x0000000000017941 */ /* 0x000fea0003800000 */
.L_x_89:
        /* <DEDUP_REMOVED lines=10> */
.L_x_92:
[----:B------:R-:W-:Y:S05]  /*7960*/  BSYNC B1 ;  /* 0x0000000000017941 */ /* 0x000fea0003800000 */
.L_x_91:
        /* <DEDUP_REMOVED lines=10> */
.L_x_94:
[----:B------:R-:W-:Y:S05]  /*7a10*/  BSYNC B1 ;  /* 0x0000000000017941 */ /* 0x000fea0003800000 */
.L_x_93:
        /* <DEDUP_REMOVED lines=13> */
.L_x_96:
[----:B------:R-:W-:Y:S05]  /*7af0*/  BSYNC B1 ;  /* 0x0000000000017941 */ /* 0x000fea0003800000 */
.L_x_95:
        /* <DEDUP_REMOVED lines=13> */
.L_x_98:
[----:B------:R-:W-:Y:S05]  /*7bd0*/  BSYNC B1 ;  /* 0x0000000000017941 */ /* 0x000fea0003800000 */
.L_x_97:
        /* <DEDUP_REMOVED lines=10> */
.L_x_100:
[----:B------:R-:W-:Y:S05]  /*7c80*/  BSYNC B1 ;  /* 0x0000000000017941 */ /* 0x000fea0003800000 */
.L_x_99:
        /* <DEDUP_REMOVED lines=10> */
.L_x_102:
[----:B------:R-:W-:Y:S05]  /*7d30*/  BSYNC B1 ;  /* 0x0000000000017941 */ /* 0x000fea0003800000 */
.L_x_101:
[----:B------:R-:W3:Y:S01]  /*7d40*/  LDL.LU R15, [R1+0x50c] ;  /* 0x00050c00010f7983 */ /* 0x000ee20000300800 */
[----:B-----5:R-:W-:Y:S01]  /*7d50*/  HADD2.F32 R14, -RZ, R11.H0_H0 ;  /* 0x2000000bff0e7230 */ /* 0x020fe20000004100 */
[----:B------:R-:W-:Y:S01]  /*7d60*/  ISETP.GT.AND P2, PT, R3, 0x48, PT ;  /* 0x000000480300780c */ /* 0x000fe20003f44270 */
[----:B------:R-:W-:Y:S01]  /*7d70*/  BSSY B1, `(.L_x_103) ;  /* 0x000000b000017945 */ /* 0x000fe20003800000 */
[----:B------:R-:W-:Y:S02]  /*7d80*/  LOP3.LUT R17, R17, 0xbfffffff, RZ, 0xc0, !PT ;  /* 0xbfffffff11117812 */ /* 0x000fe400078ec0ff */
[----:B------:R-:W-:Y:S01]  /*7d90*/  FMUL R14, R14, R16 ;  /* 0x000000100e0e7220 */ /* 0x000fe20000400000 */
[----:B------:R-:W-:-:S08]  /*7da0*/  PRMT R230, R11, 0x7610, R230 ;  /* 0x000076100be67816 */ /* 0x000fd000000000e6 */
[----:B------:R-:W-:Y:S01]  /*7db0*/  @P2 LOP3.LUT R17, R17, 0x40000000, RZ, 0xfc, !PT ;  /* 0x4000000011112812 */ /* 0x000fe200078efcff */
[----:B---3--:R-:W-:-:S05]  /*7dc0*/  FFMA R14, R15, R2, R14 ;  /* 0x000000020f0e7223 */ /* 0x008fca000000000e */
[----:B------:R-:W-:-:S05]  /*7dd0*/  F2FP.F16.F32.PACK_AB R14, RZ, R14 ;  /* 0x0000000eff0e723e */ /* 0x000fca00000000ff */
[----:B------:R3:W-:Y:S01]  /*7de0*/  @P0 STG.E.U16 desc[UR36][R6.64+0x82], R14 ;  /* 0x0000820e06000986 */ /* 0x0007e2000c101524 */
[----:B------:R-:W-:-:S13]  /*7df0*/  ISETP.GT.AND P0, PT, R0, RZ, P2 ;  /* 0x000000ff0000720c */ /* 0x000fda0001704270 */
[----:B---3--:R-:W-:Y:S05]  /*7e00*/  @!P0 BRA `(.L_x_104) ;  /* 0x0000000000048947 */ /* 0x008fea0003800000 */
[----:B------:R3:W5:Y:S02]  /*7e10*/  LDG.E.LTC128B.U16 R230, desc[UR36][R20.64+0x90] ;  /* 0x0000902414e67981 */ /* 0x000764000c1e1520 */
.L_x_104:
[----:B------:R-:W-:Y:S05]  /*7e20*/  BSYNC B1 ;  /* 0x0000000000017941 */ /* 0x000fea0003800000 */
.L_x_103:
        /* <DEDUP_REMOVED lines=10> */
[----:B------:R-:W-:-:S05]  /*7ed0*/  IADD3 R223, P0, R10, 0x80, RZ ;  /* 0x000000800adf7810 */ /* 0x000fca0007f1e0ff */
[----:B------:R-:W-:-:S04]  /*7ee0*/  IMAD.WIDE.U32 R14, R223, R8, R216 ;  /* 0x00000008df0e7225 */ /* 0x000fc800078e00d8 */
[----:B------:R-:W-:-:S04]  /*7ef0*/  IMAD.WIDE.U32 R234, R223, R8, R224 ;  /* 0x00000008dfea7225 */ /* 0x000fc800078e00e0 */
[----:B--2---:R-:W-:Y:S01]  /*7f00*/  IMAD.X R11, RZ, RZ, UR9, P0 ;  /* 0x00000009ff0b7e24 */ /* 0x004fe200080e06ff */
[----:B------:R-:W-:-:S03]  /*7f10*/  LEA R228, P0, R14, R22, 0x1 ;  /* 0x000000160ee47211 */ /* 0x000fc600078008ff */
[----:B------:R-:W-:-:S04]  /*7f20*/  IMAD R11, R11, R8, RZ ;  /* 0x000000080b0b7224 */ /* 0x000fc800078e02ff */
[----:B------:R-:W-:-:S04]  /*7f30*/  IMAD R231, R223, R9, R11 ;  /* 0x00000009dfe77224 */ /* 0x000fc800078e020b */
[----:B------:R-:W-:-:S05]  /*7f40*/  IMAD.IADD R11, R15, 0x1, R231 ;  /* 0x000000010f0b7824 */ /* 0x000fca00078e02e7 */
[----:B------:R-:W-:Y:S02]  /*7f50*/  LEA.HI.X R229, R14, R23, R11, 0x1, P0 ;  /* 0x000000170ee57211 */ /* 0x000fe400000f0c0b */
[----:B------:R-:W-:-:S05]  /*7f60*/  IADD3 R221, P0, R10, 0x100, RZ ;  /* 0x000001000add7810 */ /* 0x000fca0007f1e0ff */
[----:B------:R-:W-:Y:S02]  /*7f70*/  IMAD.X R10, RZ, RZ, UR9, P0 ;  /* 0x00000009ff0a7e24 */ /* 0x000fe400080e06ff */
[----:B------:R-:W-:-:S04]  /*7f80*/  IMAD.WIDE.U32 R232, R221, R8, R224 ;  /* 0x00000008dde87225 */ /* 0x000fc800078e00e0 */
[----:B------:R-:W-:-:S04]  /*7f90*/  IMAD R10, R10, R8, RZ ;  /* 0x000000080a0a7224 */ /* 0x000fc800078e02ff */
[C---:B------:R-:W-:Y:S02]  /*7fa0*/  IMAD R9, R221.reuse, R9, R10 ;  /* 0x00000009dd097224 */ /* 0x040fe400078e020a */
[----:B------:R-:W-:-:S04]  /*7fb0*/  IMAD.WIDE.U32 R10, R221, R8, R216 ;  /* 0x00000008dd0a7225 */ /* 0x000fc800078e00d8 */
[----:B------:R-:W-:Y:S01]  /*7fc0*/  IMAD.IADD R11, R11, 0x1, R9 ;  /* 0x000000010b0b7824 */ /* 0x000fe200078e0209 */
[----:B------:R-:W-:Y:S01]  /*7fd0*/  LEA R236, P0, R10, R22, 0x1 ;  /* 0x000000160aec7211 */ /* 0x000fe200078008ff */
[----:B------:R-:W-:-:S03]  /*7fe0*/  IMAD.IADD R216, R9, 0x1, R233 ;  /* 0x0000000109d87824 */ /* 0x000fc600078e02e9 */
[----:B------:R-:W-:Y:S01]  /*7ff0*/  LEA.HI.X R237, R10, R23, R11, 0x1, P0 ;  /* 0x000000170aed7211 */ /* 0x000fe200000f0c0b */
[----:B------:R-:W-:-:S04]  /*8000*/  IMAD.WIDE.U32 R10, R223, R8, R12 ;  /* 0x00000008df0a7225 */ /* 0x000fc800078e000c */
[C---:B------:R-:W-:Y:S02]  /*8010*/  IMAD.IADD R11, R231.reuse, 0x1, R11 ;  /* 0x00000001e70b7824 */ /* 0x040fe400078e020b */
[----:B------:R-:W-:Y:S02]  /*8020*/  IMAD.IADD R223, R231, 0x1, R235 ;  /* 0x00000001e7df7824 */ /* 0x000fe400078e02eb */
[----:B------:R-:W-:-:S04]  /*8030*/  IMAD.WIDE.U32 R10, R220, UR43, R10 ;  /* 0x0000002bdc0a7c25 */ /* 0x000fc8000f8e000a */
[----:B------:R-:W-:Y:S01]  /*8040*/  IMAD.IADD R11, R219, 0x1, R11 ;  /* 0x00000001db0b7824 */ /* 0x000fe200078e020b */
[----:B------:R-:W-:-:S04]  /*8050*/  LEA R14, P0, R10, R22, 0x1 ;  /* 0x000000160a0e7211 */ /* 0x000fc800078008ff */
[----:B------:R-:W-:Y:S01]  /*8060*/  LEA.HI.X R15, R10, R23, R11, 0x1, P0 ;  /* 0x000000170a0f7211 */ /* 0x000fe200000f0c0b */
[----:B------:R-:W-:-:S04]  /*8070*/  IMAD.WIDE.U32 R10, R221, R8, R12 ;  /* 0x00000008dd0a7225 */ /* 0x000fc800078e000c */
[----:B------:R-:W-:Y:S02]  /*8080*/  IMAD.IADD R11, R9, 0x1, R11 ;  /* 0x00000001090b7824 */ /* 0x000fe400078e020b */
[----:B------:R-:W-:-:S04]  /*8090*/  IMAD.WIDE.U32 R226, R220, UR43, R10 ;  /* 0x0000002bdce27c25 */ /* 0x000fc8000f8e000a */
[----:B------:R-:W-:Y:S01]  /*80a0*/  IMAD.IADD R11, R219, 0x1, R227 ;  /* 0x00000001db0b7824 */ /* 0x000fe200078e02e3 */
[----:B------:R-:W-:-:S04]  /*80b0*/  LEA R10, P0, R226, R22, 0x1 ;  /* 0x00000016e20a7211 */ /* 0x000fc800078008ff */
[----:B------:R-:W-:Y:S02]  /*80c0*/  LEA.HI.X R11, R226, R23, R11, 0x1, P0 ;  /* 0x00000017e20b7211 */ /* 0x000fe400000f0c0b */
[----:B------:R-:W-:-:S05]  /*80d0*/  IADD3 R226, P0, R12, R234, RZ ;  /* 0x000000ea0ce27210 */ /* 0x000fca0007f1e0ff */
[----:B------:R-:W-:Y:S01]  /*80e0*/  IMAD.X R227, R13, 0x1, R223, P0 ;  /* 0x000000010de37824 */ /* 0x000fe200000e06df */
[----:B------:R-:W-:Y:S01]  /*80f0*/  IADD3 R224, P0, R12, R232, RZ ;  /* 0x000000e80ce07210 */ /* 0x000fe20007f1e0ff */
[----:B------:R-:W-:-:S04]  /*8100*/  IMAD.WIDE.U32 R8, R220, UR43, R226 ;  /* 0x0000002bdc087c25 */ /* 0x000fc8000f8e00e2 */
[----:B------:R-:W-:Y:S01]  /*8110*/  IMAD.X R225, R13, 0x1, R216, P0 ;  /* 0x000000010de17824 */ /* 0x000fe200000e06d8 */
[----:B------:R-:W-:Y:S01]  /*8120*/  LEA R12, P0, R8, R22, 0x1 ;  /* 0x00000016080c7211 */ /* 0x000fe200078008ff */
[----:B------:R-:W-:Y:S02]  /*8130*/  IMAD.IADD R9, R219, 0x1, R9 ;  /* 0x00000001db097824 */ /* 0x000fe400078e0209 */
[----:B------:R-:W-:-:S03]  /*8140*/  IMAD.WIDE.U32 R220, R220, UR43, R224 ;  /* 0x0000002bdcdc7c25 */ /* 0x000fc6000f8e00e0 */
[----:B------:R-:W-:Y:S01]  /*8150*/  LEA.HI.X R13, R8, R23, R9, 0x1, P0 ;  /* 0x00000017080d7211 */ /* 0x000fe200000f0c09 */
[----:B------:R-:W-:Y:S01]  /*8160*/  IMAD.IADD R219, R219, 0x1, R221 ;  /* 0x00000001dbdb7824 */ /* 0x000fe200078e02dd */
[----:B------:R-:W-:-:S04]  /*8170*/  LEA R8, P0, R220, R22, 0x1 ;  /* 0x00000016dc087211 */ /* 0x000fc800078008ff */
[----:B------:R-:W-:Y:S02]  /*8180*/  LEA.HI.X R9, R220, R23, R219, 0x1, P0 ;  /* 0x00000017dc097211 */ /* 0x000fe400000f0cdb */
[----:B------:R-:W-:-:S05]  /*8190*/  IADD3 R234, P0, R222, R234, RZ ;  /* 0x000000eadeea7210 */ /* 0x000fca0007f1e0ff */
[----:B------:R-:W-:Y:S01]  /*81a0*/  IMAD.X R223, R223, 0x1, R217, P0 ;  /* 0x00000001dfdf7824 */ /* 0x000fe200000e06d9 */
[----:B------:R-:W-:-:S05]  /*81b0*/  IADD3 R232, P0, R222, R232, RZ ;  /* 0x000000e8dee87210 */ /* 0x000fca0007f1e0ff */
[----:B------:R-:W-:Y:S01]  /*81c0*/  IMAD.X R216, R216, 0x1, R217, P0 ;  /* 0x00000001d8d87824 */ /* 0x000fe200000e06d9 */
[----:B------:R-:W-:-:S04]  /*81d0*/  LEA R222, P0, R234, R22, 0x1 ;  /* 0x00000016eade7211 */ /* 0x000fc800078008ff */
[-C--:B------:R-:W-:Y:S02]  /*81e0*/  LEA.HI.X R223, R234, R23.reuse, R223, 0x1, P0 ;  /* 0x00000017eadf7211 */ /* 0x080fe400000f0cdf */
[----:B------:R-:W-:Y:S02]  /*81f0*/  LEA R224, P0, R232, R22, 0x1 ;  /* 0x00000016e8e07211 */ /* 0x000fe400078008ff */
[----:B------:R-:W-:Y:S02]  /*8200*/  PRMT R22, R230, 0x7610, R22 ;  /* 0x00007610e6167816 */ /* 0x000fe40000000016 */
[----:B------:R-:W-:Y:S02]  /*8210*/  LEA.HI.X R225, R232, R23, R216, 0x1, P0 ;  /* 0x00000017e8e17211 */ /* 0x000fe400000f0cd8 */
[----:B------:R-:W-:-:S13]  /*8220*/  ISETP.GT.AND P0, PT, R0, RZ, P1 ;  /* 0x000000ff0000720c */ /* 0x000fda0000f04270 */
[----:B------:R-:W-:Y:S05]  /*8230*/  @!P0 BRA `(.L_x_106) ;  /* 0x0000000000048947 */ /* 0x000fea0003800000 */
[----:B------:R2:W5:Y:S02]  /*8240*/  LDG.E.LTC128B.U16 R22, desc[UR36][R20.64+0x92] ;  /* 0x0000922414167981 */ /* 0x000564000c1e1520 */
.L_x_106:
[----:B------:R-:W-:Y:S05]  /*8250*/  BSYNC B1 ;  /* 0x0000000000017941 */ /* 0x000fea0003800000 */
.L_x_105:
        /* <DEDUP_REMOVED lines=10> */
.L_x_108:
[----:B------:R-:W-:Y:S05]  /*8300*/  BSYNC B1 ;  /* 0x0000000000017941 */ /* 0x000fea0003800000 */
.L_x_107:
        /* <DEDUP_REMOVED lines=10> */
.L_x_110:
[----:B------:R-:W-:Y:S05]  /*83b0*/  BSYNC B1 ;  /* 0x0000000000017941 */ /* 0x000fea0003800000 */
.L_x_109:
        /* <DEDUP_REMOVED lines=13> */
.L_x_112:
[----:B------:R-:W-:Y:S05]  /*8490*/  BSYNC B1 ;  /* 0x0000000000017941 */ /* 0x000fea0003800000 */
.L_x_111:
        /* <DEDUP_REMOVED lines=13> */
.L_x_114:
[----:B------:R-:W-:Y:S05]  /*8570*/  BSYNC B1 ;  /* 0x0000000000017941 */ /* 0x000fea0003800000 */
.L_x_113:
        /* <DEDUP_REMOVED lines=10> */
.L_x_116:
[----:B------:R-:W-:Y:S05]  /*8620*/  BSYNC B1 ;  /* 0x0000000000017941 */ /* 0x000fea0003800000 */
.L_x_115:
        /* <DEDUP_REMOVED lines=10> */
.L_x_118:
[----:B------:R-:W-:Y:S05]  /*86d0*/  BSYNC B1 ;  /* 0x0000000000017941 */ /* 0x000fea0003800000 */
.L_x_117:
        /* <DEDUP_REMOVED lines=13> */
.L_x_120:
[----:B------:R-:W-:Y:S05]  /*87b0*/  BSYNC B1 ;  /* 0x0000000000017941 */ /* 0x000fea0003800000 */
.L_x_119:
        /* <DEDUP_REMOVED lines=13> */
.L_x_122:
[----:B------:R-:W-:Y:S05]  /*8890*/  BSYNC B1 ;  /* 0x0000000000017941 */ /* 0x000fea0003800000 */
.L_x_121:
        /* <DEDUP_REMOVED lines=10> */
.L_x_124:
[----:B------:R-:W-:Y:S05]  /*8940*/  BSYNC B1 ;  /* 0x0000000000017941 */ /* 0x000fea0003800000 */
.L_x_123:
        /* <DEDUP_REMOVED lines=10> */
.L_x_126:
[----:B------:R-:W-:Y:S05]  /*89f0*/  BSYNC B1 ;  /* 0x0000000000017941 */ /* 0x000fea0003800000 */
.L_x_125:
        /* <DEDUP_REMOVED lines=13> */
.L_x_128:
[----:B------:R-:W-:Y:S05]  /*8ad0*/  BSYNC B1 ;  /* 0x0000000000017941 */ /* 0x000fea0003800000 */
.L_x_127:
        /* <DEDUP_REMOVED lines=13> */
.L_x_130:
[----:B------:R-:W-:Y:S05]  /*8bb0*/  BSYNC B1 ;  /* 0x0000000000017941 */ /* 0x000fea0003800000 */
.L_x_129:
        /* <DEDUP_REMOVED lines=10> */
.L_x_132:
[----:B------:R-:W-:Y:S05]  /*8c60*/  BSYNC B1 ;  /* 0x0000000000017941 */ /* 0x000fea0003800000 */
.L_x_131:
        /* <DEDUP_REMOVED lines=10> */
.L_x_134:
[----:B------:R-:W-:Y:S05]  /*8d10*/  BSYNC B1 ;  /* 0x0000000000017941 */ /* 0x000fea0003800000 */
.L_x_133:
        /* <DEDUP_REMOVED lines=13> */
.L_x_136:
[----:B------:R-:W-:Y:S05]  /*8df0*/  BSYNC B1 ;  /* 0x0000000000017941 */ /* 0x000fea0003800000 */
.L_x_135:
        /* <DEDUP_REMOVED lines=13> */
.L_x_138:
[----:B------:R-:W-:Y:S05]  /*8ed0*/  BSYNC B1 ;  /* 0x0000000000017941 */ /* 0x000fea0003800000 */
.L_x_137:
        /* <DEDUP_REMOVED lines=10> */
.L_x_140:
[----:B------:R-:W-:Y:S05]  /*8f80*/  BSYNC B1 ;  /* 0x0000000000017941 */ /* 0x000fea0003800000 */
.L_x_139:
        /* <DEDUP_REMOVED lines=10> */
.L_x_142:
[----:B------:R-:W-:Y:S05]  /*9030*/  BSYNC B1 ;  /* 0x0000000000017941 */ /* 0x000fea0003800000 */
.L_x_141:
        /* <DEDUP_REMOVED lines=13> */
.L_x_144:
[----:B------:R-:W-:Y:S05]  /*9110*/  BSYNC B1 ;  /* 0x0000000000017941 */ /* 0x000fea0003800000 */
.L_x_143:
        /* <DEDUP_REMOVED lines=13> */
.L_x_146:
[----:B------:R-:W-:Y:S05]  /*91f0*/  BSYNC B1 ;  /* 0x0000000000017941 */ /* 0x000fea0003800000 */
.L_x_145:
        /* <DEDUP_REMOVED lines=10> */
.L_x_148:
[----:B------:R-:W-:Y:S05]  /*92a0*/  BSYNC B1 ;  /* 0x0000000000017941 */ /* 0x000fea0003800000 */
.L_x_147:
        /* <DEDUP_REMOVED lines=10> */
.L_x_150:
[----:B------:R-:W-:Y:S05]  /*9350*/  BSYNC B1 ;  /* 0x0000000000017941 */ /* 0x000fea0003800000 */
.L_x_149:
        /* <DEDUP_REMOVED lines=13> */
.L_x_152:
[----:B------:R-:W-:Y:S05]  /*9430*/  BSYNC B1 ;  /* 0x0000000000017941 */ /* 0x000fea0003800000 */
.L_x_151:
        /* <DEDUP_REMOVED lines=13> */
.L_x_154:
[----:B------:R-:W-:Y:S05]  /*9510*/  BSYNC B1 ;  /* 0x0000000000017941 */ /* 0x000fea0003800000 */
.L_x_153:
        /* <DEDUP_REMOVED lines=10> */
.L_x_156:
[----:B------:R-:W-:Y:S05]  /*95c0*/  BSYNC B1 ;  /* 0x0000000000017941 */ /* 0x000fea0003800000 */
.L_x_155:
        /* <DEDUP_REMOVED lines=10> */
.L_x_158:
[----:B------:R-:W-:Y:S05]  /*9670*/  BSYNC B1 ;  /* 0x0000000000017941 */ /* 0x000fea0003800000 */
.L_x_157:
        /* <DEDUP_REMOVED lines=13> */
.L_x_160:
[----:B------:R-:W-:Y:S05]  /*9750*/  BSYNC B1 ;  /* 0x0000000000017941 */ /* 0x000fea0003800000 */
.L_x_159:
        /* <DEDUP_REMOVED lines=13> */
.L_x_162:
[----:B------:R-:W-:Y:S05]  /*9830*/  BSYNC B1 ;  /* 0x0000000000017941 */ /* 0x000fea0003800000 */
.L_x_161:
        /* <DEDUP_REMOVED lines=10> */
.L_x_164:
[----:B------:R-:W-:Y:S05]  /*98e0*/  BSYNC B1 ;  /* 0x0000000000017941 */ /* 0x000fea0003800000 */
.L_x_163:
        /* <DEDUP_REMOVED lines=10> */
.L_x_166:
[----:B------:R-:W-:Y:S05]  /*9990*/  BSYNC B1 ;  /* 0x0000000000017941 */ /* 0x000fea0003800000 */
.L_x_165:
        /* <DEDUP_REMOVED lines=13> */
.L_x_168:
[----:B------:R-:W-:Y:S05]  /*9a70*/  BSYNC B1 ;  /* 0x0000000000017941 */ /* 0x000fea0003800000 */
.L_x_167:
        /* <DEDUP_REMOVED lines=13> */
.L_x_170:
[----:B------:R-:W-:Y:S05]  /*9b50*/  BSYNC B1 ;  /* 0x0000000000017941 */ /* 0x000fea0003800000 */
.L_x_169:
        /* <DEDUP_REMOVED lines=10> */
.L_x_172:
[----:B------:R-:W-:Y:S05]  /*9c00*/  BSYNC B1 ;  /* 0x0000000000017941 */ /* 0x000fea0003800000 */
.L_x_171:
        /* <DEDUP_REMOVED lines=10> */
.L_x_174:
[----:B------:R-:W-:Y:S05]  /*9cb0*/  BSYNC B1 ;  /* 0x0000000000017941 */ /* 0x000fea0003800000 */
.L_x_173:
        /* <DEDUP_REMOVED lines=13> */
.L_x_176:
[----:B------:R-:W-:Y:S05]  /*9d90*/  BSYNC B1 ;  /* 0x0000000000017941 */ /* 0x000fea0003800000 */
.L_x_175:
        /* <DEDUP_REMOVED lines=13> */
.L_x_178:
[----:B------:R-:W-:Y:S05]  /*9e70*/  BSYNC B1 ;  /* 0x0000000000017941 */ /* 0x000fea0003800000 */
.L_x_177:
        /* <DEDUP_REMOVED lines=10> */
.L_x_180:
[----:B------:R-:W-:Y:S05]  /*9f20*/  BSYNC B1 ;  /* 0x0000000000017941 */ /* 0x000fea0003800000 */
.L_x_179:
        /* <DEDUP_REMOVED lines=10> */
.L_x_182:
[----:B------:R-:W-:Y:S05]  /*9fd0*/  BSYNC B1 ;  /* 0x0000000000017941 */ /* 0x000fea0003800000 */
.L_x_181:
        /* <DEDUP_REMOVED lines=13> */
.L_x_184:
[----:B------:R-:W-:Y:S05]  /*a0b0*/  BSYNC B1 ;  /* 0x0000000000017941 */ /* 0x000fea0003800000 */
.L_x_183:
        /* <DEDUP_REMOVED lines=13> */
.L_x_186:
[----:B------:R-:W-:Y:S05]  /*a190*/  BSYNC B1 ;  /* 0x0000000000017941 */ /* 0x000fea0003800000 */
.L_x_185:
        /* <DEDUP_REMOVED lines=10> */
.L_x_188:
[----:B------:R-:W-:Y:S05]  /*a240*/  BSYNC B1 ;  /* 0x0000000000017941 */ /* 0x000fea0003800000 */
.L_x_187:
        /* <DEDUP_REMOVED lines=10> */
.L_x_190:
[----:B------:R-:W-:Y:S05]  /*a2f0*/  BSYNC B1 ;  /* 0x0000000000017941 */ /* 0x000fea0003800000 */
.L_x_189:
        /* <DEDUP_REMOVED lines=13> */
.L_x_192:
[----:B------:R-:W-:Y:S05]  /*a3d0*/  BSYNC B1 ;  /* 0x0000000000017941 */ /* 0x000fea0003800000 */
.L_x_191:
        /* <DEDUP_REMOVED lines=13> */
.L_x_194:
[----:B------:R-:W-:Y:S05]  /*a4b0*/  BSYNC B1 ;  /* 0x0000000000017941 */ /* 0x000fea0003800000 */
.L_x_193:
        /* <DEDUP_REMOVED lines=10> */
.L_x_196:
[----:B------:R-:W-:Y:S05]  /*a560*/  BSYNC B1 ;  /* 0x0000000000017941 */ /* 0x000fea0003800000 */
.L_x_195:
        /* <DEDUP_REMOVED lines=10> */
.L_x_198:
[----:B------:R-:W-:Y:S05]  /*a610*/  BSYNC B1 ;  /* 0x0000000000017941 */ /* 0x000fea0003800000 */
.L_x_197:
        /* <DEDUP_REMOVED lines=13> */
.L_x_200:
[----:B------:R-:W-:Y:S05]  /*a6f0*/  BSYNC B1 ;  /* 0x0000000000017941 */ /* 0x000fea0003800000 */
.L_x_199:
        /* <DEDUP_REMOVED lines=13> */
.L_x_202:
[----:B------:R-:W-:Y:S05]  /*a7d0*/  BSYNC B1 ;  /* 0x0000000000017941 */ /* 0x000fea0003800000 */
.L_x_201:
        /* <DEDUP_REMOVED lines=10> */
.L_x_204:
[----:B------:R-:W-:Y:S05]  /*a880*/  BSYNC B1 ;  /* 0x0000000000017941 */ /* 0x000fea0003800000 */
.L_x_203:
        /* <DEDUP_REMOVED lines=10> */
.L_x_206:
[----:B------:R-:W-:Y:S05]  /*a930*/  BSYNC B1 ;  /* 0x0000000000017941 */ /* 0x000fea0003800000 */
.L_x_205:
[----:B------:R-:W3:Y:S01]  /*a940*/  LDL.LU R216, [R1+0x5dc] ;  /* 0x0005dc0001d87983 */ /* 0x000ee20000300800 */
[----:B-----5:R-:W-:Y:S01]  /*a950*/  HADD2.F32 R23, -RZ, R22.H0_H0 ;  /* 0x20000016ff177230 */ /* 0x020fe20000004100 */
[----:B------:R-:W-:Y:S01]  /*a960*/  ISETP.GT.AND P3, PT, R3, 0xb0, PT ;  /* 0x000000b00300780c */ /* 0x000fe20003f64270 */
[----:B------:R-:W-:Y:S03]  /*a970*/  BSSY B1, `(.L_x_207) ;  /* 0x0000008000017945 */ /* 0x000fe60003800000 */
[----:B------:R-:W-:-:S04]  /*a980*/  FMUL R23, R23, R16 ;  /* 0x0000001017177220 */ /* 0x000fc80000400000 */
[----:B---3--:R-:W-:-:S05]  /*a990*/  FFMA R23, R216, R2, R23 ;  /* 0x00000002d8177223 */ /* 0x008fca0000000017 */
[----:B------:R-:W-:-:S05]  /*a9a0*/  F2FP.F16.F32.PACK_AB R23, RZ, R23 ;  /* 0x00000017ff17723e */ /* 0x000fca00000000ff */
[----:B------:R3:W-:Y:S01]  /*a9b0*/  @P0 STG.E.U16 desc[UR36][R6.64+0x152], R23 ;  /* 0x0001521706000986 */ /* 0x0007e2000c101524 */
[----:B------:R-:W-:-:S13]  /*a9c0*/  ISETP.GT.AND P0, PT, R0, RZ, P3 ;  /* 0x000000ff0000720c */ /* 0x000fda0001f04270 */
[----:B---3--:R-:W-:Y:S05]  /*a9d0*/  @!P0 BRA `(.L_x_208) ;  /* 0x0000000000048947 */ /* 0x008fea0003800000 */
[----:B------:R3:W5:Y:S02]  /*a9e0*/  LDG.E.LTC128B.U16 R22, desc[UR36][R20.64+0x160] ;  /* 0x0001602414167981 */ /* 0x000764000c1e1520 */
.L_x_208:
[----:B------:R-:W-:Y:S05]  /*a9f0*/  BSYNC B1 ;  /* 0x0000000000017941 */ /* 0x000fea0003800000 */
.L_x_207:
[----:B------:R-:W2:Y:S01]  /*aa00*/  LDL.LU R216, [R1+0x5e0] ;  /* 0x0005e00001d87983 */ /* 0x000ea20000300800 */
[----:B-----5:R-:W-:Y:S01]  /*aa10*/  HADD2.F32 R23, -RZ, R22.H0_H0 ;  /* 0x20000016ff177230 */ /* 0x020fe20000004100 */
[----:B------:R-:W-:Y:S01]  /*aa20*/  ISETP.GT.AND P2, PT, R3, 0xb1, PT ;  /* 0x000000b10300780c */ /* 0x000fe20003f44270 */
[----:B------:R-:W-:Y:S03]  /*aa30*/  BSSY B1, `(.L_x_209) ;  /* 0x0000008000017945 */ /* 0x000fe60003800000 */
[----:B------:R-:W-:-:S04]  /*aa40*/  FMUL R23, R23, R16 ;  /* 0x0000001017177220 */ /* 0x000fc80000400000 */
[----:B--2---:R-:W-:-:S05]  /*aa50*/  FFMA R23, R216, R2, R23 ;  /* 0x00000002d8177223 */ /* 0x004fca0000000017 */
[----:B------:R-:W-:-:S05]  /*aa60*/  F2FP.F16.F32.PACK_AB R23, RZ, R23 ;  /* 0x00000017ff17723e */ /* 0x000fca00000000ff */
[----:B------:R2:W-:Y:S01]  /*aa70*/  @P0 STG.E.U16 desc[UR36][R4.64+0x160], R23 ;  /* 0x0001601704000986 */ /* 0x0005e2000c101524 */
[----:B------:R-:W-:-:S13]  /*aa80*/  ISETP.GT.AND P0, PT, R0, RZ, P2 ;  /* 0x000000ff0000720c */ /* 0x000fda0001704270 */
[----:B--2---:R-:W-:Y:S05]  /*aa90*/  @!P0 BRA `(.L_x_210) ;  /* 0x0000000000048947 */ /* 0x004fea0003800000 */
[----:B------:R2:W5:Y:S02]  /*aaa0*/  LDG.E.LTC128B.U16 R22, desc[UR36][R20.64+0x162] ;  /* 0x0001622414167981 */ /* 0x000564000c1e1520 */
.L_x_210:
[----:B------:R-:W-:Y:S05]  /*aab0*/  BSYNC B1 ;  /* 0x0000000000017941 */ /* 0x000fea0003800000 */
.L_x_209:
        /* <DEDUP_REMOVED lines=10> */
.L_x_212:
[----:B------:R-:W-:Y:S05]  /*ab60*/  BSYNC B1 ;  /* 0x0000000000017941 */ /* 0x000fea0003800000 */
.L_x_211:
        /* <DEDUP_REMOVED lines=10> */
.L_x_214:
[----:B------:R-:W-:Y:S05]  /*ac10*/  BSYNC B1 ;  /* 0x0000000000017941 */ /* 0x000fea0003800000 */
.L_x_213:
        /* <DEDUP_REMOVED lines=11> */
.L_x_216:
[----:B------:R-:W-:Y:S05]  /*acd0*/  BSYNC B1 ;  /* 0x0000000000017941 */ /* 0x000fea0003800000 */
.L_x_215:
[----:B------:R-:W2:Y:S01]  /*ace0*/  LDL.LU R216, [R1+0x5f0] ;  /* 0x0005f00001d87983 */ /* 0x000ea20000300800 */
[----:B-----5:R-:W-:Y:S01]  /*acf0*/  HADD2.F32 R23, -RZ, R22.H0_H0 ;  /* 0x20000016ff177230 */ /* 0x020fe20000004100 */
[----:B------:R-:W-:Y:S04]  /*ad00*/  BSSY B1, `(.L_x_217) ;  /* 0x0000009000017945 */ /* 0x000fe80003800000 */
[----:B------:R-:W-:-:S04]  /*ad10*/  FMUL R23, R23, R16 ;  /* 0x0000001017177220 */ /* 0x000fc80000400000 */
[----:B--2---:R-:W-:-:S05]  /*ad20*/  FFMA R23, R216, R2, R23 ;  /* 0x00000002d8177223 */ /* 0x004fca0000000017 */
[----:B------:R-:W-:-:S05]  /*ad30*/  F2FP.F16.F32.PACK_AB R23, RZ, R23 ;  /* 0x00000017ff17723e */ /* 0x000fca00000000ff */
[----:B------:R2:W-:Y:S01]  /*ad40*/  @P0 STG.E.U16 desc[UR36][R4.64+0x170], R23 ;  /* 0x0001701704000986 */ /* 0x0005e2000c101524 */
[----:B------:R-:W-:-:S04]  /*ad50*/  ISETP.GT.AND P0, PT, R3, 0xb9, PT ;  /* 0x000000b90300780c */ /* 0x000fc80003f04270 */
[----:B------:R-:W-:-:S13]  /*ad60*/  ISETP.GT.AND P4, PT, R0, RZ, P0 ;  /* 0x000000ff0000720c */ /* 0x000fda0000784270 */
[----:B--2---:R-:W-:Y:S05]  /*ad70*/  @!P4 BRA `(.L_x_218) ;  /* 0x000000000004c947 */ /* 0x004fea0003800000 */
[----:B------:R2:W5:Y:S02]  /*ad80*/  LDG.E.LTC128B.U16 R22, desc[UR36][R20.64+0x172] ;  /* 0x0001722414167981 */ /* 0x000564000c1e1520 */
.L_x_218:
[----:B------:R-:W-:Y:S05]  /*ad90*/  BSYNC B1 ;  /* 0x0000000000017941 */ /* 0x000fea0003800000 */
.L_x_217:
        /* <DEDUP_REMOVED lines=10> */
.L_x_220:
[----:B------:R-:W-:Y:S05]  /*ae40*/  BSYNC B1 ;  /* 0x0000000000017941 */ /* 0x000fea0003800000 */
.L_x_219:
        /* <DEDUP_REMOVED lines=10> */
.L_x_222:
[----:B------:R-:W-:Y:S05]  /*aef0*/  BSYNC B1 ;  /* 0x0000000000017941 */ /* 0x000fea0003800000 */
.L_x_221:
[----:B------:R-:W3:Y:S01]  /*af00*/  LDL.LU R219, [R1+0x5fc] ;  /* 0x0005fc0001db7983 */ /* 0x000ee20000300800 */
[----:B-----5:R-:W-:Y:S02]  /*af10*/  HADD2.F32 R23, -RZ, R22.H0_H0 ;  /* 0x20000016ff177230 */ /* 0x020fe40000004100 */
[----:B------:R-:W-:Y:S01]  /*af20*/  IMAD.U32 R220, RZ, RZ, UR6 ;  /* 0x00000006ffdc7e24 */ /* 0x000fe2000f8e00ff */
[----:B------:R-:W-:Y:S01]  /*af30*/  USHF.L.U64.HI UR4, UR6, 0x8, UR7 ;  /* 0x0000000806047899 */ /* 0x000fe20008010207 */
[----:B------:R-:W-:Y:S01]  /*af40*/  PRMT R216, R22, 0x7610, R216 ;  /* 0x0000761016d87816 */ /* 0x000fe200000000d8 */
[----:B------:R-:W-:Y:S01]  /*af50*/  FMUL R23, R23, R16 ;  /* 0x0000001017177220 */ /* 0x000fe20000400000 */
[----:B------:R-:W4:Y:S03]  /*af60*/  LDL.LU R217, [R1+0x300] ;  /* 0x0003000001d97983 */ /* 0x000f260000300800 */
[----:B---3--:R-:W-:-:S05]  /*af70*/  FFMA R23, R219, R2, R23 ;  /* 0x00000002db177223 */ /* 0x008fca0000000017 */
[----:B------:R-:W-:-:S05]  /*af80*/  F2FP.F16.F32.PACK_AB R23, RZ, R23 ;  /* 0x00000017ff17723e */ /* 0x000fca00000000ff */
[----:B------:R3:W-:Y:S01]  /*af90*/  @P4 STG.E.U16 desc[UR36][R6.64+0x172], R23 ;  /* 0x0001721706004986 */ /* 0x0007e2000c101524 */
[----:B------:R-:W-:-:S04]  /*afa0*/  LEA R220, P4, R220, R4, 0x8 ;  /* 0x00000004dcdc7211 */ /* 0x000fc800078840ff */
[----:B------:R-:W-:Y:S02]  /*afb0*/  IADD3.X R221, R5, UR4, RZ, P4, !PT ;  /* 0x0000000405dd7c10 */ /* 0x000fe4000a7fe4ff */
[----:B------:R-:W-:-:S13]  /*afc0*/  ISETP.GT.AND P4, PT, R0, 0x80, P5 ;  /* 0x000000800000780c */ /* 0x000fda0002f84270 */
[----:B------:R-:W2:Y:S01]  /*afd0*/  @P4 LDG.E.LTC128B.U16 R216, desc[UR36][R228.64] ;  /* 0x00000024e4d84981 */ /* 0x000ea2000c1e1520 */
[----:B------:R-:W-:Y:S01]  /*afe0*/  BSSY B1, `(.L_x_223) ;  /* 0x000000a000017945 */ /* 0x000fe20003800000 */
[----:B--2---:R-:W-:-:S05]  /*aff0*/  HADD2.F32 R22, -RZ, R216.H0_H0 ;  /* 0x200000d8ff167230 */ /* 0x004fca0000004100 */
[----:B------:R-:W-:-:S04]  /*b000*/  FMUL R22, R22, R16 ;  /* 0x0000001016167220 */ /* 0x000fc80000400000 */
[----:B----4-:R-:W-:-:S05]  /*b010*/  FFMA R22, R217, R2, R22 ;  /* 0x00000002d9167223 */ /* 0x010fca0000000016 */
[----:B------:R-:W-:-:S05]  /*b020*/  F2FP.F16.F32.PACK_AB R22, RZ, R22 ;  /* 0x00000016ff16723e */ /* 0x000fca00000000ff */
[----:B------:R3:W-:Y:S01]  /*b030*/  @P4 STG.E.U16 desc[UR36][R220.64], R22 ;  /* 0x00000016dc004986 */ /* 0x0007e2000c101524 */
[----:B------:R-:W-:-:S04]  /*b040*/  LOP3.LUT P4, RZ, R17, 0x2, RZ, 0xc0, !PT ;  /* 0x0000000211ff7812 */ /* 0x000fc8000788c0ff */
[----:B------:R-:W-:-:S13]  /*b050*/  ISETP.GT.AND P4, PT, R0, 0x80, P4 ;  /* 0x000000800000780c */ /* 0x000fda0002784270 */
[----:B---3--:R-:W-:Y:S05]  /*b060*/  @!P4 BRA `(.L_x_224) ;  /* 0x000000000004c947 */ /* 0x008fea0003800000 */
[----:B------:R2:W5:Y:S02]  /*b070*/  LDG.E.LTC128B.U16 R216, desc[UR36][R14.64+0x2] ;  /* 0x000002240ed87981 */ /* 0x000564000c1e1520 */
.L_x_224:
[----:B------:R-:W-:Y:S05]  /*b080*/  BSYNC B1 ;  /* 0x0000000000017941 */ /* 0x000fea0003800000 */
.L_x_223:
[----:B------:R-:W3:Y:S01]  /*b090*/  LDL.LU R23, [R1+0x304] ;  /* 0x0003040001177983 */ /* 0x000ee20000300800 */
[----:B-----5:R-:W-:Y:S01]  /*b0a0*/  HADD2.F32 R22, -RZ, R216.H0_H0 ;  /* 0x200000d8ff167230 */ /* 0x020fe20000004100 */
[----:B------:R-:W-:Y:S01]  /*b0b0*/  BSSY B1, `(.L_x_225) ;  /* 0x0000012000017945 */ /* 0x000fe20003800000 */
[----:B------:R-:W-:Y:S02]  /*b0c0*/  IMAD.U32 R228, RZ, RZ, UR6 ;  /* 0x00000006ffe47e24 */ /* 0x000fe4000f8e00ff */
[----:B------:R-:W-:Y:S02]  /*b0d0*/  IMAD.U32 R227, RZ, RZ, UR7 ;  /* 0x00000007ffe37e24 */ /* 0x000fe4000f8e00ff */
[----:B------:R-:W-:Y:S01]  /*b0e0*/  FMUL R22, R22, R16 ;  /* 0x0000001016167220 */ /* 0x000fe20000400000 */
[----:B------:R-:W-:Y:S02]  /*b0f0*/  IMAD.U32 R226, RZ, RZ, UR6 ;  /* 0x00000006ffe27e24 */ /* 0x000fe4000f8e00ff */
[----:B------:R-:W-:-:S03]  /*b100*/  IMAD.SHL.U32 R228, R228, 0x10, RZ ;  /* 0x00000010e4e47824 */ /* 0x000fc600078e00ff */
[----:B------:R-:W-:Y:S01]  /*b110*/  SHF.L.U64.HI R226, R226, 0x4, R227 ;  /* 0x00000004e2e27819 */ /* 0x000fe200000102e3 */
[----:B---3--:R-:W-:Y:S01]  /*b120*/  FFMA R22, R23, R2, R22 ;  /* 0x0000000217167223 */ /* 0x008fe20000000016 */
[----:B------:R-:W-:-:S04]  /*b130*/  @P4 IMAD.MOV.U32 R23, RZ, RZ, R221 ;  /* 0x000000ffff174224 */ /* 0x000fc800078e00dd */
[----:B------:R-:W-:-:S04]  /*b140*/  F2FP.F16.F32.PACK_AB R22, RZ, R22 ;  /* 0x00000016ff16723e */ /* 0x000fc800000000ff */
[----:B------:R-:W-:Y:S01]  /*b150*/  PRMT R217, R22, 0x7610, R217 ;  /* 0x0000761016d97816 */ /* 0x000fe200000000d9 */
[----:B------:R-:W-:-:S05]  /*b160*/  @P4 IMAD.MOV.U32 R22, RZ, RZ, R220 ;  /* 0x000000ffff164224 */ /* 0x000fca00078e00dc */
[----:B------:R3:W-:Y:S02]  /*b170*/  @P4 STG.E.U16 desc[UR36][R22.64+0x2], R217 ;  /* 0x000002d916004986 */ /* 0x0007e4000c101524 */
[----:B---3--:R-:W-:-:S05]  /*b180*/  IADD3 R22, P4, R220, R228, RZ ;  /* 0x000000e4dc167210 */ /* 0x008fca0007f9e0ff */
[----:B------:R-:W-:Y:S01]  /*b190*/  IMAD.X R23, R221, 0x1, R226, P4 ;  /* 0x00000001dd177824 */ /* 0x000fe200020e06e2 */
[----:B------:R-:W-:-:S13]  /*b1a0*/  ISETP.GT.AND P4, PT, R0, 0x88, P5 ;  /* 0x000000880000780c */ /* 0x000fda0002f84270 */
[----:B------:R-:W-:Y:S05]  /*b1b0*/  @!P4 BRA `(.L_x_226) ;  /* 0x000000000004c947 */ /* 0x000fea0003800000 */
[----:B------:R3:W5:Y:S02]  /*b1c0*/  LDG.E.LTC128B.U16 R216, desc[UR36][R222.64] ;  /* 0x00000024ded87981 */ /* 0x000764000c1e1520 */
.L_x_226:
[----:B------:R-:W-:Y:S05]  /*b1d0*/  BSYNC B1 ;  /* 0x0000000000017941 */ /* 0x000fea0003800000 */
.L_x_225:
[----:B------:R-:W4:Y:S01]  /*b1e0*/  LDL.LU R219, [R1+0x308] ;  /* 0x0003080001db7983 */ /* 0x000f220000300800 */
[----:B-----5:R-:W-:Y:S01]  /*b1f0*/  HADD2.F32 R217, -RZ, R216.H0_H0 ;  /* 0x200000d8ffd97230 */ /* 0x020fe20000004100 */
[----:B------:R-:W-:Y:S04]  /*b200*/  BSSY B1, `(.L_x_227) ;  /* 0x0000009000017945 */ /* 0x000fe80003800000 */
[----:B------:R-:W-:-:S04]  /*b210*/  FMUL R217, R217, R16 ;  /* 0x00000010d9d97220 */ /* 0x000fc80000400000 */
[----:B----4-:R-:W-:-:S05]  /*b220*/  FFMA R217, R219, R2, R217 ;  /* 0x00000002dbd97223 */ /* 0x010fca00000000d9 */
[----:B------:R-:W-:-:S05]  /*b230*/  F2FP.F16.F32.PACK_AB R217, RZ, R217 ;  /* 0x000000d9ffd9723e */ /* 0x000fca00000000ff */
[----:B------:R4:W-:Y:S01]  /*b240*/  @P4 STG.E.U16 desc[UR36][R22.64], R217 ;  /* 0x000000d916004986 */ /* 0x0009e2000c101524 */
[----:B------:R-:W-:-:S04]  /*b250*/  LOP3.LUT P4, RZ, R17, 0x2, RZ, 0xc0, !PT ;  /* 0x0000000211ff7812 */ /* 0x000fc8000788c0ff */
[----:B------:R-:W-:-:S13]  /*b260*/  ISETP.GT.AND P4, PT, R0, 0x88, P4 ;  /* 0x000000880000780c */ /* 0x000fda0002784270 */
[----:B----4-:R-:W-:Y:S05]  /*b270*/  @!P4 BRA `(.L_x_228) ;  /* 0x000000000004c947 */ /* 0x010fea0003800000 */
[----:B------:R4:W5:Y:S02]  /*b280*/  LDG.E.LTC128B.U16 R216, desc[UR36][R12.64+0x2] ;  /* 0x000002240cd87981 */ /* 0x000964000c1e1520 */
.L_x_228:
[----:B------:R-:W-:Y:S05]  /*b290*/  BSYNC B1 ;  /* 0x0000000000017941 */ /* 0x000fea0003800000 */
.L_x_227:
[----:B------:R-:W2:Y:S01]  /*b2a0*/  LDL.LU R219, [R1+0x30c] ;  /* 0x00030c0001db7983 */ /* 0x000ea20000300800 */
[----:B-----5:R-:W-:Y:S01]  /*b2b0*/  HADD2.F32 R217, -RZ, R216.H0_H0 ;  /* 0x200000d8ffd97230 */ /* 0x020fe20000004100 */
[----:B------:R-:W-:Y:S04]  /*b2c0*/  BSSY B1, `(.L_x_229) ;  /* 0x0000009000017945 */ /* 0x000fe80003800000 */
[----:B------:R-:W-:-:S04]  /*b2d0*/  FMUL R217, R217, R16 ;  /* 0x00000010d9d97220 */ /* 0x000fc80000400000 */
[----:B--2---:R-:W-:-:S05]  /*b2e0*/  FFMA R217, R219, R2, R217 ;  /* 0x00000002dbd97223 */ /* 0x004fca00000000d9 */
[----:B------:R-:W-:-:S05]  /*b2f0*/  F2FP.F16.F32.PACK_AB R217, RZ, R217 ;  /* 0x000000d9ffd9723e */ /* 0x000fca00000000ff */
[----:B------:R2:W-:Y:S01]  /*b300*/  @P4 STG.E.U16 desc[UR36][R22.64+0x2], R217 ;  /* 0x000002d916004986 */ /* 0x0005e2000c101524 */
[----:B------:R-:W-:-:S04]  /*b310*/  LOP3.LUT P4, RZ, R17, 0x4, RZ, 0xc0, !PT ;  /* 0x0000000411ff7812 */ /* 0x000fc8000788c0ff */
[----:B------:R-:W-:-:S13]  /*b320*/  ISETP.GT.AND P4, PT, R0, 0x80, P4 ;  /* 0x000000800000780c */ /* 0x000fda0002784270 */
[----:B--2---:R-:W-:Y:S05]  /*b330*/  @!P4 BRA `(.L_x_230) ;  /* 0x000000000004c947 */ /* 0x004fea0003800000 */
[----:B------:R2:W5:Y:S02]  /*b340*/  LDG.E.LTC128B.U16 R216, desc[UR36][R14.64+0x10] ;  /* 0x000010240ed87981 */ /* 0x000564000c1e1520 */
.L_x_230:
[----:B------:R-:W-:Y:S05]  /*b350*/  BSYNC B1 ;  /* 0x0000000000017941 */ /* 0x000fea0003800000 */
.L_x_229:
[----:B------:R-:W3:Y:S01]  /*b360*/  LDL.LU R219, [R1+0x310] ;  /* 0x0003100001db7983 */ /* 0x000ee20000300800 */
[----:B-----5:R-:W-:Y:S01]  /*b370*/  HADD2.F32 R217, -RZ, R216.H0_H0 ;  /* 0x200000d8ffd97230 */ /* 0x020fe20000004100 */
[----:B------:R-:W-:Y:S04]  /*b380*/  BSSY B1, `(.L_x_231) ;  /* 0x0000009000017945 */ /* 0x000fe80003800000 */
[----:B------:R-:W-:-:S04]  /*b390*/  FMUL R217, R217, R16 ;  /* 0x00000010d9d97220 */ /* 0x000fc80000400000 */
[----:B---3--:R-:W-:-:S05]  /*b3a0*/  FFMA R217, R219, R2, R217 ;  /* 0x00000002dbd97223 */ /* 0x008fca00000000d9 */
[----:B------:R-:W-:-:S05]  /*b3b0*/  F2FP.F16.F32.PACK_AB R217, RZ, R217 ;  /* 0x000000d9ffd9723e */ /* 0x000fca00000000ff */
[----:B------:R3:W-:Y:S01]  /*b3c0*/  @P4 STG.E.U16 desc[UR36][R220.64+0x10], R217 ;  /* 0x000010d9dc004986 */ /* 0x0007e2000c101524 */
[----:B------:R-:W-:-:S04]  /*b3d0*/  LOP3.LUT P4, RZ, R17, 0x8, RZ, 0xc0, !PT ;  /* 0x0000000811ff7812 */ /* 0x000fc8000788c0ff */
[----:B------:R-:W-:-:S13]  /*b3e0*/  ISETP.GT.AND P4, PT, R0, 0x80, P4 ;  /* 0x000000800000780c */ /* 0x000fda0002784270 */
[----:B---3--:R-:W-:Y:S05]  /*b3f0*/  @!P4 BRA `(.L_x_232) ;  /* 0x000000000004c947 */ /* 0x008fea0003800000 */
[----:B------:R3:W5:Y:S02]  /*b400*/  LDG.E.LTC128B.U16 R216, desc[UR36][R14.64+0x12] ;  /* 0x000012240ed87981 */ /* 0x000764000c1e1520 */
.L_x_232:
[----:B------:R-:W-:Y:S05]  /*b410*/  BSYNC B1 ;  /* 0x0000000000017941 */ /* 0x000fea0003800000 */
.L_x_231:
        /* <DEDUP_REMOVED lines=11> */
.L_x_234:
[----:B------:R-:W-:Y:S05]  /*b4d0*/  BSYNC B1 ;  /* 0x0000000000017941 */ /* 0x000fea0003800000 */
.L_x_233:
        /* <DEDUP_REMOVED lines=11> */
.L_x_236:
[----:B------:R-:W-:Y:S05]  /*b590*/  BSYNC B1 ;  /* 0x0000000000017941 */ /* 0x000fea0003800000 */
.L_x_235:
        /* <DEDUP_REMOVED lines=11> */
.L_x_238:
[----:B------:R-:W-:Y:S05]  /*b650*/  BSYNC B1 ;  /* 0x0000000000017941 */ /* 0x000fea0003800000 */
.L_x_237:
        /* <DEDUP_REMOVED lines=11> */
.L_x_240:
[----:B------:R-:W-:Y:S05]  /*b710*/  BSYNC B1 ;  /* 0x0000000000017941 */ /* 0x000fea0003800000 */
.L_x_239:
        /* <DEDUP_REMOVED lines=11> */
.L_x_242:
[----:B------:R-:W-:Y:S05]  /*b7d0*/  BSYNC B1 ;  /* 0x0000000000017941 */ /* 0x000fea0003800000 */
.L_x_241:
        /* <DEDUP_REMOVED lines=11> */
.L_x_244:
[----:B------:R-:W-:Y:S05]  /*b890*/  BSYNC B1 ;  /* 0x0000000000017941 */ /* 0x000fea0003800000 */
.L_x_243:
        /* <DEDUP_REMOVED lines=11> */
.L_x_246:
[----:B------:R-:W-:Y:S05]  /*b950*/  BSYNC B1 ;  /* 0x0000000000017941 */ /* 0x000fea0003800000 */
.L_x_245:
        /* <DEDUP_REMOVED lines=11> */
.L_x_248:
[----:B------:R-:W-:Y:S05]  /*ba10*/  BSYNC B1 ;  /* 0x0000000000017941 */ /* 0x000fea0003800000 */
.L_x_247:
        /* <DEDUP_REMOVED lines=11> */
.L_x_250:
[----:B------:R-:W-:Y:S05]  /*bad0*/  BSYNC B1 ;  /* 0x0000000000017941 */ /* 0x000fea0003800000 */
.L_x_249:
        /* <DEDUP_REMOVED lines=11> */
.L_x_252:
[----:B------:R-:W-:Y:S05]  /*bb90*/  BSYNC B1 ;  /* 0x0000000000017941 */ /* 0x000fea0003800000 */
.L_x_251:
        /* <DEDUP_REMOVED lines=11> */
.L_x_254:
[----:B------:R-:W-:Y:S05]  /*bc50*/  BSYNC B1 ;  /* 0x0000000000017941 */ /* 0x000fea0003800000 */
.L_x_253:
        /* <DEDUP_REMOVED lines=11> */
.L_x_256:
[----:B------:R-:W-:Y:S05]  /*bd10*/  BSYNC B1 ;  /* 0x0000000000017941 */ /* 0x000fea0003800000 */
.L_x_255:
        /* <DEDUP_REMOVED lines=11> */
.L_x_258:
[----:B------:R-:W-:Y:S05]  /*bdd0*/  BSYNC B1 ;  /* 0x0000000000017941 */ /* 0x000fea0003800000 */
.L_x_257:
        /* <DEDUP_REMOVED lines=11> */
.L_x_260:
[----:B------:R-:W-:Y:S05]  /*be90*/  BSYNC B1 ;  /* 0x0000000000017941 */ /* 0x000fea0003800000 */
.L_x_259:
        /* <DEDUP_REMOVED lines=11> */
.L_x_262:
[----:B------:R-:W-:Y:S05]  /*bf50*/  BSYNC B1 ;  /* 0x0000000000017941 */ /* 0x000fea0003800000 */
.L_x_261:
        /* <DEDUP_REMOVED lines=11> */
.L_x_264:
[----:B------:R-:W-:Y:S05]  /*c010*/  BSYNC B1 ;  /* 0x0000000000017941 */ /* 0x000fea0003800000 */
.L_x_263:
        /* <DEDUP_REMOVED lines=11> */
.L_x_266:
[----:B------:R-:W-:Y:S05]  /*c0d0*/  BSYNC B1 ;  /* 0x0000000000017941 */ /* 0x000fea0003800000 */
.L_x_265:
        /* <DEDUP_REMOVED lines=11> */
.L_x_268:
[----:B------:R-:W-:Y:S05]  /*c190*/  BSYNC B1 ;  /* 0x0000000000017941 */ /* 0x000fea0003800000 */
.L_x_267:
        /* <DEDUP_REMOVED lines=11> */
.L_x_270:
[----:B------:R-:W-:Y:S05]  /*c250*/  BSYNC B1 ;  /* 0x0000000000017941 */ /* 0x000fea0003800000 */
.L_x_269:
        /* <DEDUP_REMOVED lines=11> */
.L_x_272:
[----:B------:R-:W-:Y:S05]  /*c310*/  BSYNC B1 ;  /* 0x0000000000017941 */ /* 0x000fea0003800000 */
.L_x_271:
        /* <DEDUP_REMOVED lines=11> */
.L_x_274:
[----:B------:R-:W-:Y:S05]  /*c3d0*/  BSYNC B1 ;  /* 0x0000000000017941 */ /* 0x000fea0003800000 */
.L_x_273:
        /* <DEDUP_REMOVED lines=11> */
.L_x_276:
[----:B------:R-:W-:Y:S05]  /*c490*/  BSYNC B1 ;  /* 0x0000000000017941 */ /* 0x000fea0003800000 */
.L_x_275:
        /* <DEDUP_REMOVED lines=11> */
.L_x_278:
[----:B------:R-:W-:Y:S05]  /*c550*/  BSYNC B1 ;  /* 0x0000000000017941 */ /* 0x000fea0003800000 */
.L_x_277:
        /* <DEDUP_REMOVED lines=11> */
.L_x_280:
[----:B------:R-:W-:Y:S05]  /*c610*/  BSYNC B1 ;  /* 0x0000000000017941 */ /* 0x000fea0003800000 */
.L_x_279:
        /* <DEDUP_REMOVED lines=11> */
.L_x_282:
[----:B------:R-:W-:Y:S05]  /*c6d0*/  BSYNC B1 ;  /* 0x0000000000017941 */ /* 0x000fea0003800000 */
.L_x_281:
        /* <DEDUP_REMOVED lines=11> */
.L_x_284:
[----:B------:R-:W-:Y:S05]  /*c790*/  BSYNC B1 ;  /* 0x0000000000017941 */ /* 0x000fea0003800000 */
.L_x_283:
        /* <DEDUP_REMOVED lines=11> */
.L_x_286:
[----:B------:R-:W-:Y:S05]  /*c850*/  BSYNC B1 ;  /* 0x0000000000017941 */ /* 0x000fea0003800000 */
.L_x_285:
        /* <DEDUP_REMOVED lines=11> */
.L_x_288:
[----:B------:R-:W-:Y:S05]  /*c910*/  BSYNC B1 ;  /* 0x0000000000017941 */ /* 0x000fea0003800000 */
.L_x_287:
        /* <DEDUP_REMOVED lines=11> */
.L_x_290:
[----:B------:R-:W-:Y:S05]  /*c9d0*/  BSYNC B1 ;  /* 0x0000000000017941 */ /* 0x000fea0003800000 */
.L_x_289:
        /* <DEDUP_REMOVED lines=11> */
.L_x_292:
[----:B------:R-:W-:Y:S05]  /*ca90*/  BSYNC B1 ;  /* 0x0000000000017941 */ /* 0x000fea0003800000 */
.L_x_291:
        /* <DEDUP_REMOVED lines=11> */
.L_x_294:
[----:B------:R-:W-:Y:S05]  /*cb50*/  BSYNC B1 ;  /* 0x0000000000017941 */ /* 0x000fea0003800000 */
.L_x_293:
        /* <DEDUP_REMOVED lines=11> */
.L_x_296:
[----:B------:R-:W-:Y:S05]  /*cc10*/  BSYNC B1 ;  /* 0x0000000000017941 */ /* 0x000fea0003800000 */
.L_x_295:
        /* <DEDUP_REMOVED lines=11> */
.L_x_298:
[----:B------:R-:W-:Y:S05]  /*ccd0*/  BSYNC B1 ;  /* 0x0000000000017941 */ /* 0x000fea0003800000 */
.L_x_297:
        /* <DEDUP_REMOVED lines=11> */
.L_x_300:
[----:B------:R-:W-:Y:S05]  /*cd90*/  BSYNC B1 ;  /* 0x0000000000017941 */ /* 0x000fea0003800000 */
.L_x_299:
        /* <DEDUP_REMOVED lines=11> */
.L_x_302:
[----:B------:R-:W-:Y:S05]  /*ce50*/  BSYNC B1 ;  /* 0x0000000000017941 */ /* 0x000fea0003800000 */
.L_x_301:
        /* <DEDUP_REMOVED lines=11> */
.L_x_304:
[----:B------:R-:W-:Y:S05]  /*cf10*/  BSYNC B1 ;  /* 0x0000000000017941 */ /* 0x000fea0003800000 */
.L_x_303:
        /* <DEDUP_REMOVED lines=11> */
.L_x_306:
[----:B------:R-:W-:Y:S05]  /*cfd0*/  BSYNC B1 ;  /* 0x0000000000017941 */ /* 0x000fea0003800000 */
.L_x_305:
        /* <DEDUP_REMOVED lines=11> */
.L_x_308:
[----:B------:R-:W-:Y:S05]  /*d090*/  BSYNC B1 ;  /* 0x0000000000017941 */ /* 0x000fea0003800000 */
.L_x_307:
        /* <DEDUP_REMOVED lines=11> */
.L_x_310:
[----:B------:R-:W-:Y:S05]  /*d150*/  BSYNC B1 ;  /* 0x0000000000017941 */ /* 0x000fea0003800000 */
.L_x_309:
        /* <DEDUP_REMOVED lines=11> */
.L_x_312:
[----:B------:R-:W-:Y:S05]  /*d210*/  BSYNC B1 ;  /* 0x0000000000017941 */ /* 0x000fea0003800000 */
.L_x_311:
        /* <DEDUP_REMOVED lines=11> */
.L_x_314:
[----:B------:R-:W-:Y:S05]  /*d2d0*/  BSYNC B1 ;  /* 0x0000000000017941 */ /* 0x000fea0003800000 */
.L_x_313:
        /* <DEDUP_REMOVED lines=11> */
.L_x_316:
[----:B------:R-:W-:Y:S05]  /*d390*/  BSYNC B1 ;  /* 0x0000000000017941 */ /* 0x000fea0003800000 */
.L_x_315:
        /* <DEDUP_REMOVED lines=11> */
.L_x_318:
[----:B------:R-:W-:Y:S05]  /*d450*/  BSYNC B1 ;  /* 0x0000000000017941 */ /* 0x000fea0003800000 */
.L_x_317:
        /* <DEDUP_REMOVED lines=11> */
.L_x_320:
[----:B------:R-:W-:Y:S05]  /*d510*/  BSYNC B1 ;  /* 0x0000000000017941 */ /* 0x000fea0003800000 */
.L_x_319:
        /* <DEDUP_REMOVED lines=11> */
.L_x_322:
[----:B------:R-:W-:Y:S05]  /*d5d0*/  BSYNC B1 ;  /* 0x0000000000017941 */ /* 0x000fea0003800000 */
.L_x_321:
        /* <DEDUP_REMOVED lines=11> */
.L_x_324:
[----:B------:R-:W-:Y:S05]  /*d690*/  BSYNC B1 ;  /* 0x0000000000017941 */ /* 0x000fea0003800000 */
.L_x_323:
        /* <DEDUP_REMOVED lines=11> */
.L_x_326:
[----:B------:R-:W-:Y:S05]  /*d750*/  BSYNC B1 ;  /* 0x0000000000017941 */ /* 0x000fea0003800000 */
.L_x_325:
        /* <DEDUP_REMOVED lines=11> */
.L_x_328:
[----:B------:R-:W-:Y:S05]  /*d810*/  BSYNC B1 ;  /* 0x0000000000017941 */ /* 0x000fea0003800000 */
.L_x_327:
        /* <DEDUP_REMOVED lines=11> */
.L_x_330:
[----:B------:R-:W-:Y:S05]  /*d8d0*/  BSYNC B1 ;  /* 0x0000000000017941 */ /* 0x000fea0003800000 */
.L_x_329:
        /* <DEDUP_REMOVED lines=11> */
.L_x_332:
[----:B------:R-:W-:Y:S05]  /*d990*/  BSYNC B1 ;  /* 0x0000000000017941 */ /* 0x000fea0003800000 */
.L_x_331:
        /* <DEDUP_REMOVED lines=11> */
.L_x_334:
[----:B------:R-:W-:Y:S05]  /*da50*/  BSYNC B1 ;  /* 0x0000000000017941 */ /* 0x000fea0003800000 */
.L_x_333:
        /* <DEDUP_REMOVED lines=11> */
.L_x_336:
[----:B------:R-:W-:Y:S05]  /*db10*/  BSYNC B1 ;  /* 0x0000000000017941 */ /* 0x000fea0003800000 */
.L_x_335:
        /* <DEDUP_REMOVED lines=11> */
.L_x_338:
[----:B------:R-:W-:Y:S05]  /*dbd0*/  BSYNC B1 ;  /* 0x0000000000017941 */ /* 0x000fea0003800000 */
.L_x_337:
        /* <DEDUP_REMOVED lines=11> */
.L_x_340:
[----:B------:R-:W-:Y:S05]  /*dc90*/  BSYNC B1 ;  /* 0x0000000000017941 */ /* 0x000fea0003800000 */
.L_x_339:
        /* <DEDUP_REMOVED lines=11> */
.L_x_342:
[----:B------:R-:W-:Y:S05]  /*dd50*/  BSYNC B1 ;  /* 0x0000000000017941 */ /* 0x000fea0003800000 */
.L_x_341:
        /* <DEDUP_REMOVED lines=11> */
.L_x_344:
[----:B------:R-:W-:Y:S05]  /*de10*/  BSYNC B1 ;  /* 0x0000000000017941 */ /* 0x000fea0003800000 */
.L_x_343:
        /* <DEDUP_REMOVED lines=11> */
.L_x_346:
[----:B------:R-:W-:Y:S05]  /*ded0*/  BSYNC B1 ;  /* 0x0000000000017941 */ /* 0x000fea0003800000 */
.L_x_345:
        /* <DEDUP_REMOVED lines=11> */
.L_x_348:
[----:B------:R-:W-:Y:S05]  /*df90*/  BSYNC B1 ;  /* 0x0000000000017941 */ /* 0x000fea0003800000 */
.L_x_347:
        /* <DEDUP_REMOVED lines=11> */
.L_x_350:
[----:B------:R-:W-:Y:S05]  /*e050*/  BSYNC B1 ;  /* 0x0000000000017941 */ /* 0x000fea0003800000 */
.L_x_349:
        /* <DEDUP_REMOVED lines=11> */
.L_x_352:
[----:B------:R-:W-:Y:S05]  /*e110*/  BSYNC B1 ;  /* 0x0000000000017941 */ /* 0x000fea0003800000 */
.L_x_351:
        /* <DEDUP_REMOVED lines=11> */
.L_x_354:
[----:B------:R-:W-:Y:S05]  /*e1d0*/  BSYNC B1 ;  /* 0x0000000000017941 */ /* 0x000fea0003800000 */
.L_x_353:
        /* <DEDUP_REMOVED lines=11> */
.L_x_356:
[----:B------:R-:W-:Y:S05]  /*e290*/  BSYNC B1 ;  /* 0x0000000000017941 */ /* 0x000fea0003800000 */
.L_x_355:
        /* <DEDUP_REMOVED lines=11> */
.L_x_358:
[----:B------:R-:W-:Y:S05]  /*e350*/  BSYNC B1 ;  /* 0x0000000000017941 */ /* 0x000fea0003800000 */
.L_x_357:
        /* <DEDUP_REMOVED lines=11> */
.L_x_360:
[----:B------:R-:W-:Y:S05]  /*e410*/  BSYNC B1 ;  /* 0x0000000000017941 */ /* 0x000fea0003800000 */
.L_x_359:
        /* <DEDUP_REMOVED lines=11> */
.L_x_362:
[----:B------:R-:W-:Y:S05]  /*e4d0*/  BSYNC B1 ;  /* 0x0000000000017941 */ /* 0x000fea0003800000 */
.L_x_361:
        /* <DEDUP_REMOVED lines=11> */
.L_x_364:
[----:B------:R-:W-:Y:S05]  /*e590*/  BSYNC B1 ;  /* 0x0000000000017941 */ /* 0x000fea0003800000 */
.L_x_363:
        /* <DEDUP_REMOVED lines=11> */
.L_x_366:
[----:B------:R-:W-:Y:S05]  /*e650*/  BSYNC B1 ;  /* 0x0000000000017941 */ /* 0x000fea0003800000 */
.L_x_365:
        /* <DEDUP_REMOVED lines=11> */
.L_x_368:
[----:B------:R-:W-:Y:S05]  /*e710*/  BSYNC B1 ;  /* 0x0000000000017941 */ /* 0x000fea0003800000 */
.L_x_367:
        /* <DEDUP_REMOVED lines=11> */
.L_x_370:
[----:B------:R-:W-:Y:S05]  /*e7d0*/  BSYNC B1 ;  /* 0x0000000000017941 */ /* 0x000fea0003800000 */
.L_x_369:
        /* <DEDUP_REMOVED lines=11> */
.L_x_372:
[----:B------:R-:W-:Y:S05]  /*e890*/  BSYNC B1 ;  /* 0x0000000000017941 */ /* 0x000fea0003800000 */
.L_x_371:
        /* <DEDUP_REMOVED lines=11> */
.L_x_374:
[----:B------:R-:W-:Y:S05]  /*e950*/  BSYNC B1 ;  /* 0x0000000000017941 */ /* 0x000fea0003800000 */
.L_x_373:
        /* <DEDUP_REMOVED lines=11> */
.L_x_376:
[----:B------:R-:W-:Y:S05]  /*ea10*/  BSYNC B1 ;  /* 0x0000000000017941 */ /* 0x000fea0003800000 */
.L_x_375:
        /* <DEDUP_REMOVED lines=11> */
.L_x_378:
[----:B------:R-:W-:Y:S05]  /*ead0*/  BSYNC B1 ;  /* 0x0000000000017941 */ /* 0x000fea0003800000 */
.L_x_377:
        /* <DEDUP_REMOVED lines=11> */
.L_x_380:
[----:B------:R-:W-:Y:S05]  /*eb90*/  BSYNC B1 ;  /* 0x0000000000017941 */ /* 0x000fea0003800000 */
.L_x_379:
        /* <DEDUP_REMOVED lines=11> */
.L_x_382:
[----:B------:R-:W-:Y:S05]  /*ec50*/  BSYNC B1 ;  /* 0x0000000000017941 */ /* 0x000fea0003800000 */
.L_x_381:
        /* <DEDUP_REMOVED lines=11> */
.L_x_384:
[----:B------:R-:W-:Y:S05]  /*ed10*/  BSYNC B1 ;  /* 0x0000000000017941 */ /* 0x000fea0003800000 */
.L_x_383:
        /* <DEDUP_REMOVED lines=11> */
.L_x_386:
[----:B------:R-:W-:Y:S05]  /*edd0*/  BSYNC B1 ;  /* 0x0000000000017941 */ /* 0x000fea0003800000 */
.L_x_385:
        /* <DEDUP_REMOVED lines=11> */
.L_x_388:
[----:B------:R-:W-:Y:S05]  /*ee90*/  BSYNC B1 ;  /* 0x0000000000017941 */ /* 0x000fea0003800000 */
.L_x_387:
        /* <DEDUP_REMOVED lines=11> */
.L_x_390:
[----:B------:R-:W-:Y:S05]  /*ef50*/  BSYNC B1 ;  /* 0x0000000000017941 */ /* 0x000fea0003800000 */
.L_x_389:
        /* <DEDUP_REMOVED lines=10> */
.L_x_392:
[----:B------:R-:W-:Y:S05]  /*f000*/  BSYNC B1 ;  /* 0x0000000000017941 */ /* 0x000fea0003800000 */
.L_x_391:
        /* <DEDUP_REMOVED lines=11> */
.L_x_394:
[----:B------:R-:W-:Y:S05]  /*f0c0*/  BSYNC B1 ;  /* 0x0000000000017941 */ /* 0x000fea0003800000 */
.L_x_393:
        /* <DEDUP_REMOVED lines=10> */
.L_x_396:
[----:B------:R-:W-:Y:S05]  /*f170*/  BSYNC B1 ;  /* 0x0000000000017941 */ /* 0x000fea0003800000 */
.L_x_395:
        /* <DEDUP_REMOVED lines=10> */
.L_x_398:
[----:B------:R-:W-:Y:S05]  /*f220*/  BSYNC B1 ;  /* 0x0000000000017941 */ /* 0x000fea0003800000 */
.L_x_397:
        /* <DEDUP_REMOVED lines=10> */
.L_x_400:
[----:B------:R-:W-:Y:S05]  /*f2d0*/  BSYNC B1 ;  /* 0x0000000000017941 */ /* 0x000fea0003800000 */
.L_x_399:
        /* <DEDUP_REMOVED lines=10> */
.L_x_402:
[----:B------:R-:W-:Y:S05]  /*f380*/  BSYNC B1 ;  /* 0x0000000000017941 */ /* 0x000fea0003800000 */
.L_x_401:
        /* <DEDUP_REMOVED lines=10> */
.L_x_404:
[----:B------:R-:W-:Y:S05]  /*f430*/  BSYNC B1 ;  /* 0x0000000000017941 */ /* 0x000fea0003800000 */
.L_x_403:
        /* <DEDUP_REMOVED lines=10> */
.L_x_406:
[----:B------:R-:W-:Y:S05]  /*f4e0*/  BSYNC B1 ;  /* 0x0000000000017941 */ /* 0x000fea0003800000 */
.L_x_405:
        /* <DEDUP_REMOVED lines=10> */
.L_x_408:
[----:B------:R-:W-:Y:S05]  /*f590*/  BSYNC B1 ;  /* 0x0000000000017941 */ /* 0x000fea0003800000 */
.L_x_407:
        /* <DEDUP_REMOVED lines=10> */
.L_x_410:
[----:B------:R-:W-:Y:S05]  /*f640*/  BSYNC B1 ;  /* 0x0000000000017941 */ /* 0x000fea0003800000 */
.L_x_409:
        /* <DEDUP_REMOVED lines=10> */
.L_x_412:
[----:B------:R-:W-:Y:S05]  /*f6f0*/  BSYNC B1 ;  /* 0x0000000000017941 */ /* 0x000fea0003800000 */
.L_x_411:
[----:B------:R-:W2:Y:S01]  /*f700*/  LDL.LU R223, [R1+0x47c] ;  /* 0x00047c0001df7983 */ /* 0x000ea20000300800 */
[----:B-----5:R-:W-:Y:S01]  /*f710*/  HADD2.F32 R217, -RZ, R216.H0_H0 ;  /* 0x200000d8ffd97230 */ /* 0x020fe20000004100 */
[----:B------:R-:W-:Y:S01]  /*f720*/  USHF.L.U64.HI UR4, UR6, 0x9, UR7 ;  /* 0x0000000906047899 */ /* 0x000fe20008010207 */
[----:B------:R-:W-:Y:S01]  /*f730*/  PRMT R219, R216, 0x7610, R219 ;  /* 0x00007610d8db7816 */ /* 0x000fe200000000db */
[----:B------:R-:W4:Y:S02]  /*f740*/  LDL.LU R222, [R1+0x180] ;  /* 0x0001800001de7983 */ /* 0x000f240000300800 */
[----:B------:R-:W-:-:S04]  /*f750*/  FMUL R217, R217, R16 ;  /* 0x00000010d9d97220 */ /* 0x000fc80000400000 */
[----:B--2---:R-:W-:-:S05]  /*f760*/  FFMA R217, R223, R2, R217 ;  /* 0x00000002dfd97223 */ /* 0x004fca00000000d9 */
[----:B------:R-:W-:-:S05]  /*f770*/  F2FP.F16.F32.PACK_AB R217, RZ, R217 ;  /* 0x000000d9ffd9723e */ /* 0x000fca00000000ff */
[----:B------:R2:W-:Y:S02]  /*f780*/  @P4 STG.E.U16 desc[UR36][R22.64+0x172], R217 ;  /* 0x000172d916004986 */ /* 0x0005e4000c101524 */
[----:B--2---:R-:W-:-:S05]  /*f790*/  IMAD.U32 R22, RZ, RZ, UR6 ;  /* 0x00000006ff167e24 */ /* 0x004fca000f8e00ff */
        /* <DEDUP_REMOVED lines=12> */
[----:B--2---:R-:W-:Y:S05]  /*f860*/  @!P4 BRA `(.L_x_414) ;  /* 0x000000000004c947 */ /* 0x004fea0003800000 */
[----:B------:R2:W5:Y:S02]  /*f870*/  LDG.E.LTC128B.U16 R219, desc[UR36][R10.64+0x2] ;  /* 0x000002240adb7981 */ /* 0x000564000c1e1520 */
.L_x_414:
[----:B------:R-:W-:Y:S05]  /*f880*/  BSYNC B1 ;  /* 0x0000000000017941 */ /* 0x000fea0003800000 */
.L_x_413:
[----:B------:R-:W4:Y:S01]  /*f890*/  LDL.LU R217, [R1+0x184] ;  /* 0x0001840001d97983 */ /* 0x000f220000300800 */
[----:B-----5:R-:W-:Y:S01]  /*f8a0*/  HADD2.F32 R216, -RZ, R219.H0_H0 ;  /* 0x200000dbffd87230 */ /* 0x020fe20000004100 */
[----:B------:R-:W-:Y:S01]  /*f8b0*/  ISETP.GT.AND P5, PT, R0, 0x108, P5 ;  /* 0x000001080000780c */ /* 0x000fe20002fa4270 */
[----:B------:R-:W-:Y:S03]  /*f8c0*/  BSSY B1, `(.L_x_415) ;  /* 0x0000009000017945 */ /* 0x000fe60003800000 */
[----:B------:R-:W-:-:S04]  /*f8d0*/  FMUL R216, R216, R16 ;  /* 0x00000010d8d87220 */ /* 0x000fc80000400000 */
[----:B----4-:R-:W-:-:S05]  /*f8e0*/  FFMA R216, R217, R2, R216 ;  /* 0x00000002d9d87223 */ /* 0x010fca00000000d8 */
[----:B------:R-:W-:-:S05]  /*f8f0*/  F2FP.F16.F32.PACK_AB R216, RZ, R216 ;  /* 0x000000d8ffd8723e */ /* 0x000fca00000000ff */
[----:B------:R4:W-:Y:S02]  /*f900*/  @P4 STG.E.U16 desc[UR36][R22.64+0x2], R216 ;  /* 0x000002d816004986 */ /* 0x0009e4000c101524 */
[----:B----4-:R-:W-:-:S05]  /*f910*/  IADD3 R216, P4, R22, R228, RZ ;  /* 0x000000e416d87210 */ /* 0x010fca0007f9e0ff */
[----:B------:R-:W-:Y:S01]  /*f920*/  IMAD.X R217, R23, 0x1, R226, P4 ;  /* 0x0000000117d97824 */ /* 0x000fe200020e06e2 */
[----:B------:R-:W-:Y:S07]  /*f930*/  @!P5 BRA `(.L_x_416) ;  /* 0x000000000004d947 */ /* 0x000fee0003800000 */
[----:B------:R4:W5:Y:S02]  /*f940*/  LDG.E.LTC128B.U16 R219, desc[UR36][R224.64] ;  /* 0x00000024e0db7981 */ /* 0x000964000c1e1520 */
.L_x_416:
[----:B------:R-:W-:Y:S05]  /*f950*/  BSYNC B1 ;  /* 0x0000000000017941 */ /* 0x000fea0003800000 */
.L_x_415:
[----:B------:R-:W2:Y:S01]  /*f960*/  LDL.LU R223, [R1+0x188] ;  /* 0x0001880001df7983 */ /* 0x000ea20000300800 */
[----:B-----5:R-:W-:Y:S01]  /*f970*/  HADD2.F32 R222, -RZ, R219.H0_H0 ;  /* 0x200000dbffde7230 */ /* 0x020fe20000004100 */
[----:B------:R-:W-:Y:S01]  /*f980*/  LOP3.LUT P4, RZ, R17, 0x2, RZ, 0xc0, !PT ;  /* 0x0000000211ff7812 */ /* 0x000fe2000788c0ff */
[----:B------:R-:W-:Y:S03]  /*f990*/  BSSY B1, `(.L_x_417) ;  /* 0x0000008000017945 */ /* 0x000fe60003800000 */
[----:B------:R-:W-:Y:S01]  /*f9a0*/  FMUL R222, R222, R16 ;  /* 0x00000010dede7220 */ /* 0x000fe20000400000 */
[----:B------:R-:W-:-:S03]  /*f9b0*/  ISETP.GT.AND P4, PT, R0, 0x108, P4 ;  /* 0x000001080000780c */ /* 0x000fc60002784270 */
[----:B--2---:R-:W-:-:S05]  /*f9c0*/  FFMA R222, R223, R2, R222 ;  /* 0x00000002dfde7223 */ /* 0x004fca00000000de */
[----:B------:R-:W-:-:S05]  /*f9d0*/  F2FP.F16.F32.PACK_AB R222, RZ, R222 ;  /* 0x000000deffde723e */ /* 0x000fca00000000ff */
[----:B------:R2:W-:Y:S01]  /*f9e0*/  @P5 STG.E.U16 desc[UR36][R216.64], R222 ;  /* 0x000000ded8005986 */ /* 0x0005e2000c101524 */
[----:B------:R-:W-:Y:S05]  /*f9f0*/  @!P4 BRA `(.L_x_418) ;  /* 0x000000000004c947 */ /* 0x000fea0003800000 */
[----:B------:R0:W5:Y:S02]  /*fa00*/  LDG.E.LTC128B.U16 R219, desc[UR36][R8.64+0x2] ;  /* 0x0000022408db7981 */ /* 0x000164000c1e1520 */
.L_x_418:
[----:B------:R-:W-:Y:S05]  /*fa10*/  BSYNC B1 ;  /* 0x0000000000017941 */ /* 0x000fea0003800000 */
.L_x_417:
[----:B------:R-:W3:Y:S01]  /*fa20*/  LDL.LU R223, [R1+0x18c] ;  /* 0x00018c0001df7983 */ /* 0x000ee20000300800 */
[----:B--2--5:R-:W-:Y:S01]  /*fa30*/  HADD2.F32 R222, -RZ, R219.H0_H0 ;  /* 0x200000dbffde7230 */ /* 0x024fe20000004100 */
[----:B------:R-:W-:Y:S01]  /*fa40*/  LOP3.LUT P5, RZ, R17, 0x4, RZ, 0xc0, !PT ;  /* 0x0000000411ff7812 */ /* 0x000fe200078ac0ff */
[----:B------:R-:W-:Y:S03]  /*fa50*/  BSSY B1, `(.L_x_419) ;  /* 0x0000008000017945 */ /* 0x000fe60003800000 */
[----:B------:R-:W-:-:S04]  /*fa60*/  FMUL R222, R222, R16 ;  /* 0x00000010dede7220 */ /* 0x000fc80000400000 */
[----:B---3--:R-:W-:-:S05]  /*fa70*/  FFMA R222, R223, R2, R222 ;  /* 0x00000002dfde7223 */ /* 0x008fca00000000de */
[----:B------:R-:W-:-:S05]  /*fa80*/  F2FP.F16.F32.PACK_AB R222, RZ, R222 ;  /* 0x000000deffde723e */ /* 0x000fca00000000ff */
[----:B------:R2:W-:Y:S01]  /*fa90*/  @P4 STG.E.U16 desc[UR36][R216.64+0x2], R222 ;  /* 0x000002ded8004986 */ /* 0x0005e2000c101524 */
[----:B------:R-:W-:-:S13]  /*faa0*/  ISETP.GT.AND P4, PT, R0, 0x100, P5 ;  /* 0x000001000000780c */ /* 0x000fda0002f84270 */
[----:B--2---:R-:W-:Y:S05]  /*fab0*/  @!P4 BRA `(.L_x_420) ;  /* 0x000000000004c947 */ /* 0x004fea0003800000 */
[----:B------:R2:W5:Y:S02]  /*fac0*/  LDG.E.LTC128B.U16 R219, desc[UR36][R10.64+0x10] ;  /* 0x000010240adb7981 */ /* 0x000564000c1e1520 */
.L_x_420:
[----:B------:R-:W-:Y:S05]  /*fad0*/  BSYNC B1 ;  /* 0x0000000000017941 */ /* 0x000fea0003800000 */
.L_x_419:
[----:B------:R-:W3:Y:S01]  /*fae0*/  LDL.LU R223, [R1+0x190] ;  /* 0x0001900001df7983 */ /* 0x000ee20000300800 */
[----:B-----5:R-:W-:Y:S01]  /*faf0*/  HADD2.F32 R222, -RZ, R219.H0_H0 ;  /* 0x200000dbffde7230 */ /* 0x020fe20000004100 */
[----:B------:R-:W-:Y:S01]  /*fb00*/  LOP3.LUT P5, RZ, R17, 0x8, RZ, 0xc0, !PT ;  /* 0x0000000811ff7812 */ /* 0x000fe200078ac0ff */
[----:B------:R-:W-:Y:S03]  /*fb10*/  BSSY B1, `(.L_x_421) ;  /* 0x0000008000017945 */ /* 0x000fe60003800000 */
[----:B------:R-:W-:-:S04]  /*fb20*/  FMUL R222, R222, R16 ;  /* 0x00000010dede7220 */ /* 0x000fc80000400000 */
[----:B---3--:R-:W-:-:S05]  /*fb30*/  FFMA R222, R223, R2, R222 ;  /* 0x00000002dfde7223 */ /* 0x008fca00000000de */
[----:B------:R-:W-:-:S05]  /*fb40*/  F2FP.F16.F32.PACK_AB R222, RZ, R222 ;  /* 0x000000deffde723e */ /* 0x000fca00000000ff */
[----:B------:R3:W-:Y:S01]  /*fb50*/  @P4 STG.E.U16 desc[UR36][R22.64+0x10], R222 ;  /* 0x000010de16004986 */ /* 0x0007e2000c101524 */
[----:B------:R-:W-:-:S13]  /*fb60*/  ISETP.GT.AND P4, PT, R0, 0x100, P5 ;  /* 0x000001000000780c */ /* 0x000fda0002f84270 */
[----:B---3--:R-:W-:Y:S05]  /*fb70*/  @!P4 BRA `(.L_x_422) ;  /* 0x000000000004c947 */ /* 0x008fea0003800000 */
[----:B------:R3:W5:Y:S02]  /*fb80*/  LDG.E.LTC128B.U16 R219, desc[UR36][R10.64+0x12] ;  /* 0x000012240adb7981 */ /* 0x000764000c1e1520 */
.L_x_422:
[----:B------:R-:W-:Y:S05]  /*fb90*/  BSYNC B1 ;  /* 0x0000000000017941 */ /* 0x000fea0003800000 */
.L_x_421:
        /* <DEDUP_REMOVED lines=11> */
.L_x_424:
[----:B------:R-:W-:Y:S05]  /*fc50*/  BSYNC B1 ;  /* 0x0000000000017941 */ /* 0x000fea0003800000 */
.L_x_423:
        /* <DEDUP_REMOVED lines=10> */
.L_x_426:
[----:B------:R-:W-:Y:S05]  /*fd00*/  BSYNC B1 ;  /* 0x0000000000017941 */ /* 0x000fea0003800000 */
.L_x_425:
[----:B------:R-:W2:Y:S01]  /*fd10*/  LDL.LU R223, [R1+0x19c] ;  /* 0x00019c0001df7983 */ /* 0x000ea20000300800 */
[----:B-----5:R-:W-:Y:S01]  /*fd20*/  HADD2.F32 R222, -RZ, R219.H0_H0 ;  /* 0x200000dbffde7230 */ /* 0x020fe20000004100 */
[----:B------:R-:W-:Y:S01]  /*fd30*/  LOP3.LUT P5, RZ, R17, 0x10, RZ, 0xc0, !PT ;  /* 0x0000001011ff7812 */ /* 0x000fe200078ac0ff */
[----:B------:R-:W-:Y:S03]  /*fd40*/  BSSY B1, `(.L_x_427) ;  /* 0x0000008000017945 */ /* 0x000fe60003800000 */
[----:B------:R-:W-:-:S04]  /*fd50*/  FMUL R222, R222, R16 ;  /* 0x00000010dede7220 */ /* 0x000fc80000400000 */
[----:B--2---:R-:W-:-:S05]  /*fd60*/  FFMA R222, R223, R2, R222 ;  /* 0x00000002dfde7223 */ /* 0x004fca00000000de */
[----:B------:R-:W-:-:S05]  /*fd70*/  F2FP.F16.F32.PACK_AB R222, RZ, R222 ;  /* 0x000000deffde723e */ /* 0x000fca00000000ff */
[----:B------:R2:W-:Y:S01]  /*fd80*/  @P4 STG.E.U16 desc[UR36][R216.64+0x12], R222 ;  /* 0x000012ded8004986 */ /* 0x0005e2000c101524 */
[----:B------:R-:W-:-:S13]  /*fd90*/  ISETP.GT.AND P4, PT, R0, 0x100, P5 ;  /* 0x000001000000780c */ /* 0x000fda0002f84270 */
[----:B--2---:R-:W-:Y:S05]  /*fda0*/  @!P4 BRA `(.L_x_428) ;  /* 0x000000000004c947 */ /* 0x004fea0003800000 */
[----:B------:R2:W5:Y:S02]  /*fdb0*/  LDG.E.LTC128B.U16 R219, desc[UR36][R10.64+0x20] ;  /* 0x000020240adb7981 */ /* 0x000564000c1e1520 */
.L_x_428:
[----:B------:R-:W-:Y:S05]  /*fdc0*/  BSYNC B1 ;  /* 0x0000000000017941 */ /* 0x000fea0003800000 */
.L_x_427:
        /* <DEDUP_REMOVED lines=11> */
.L_x_430:
[----:B------:R-:W-:Y:S05]  /*fe80*/  BSYNC B1 ;  /* 0x0000000000017941 */ /* 0x000fea0003800000 */
.L_x_429:
        /* <DEDUP_REMOVED lines=11> */
.L_x_432:
[----:B------:R-:W-:Y:S05]  /*ff40*/  BSYNC B1 ;  /* 0x0000000000017941 */ /* 0x000fea0003800000 */
.L_x_431:
        /* <DEDUP_REMOVED lines=10> */
.L_x_434:
[----:B------:R-:W-:Y:S05]  /*fff0*/  BSYNC B1 ;  /* 0x0000000000017941 */ /* 0x000fea0003800000 */
.L_x_433:
        /* <DEDUP_REMOVED lines=11> */
.L_x_436:
[----:B------:R-:W-:Y:S05]  /*100b0*/  BSYNC B1 ;  /* 0x0000000000017941 */ /* 0x000fea0003800000 */
.L_x_435:
        /* <DEDUP_REMOVED lines=11> */
.L_x_438:
[----:B------:R-:W-:Y:S05]  /*10170*/  BSYNC B1 ;  /* 0x0000000000017941 */ /* 0x000fea0003800000 */
.L_x_437:
        /* <DEDUP_REMOVED lines=11> */
.L_x_440:
[----:B------:R-:W-:Y:S05]  /*10230*/  BSYNC B1 ;  /* 0x0000000000017941 */ /* 0x000fea0003800000 */
.L_x_439:
        /* <DEDUP_REMOVED lines=10> */
.L_x_442:
[----:B------:R-:W-:Y:S05]  /*102e0*/  BSYNC B1 ;  /* 0x0000000000017941 */ /* 0x000fea0003800000 */
.L_x_441:
        /* <DEDUP_REMOVED lines=11> */
.L_x_444:
[----:B------:R-:W-:Y:S05]  /*103a0*/  BSYNC B1 ;  /* 0x0000000000017941 */ /* 0x000fea0003800000 */
.L_x_443:
        /* <DEDUP_REMOVED lines=11> */
.L_x_446:
[----:B------:R-:W-:Y:S05]  /*10460*/  BSYNC B1 ;  /* 0x0000000000017941 */ /* 0x000fea0003800000 */
.L_x_445:
        /* <DEDUP_REMOVED lines=11> */
.L_x_448:
[----:B------:R-:W-:Y:S05]  /*10520*/  BSYNC B1 ;  /* 0x0000000000017941 */ /* 0x000fea0003800000 */
.L_x_447:
        /* <DEDUP_REMOVED lines=10> */
.L_x_450:
[----:B------:R-:W-:Y:S05]  /*105d0*/  BSYNC B1 ;  /* 0x0000000000017941 */ /* 0x000fea0003800000 */
.L_x_449:
        /* <DEDUP_REMOVED lines=11> */
.L_x_452:
[----:B------:R-:W-:Y:S05]  /*10690*/  BSYNC B1 ;  /* 0x0000000000017941 */ /* 0x000fea0003800000 */
.L_x_451:
        /* <DEDUP_REMOVED lines=11> */
.L_x_454:
[----:B------:R-:W-:Y:S05]  /*10750*/  BSYNC B1 ;  /* 0x0000000000017941 */ /* 0x000fea0003800000 */
.L_x_453:
        /* <DEDUP_REMOVED lines=11> */
.L_x_456:
[----:B------:R-:W-:Y:S05]  /*10810*/  BSYNC B1 ;  /* 0x0000000000017941 */ /* 0x000fea0003800000 */
.L_x_455:
        /* <DEDUP_REMOVED lines=10> */
.L_x_458:
[----:B------:R-:W-:Y:S05]  /*108c0*/  BSYNC B1 ;  /* 0x0000000000017941 */ /* 0x000fea0003800000 */
.L_x_457:
        /* <DEDUP_REMOVED lines=11> */
.L_x_460:
[----:B------:R-:W-:Y:S05]  /*10980*/  BSYNC B1 ;  /* 0x0000000000017941 */ /* 0x000fea0003800000 */
.L_x_459:
        /* <DEDUP_REMOVED lines=11> */
.L_x_462:
[----:B------:R-:W-:Y:S05]  /*10a40*/  BSYNC B1 ;  /* 0x0000000000017941 */ /* 0x000fea0003800000 */
.L_x_461:
        /* <DEDUP_REMOVED lines=11> */
.L_x_464:
[----:B------:R-:W-:Y:S05]  /*10b00*/  BSYNC B1 ;  /* 0x0000000000017941 */ /* 0x000fea0003800000 */
.L_x_463:
        /* <DEDUP_REMOVED lines=10> */
.L_x_466:
[----:B------:R-:W-:Y:S05]  /*10bb0*/  BSYNC B1 ;  /* 0x0000000000017941 */ /* 0x000fea0003800000 */
.L_x_465:
        /* <DEDUP_REMOVED lines=11> */
.L_x_468:
[----:B------:R-:W-:Y:S05]  /*10c70*/  BSYNC B1 ;  /* 0x0000000000017941 */ /* 0x000fea0003800000 */
.L_x_467:
        /* <DEDUP_REMOVED lines=11> */
.L_x_470:
[----:B------:R-:W-:Y:S05]  /*10d30*/  BSYNC B1 ;  /* 0x0000000000017941 */ /* 0x000fea0003800000 */
.L_x_469:
        /* <DEDUP_REMOVED lines=11> */
.L_x_472:
[----:B------:R-:W-:Y:S05]  /*10df0*/  BSYNC B1 ;  /* 0x0000000000017941 */ /* 0x000fea0003800000 */
.L_x_471:
        /* <DEDUP_REMOVED lines=10> */
.L_x_474:
[----:B------:R-:W-:Y:S05]  /*10ea0*/  BSYNC B1 ;  /* 0x0000000000017941 */ /* 0x000fea0003800000 */
.L_x_473:
        /* <DEDUP_REMOVED lines=11> */
.L_x_476:
[----:B------:R-:W-:Y:S05]  /*10f60*/  BSYNC B1 ;  /* 0x0000000000017941 */ /* 0x000fea0003800000 */
.L_x_475:
        /* <DEDUP_REMOVED lines=11> */
.L_x_478:
[----:B------:R-:W-:Y:S05]  /*11020*/  BSYNC B1 ;  /* 0x0000000000017941 */ /* 0x000fea0003800000 */
.L_x_477:
        /* <DEDUP_REMOVED lines=11> */
.L_x_480:
[----:B------:R-:W-:Y:S05]  /*110e0*/  BSYNC B1 ;  /* 0x0000000000017941 */ /* 0x000fea0003800000 */
.L_x_479:
        /* <DEDUP_REMOVED lines=10> */
.L_x_482:
[----:B------:R-:W-:Y:S05]  /*11190*/  BSYNC B1 ;  /* 0x0000000000017941 */ /* 0x000fea0003800000 */
.L_x_481:
        /* <DEDUP_REMOVED lines=11> */
.L_x_484:
[----:B------:R-:W-:Y:S05]  /*11250*/  BSYNC B1 ;  /* 0x0000000000017941 */ /* 0x000fea0003800000 */
.L_x_483:
        /* <DEDUP_REMOVED lines=11> */
.L_x_486:
[----:B------:R-:W-:Y:S05]  /*11310*/  BSYNC B1 ;  /* 0x0000000000017941 */ /* 0x000fea0003800000 */
.L_x_485:
        /* <DEDUP_REMOVED lines=11> */
.L_x_488:
[----:B------:R-:W-:Y:S05]  /*113d0*/  BSYNC B1 ;  /* 0x0000000000017941 */ /* 0x000fea0003800000 */
.L_x_487:
        /* <DEDUP_REMOVED lines=10> */
.L_x_490:
[----:B------:R-:W-:Y:S05]  /*11480*/  BSYNC B1 ;  /* 0x0000000000017941 */ /* 0x000fea0003800000 */
.L_x_489:
        /* <DEDUP_REMOVED lines=11> */
.L_x_492:
[----:B------:R-:W-:Y:S05]  /*11540*/  BSYNC B1 ;  /* 0x0000000000017941 */ /* 0x000fea0003800000 */
.L_x_491:
        /* <DEDUP_REMOVED lines=11> */
.L_x_494:
[----:B------:R-:W-:Y:S05]  /*11600*/  BSYNC B1 ;  /* 0x0000000000017941 */ /* 0x000fea0003800000 */
.L_x_493:
        /* <DEDUP_REMOVED lines=11> */
.L_x_496:
[----:B------:R-:W-:Y:S05]  /*116c0*/  BSYNC B1 ;  /* 0x0000000000017941 */ /* 0x000fea0003800000 */
.L_x_495:
        /* <DEDUP_REMOVED lines=10> */
.L_x_498:
[----:B------:R-:W-:Y:S05]  /*11770*/  BSYNC B1 ;  /* 0x0000000000017941 */ /* 0x000fea0003800000 */
.L_x_497:
        /* <DEDUP_REMOVED lines=11> */
.L_x_500:
[----:B------:R-:W-:Y:S05]  /*11830*/  BSYNC B1 ;  /* 0x0000000000017941 */ /* 0x000fea0003800000 */
.L_x_499:
        /* <DEDUP_REMOVED lines=11> */
.L_x_502:
[----:B------:R-:W-:Y:S05]  /*118f0*/  BSYNC B1 ;  /* 0x0000000000017941 */ /* 0x000fea0003800000 */
.L_x_501:
        /* <DEDUP_REMOVED lines=11> */
.L_x_504:
[----:B------:R-:W-:Y:S05]  /*119b0*/  BSYNC B1 ;  /* 0x0000000000017941 */ /* 0x000fea0003800000 */
.L_x_503:
        /* <DEDUP_REMOVED lines=10> */
.L_x_506:
[----:B------:R-:W-:Y:S05]  /*11a60*/  BSYNC B1 ;  /* 0x0000000000017941 */ /* 0x000fea0003800000 */
.L_x_505:
        /* <DEDUP_REMOVED lines=11> */
.L_x_508:
[----:B------:R-:W-:Y:S05]  /*11b20*/  BSYNC B1 ;  /* 0x0000000000017941 */ /* 0x000fea0003800000 */
.L_x_507:
        /* <DEDUP_REMOVED lines=11> */
.L_x_510:
[----:B------:R-:W-:Y:S05]  /*11be0*/  BSYNC B1 ;  /* 0x0000000000017941 */ /* 0x000fea0003800000 */
.L_x_509:
        /* <DEDUP_REMOVED lines=11> */
.L_x_512:
[----:B------:R-:W-:Y:S05]  /*11ca0*/  BSYNC B1 ;  /* 0x0000000000017941 */ /* 0x000fea0003800000 */
.L_x_511:
        /* <DEDUP_REMOVED lines=10> */
.L_x_514:
[----:B------:R-:W-:Y:S05]  /*11d50*/  BSYNC B1 ;  /* 0x0000000000017941 */ /* 0x000fea0003800000 */
.L_x_513:
        /* <DEDUP_REMOVED lines=11> */
.L_x_516:
[----:B------:R-:W-:Y:S05]  /*11e10*/  BSYNC B1 ;  /* 0x0000000000017941 */ /* 0x000fea0003800000 */
.L_x_515:
        /* <DEDUP_REMOVED lines=11> */
.L_x_518:
[----:B------:R-:W-:Y:S05]  /*11ed0*/  BSYNC B1 ;  /* 0x0000000000017941 */ /* 0x000fea0003800000 */
.L_x_517:
        /* <DEDUP_REMOVED lines=11> */
.L_x_520:
[----:B------:R-:W-:Y:S05]  /*11f90*/  BSYNC B1 ;  /* 0x0000000000017941 */ /* 0x000fea0003800000 */
.L_x_519:
        /* <DEDUP_REMOVED lines=10> */
.L_x_522:
[----:B------:R-:W-:Y:S05]  /*12040*/  BSYNC B1 ;  /* 0x0000000000017941 */ /* 0x000fea0003800000 */
.L_x_521:
        /* <DEDUP_REMOVED lines=11> */
.L_x_524:
[----:B------:R-:W-:Y:S05]  /*12100*/  BSYNC B1 ;  /* 0x0000000000017941 */ /* 0x000fea0003800000 */
.L_x_523:
        /* <DEDUP_REMOVED lines=11> */
.L_x_526:
[----:B------:R-:W-:Y:S05]  /*121c0*/  BSYNC B1 ;  /* 0x0000000000017941 */ /* 0x000fea0003800000 */
.L_x_525:
        /* <DEDUP_REMOVED lines=11> */
.L_x_528:
[----:B------:R-:W-:Y:S05]  /*12280*/  BSYNC B1 ;  /* 0x0000000000017941 */ /* 0x000fea0003800000 */
.L_x_527:
        /* <DEDUP_REMOVED lines=10> */
.L_x_530:
[----:B------:R-:W-:Y:S05]  /*12330*/  BSYNC B1 ;  /* 0x0000000000017941 */ /* 0x000fea0003800000 */
.L_x_529:
        /* <DEDUP_REMOVED lines=11> */
.L_x_532:
[----:B------:R-:W-:Y:S05]  /*123f0*/  BSYNC B1 ;  /* 0x0000000000017941 */ /* 0x000fea0003800000 */
.L_x_531:
        /* <DEDUP_REMOVED lines=11> */
.L_x_534:
[----:B------:R-:W-:Y:S05]  /*124b0*/  BSYNC B1 ;  /* 0x0000000000017941 */ /* 0x000fea0003800000 */
.L_x_533:
        /* <DEDUP_REMOVED lines=11> */
.L_x_536:
[----:B------:R-:W-:Y:S05]  /*12570*/  BSYNC B1 ;  /* 0x0000000000017941 */ /* 0x000fea0003800000 */
.L_x_535:
        /* <DEDUP_REMOVED lines=10> */
.L_x_538:
[----:B------:R-:W-:Y:S05]  /*12620*/  BSYNC B1 ;  /* 0x0000000000017941 */ /* 0x000fea0003800000 */
.L_x_537:
        /* <DEDUP_REMOVED lines=11> */
.L_x_540:
[----:B------:R-:W-:Y:S05]  /*126e0*/  BSYNC B1 ;  /* 0x0000000000017941 */ /* 0x000fea0003800000 */
.L_x_539:
        /* <DEDUP_REMOVED lines=11> */
.L_x_542:
[----:B------:R-:W-:Y:S05]  /*127a0*/  BSYNC B1 ;  /* 0x0000000000017941 */ /* 0x000fea0003800000 */
.L_x_541:
        /* <DEDUP_REMOVED lines=11> */
.L_x_544:
[----:B------:R-:W-:Y:S05]  /*12860*/  BSYNC B1 ;  /* 0x0000000000017941 */ /* 0x000fea0003800000 */
.L_x_543:
        /* <DEDUP_REMOVED lines=10> */
.L_x_546:
[----:B------:R-:W-:Y:S05]  /*12910*/  BSYNC B1 ;  /* 0x0000000000017941 */ /* 0x000fea0003800000 */
.L_x_545:
        /* <DEDUP_REMOVED lines=11> */
.L_x_548:
[----:B------:R-:W-:Y:S05]  /*129d0*/  BSYNC B1 ;  /* 0x0000000000017941 */ /* 0x000fea0003800000 */
.L_x_547:
        /* <DEDUP_REMOVED lines=11> */
.L_x_550:
[----:B------:R-:W-:Y:S05]  /*12a90*/  BSYNC B1 ;  /* 0x0000000000017941 */ /* 0x000fea0003800000 */
.L_x_549:
        /* <DEDUP_REMOVED lines=11> */
.L_x_552:
[----:B------:R-:W-:Y:S05]  /*12b50*/  BSYNC B1 ;  /* 0x0000000000017941 */ /* 0x000fea0003800000 */
.L_x_551:
        /* <DEDUP_REMOVED lines=10> */
.L_x_554:
[----:B------:R-:W-:Y:S05]  /*12c00*/  BSYNC B1 ;  /* 0x0000000000017941 */ /* 0x000fea0003800000 */
.L_x_553:
        /* <DEDUP_REMOVED lines=11> */
.L_x_556:
[----:B------:R-:W-:Y:S05]  /*12cc0*/  BSYNC B1 ;  /* 0x0000000000017941 */ /* 0x000fea0003800000 */
.L_x_555:
        /* <DEDUP_REMOVED lines=11> */
.L_x_558:
[----:B------:R-:W-:Y:S05]  /*12d80*/  BSYNC B1 ;  /* 0x0000000000017941 */ /* 0x000fea0003800000 */
.L_x_557:
        /* <DEDUP_REMOVED lines=11> */
.L_x_560:
[----:B------:R-:W-:Y:S05]  /*12e40*/  BSYNC B1 ;  /* 0x0000000000017941 */ /* 0x000fea0003800000 */
.L_x_559:
        /* <DEDUP_REMOVED lines=10> */
.L_x_562:
[----:B------:R-:W-:Y:S05]  /*12ef0*/  BSYNC B1 ;  /* 0x0000000000017941 */ /* 0x000fea0003800000 */
.L_x_561:
        /* <DEDUP_REMOVED lines=11> */
.L_x_564:
[----:B------:R-:W-:Y:S05]  /*12fb0*/  BSYNC B1 ;  /* 0x0000000000017941 */ /* 0x000fea0003800000 */
.L_x_563:
        /* <DEDUP_REMOVED lines=11> */
.L_x_566:
[----:B------:R-:W-:Y:S05]  /*13070*/  BSYNC B1 ;  /* 0x0000000000017941 */ /* 0x000fea0003800000 */
.L_x_565:
        /* <DEDUP_REMOVED lines=11> */
.L_x_568:
[----:B------:R-:W-:Y:S05]  /*13130*/  BSYNC B1 ;  /* 0x0000000000017941 */ /* 0x000fea0003800000 */
.L_x_567:
        /* <DEDUP_REMOVED lines=10> */
.L_x_570:
[----:B------:R-:W-:Y:S05]  /*131e0*/  BSYNC B1 ;  /* 0x0000000000017941 */ /* 0x000fea0003800000 */
.L_x_569:
        /* <DEDUP_REMOVED lines=11> */
.L_x_572:
[----:B------:R-:W-:Y:S05]  /*132a0*/  BSYNC B1 ;  /* 0x0000000000017941 */ /* 0x000fea0003800000 */
.L_x_571:
        /* <DEDUP_REMOVED lines=11> */
.L_x_574:
[----:B------:R-:W-:Y:S05]  /*13360*/  BSYNC B1 ;  /* 0x0000000000017941 */ /* 0x000fea0003800000 */
.L_x_573:
        /* <DEDUP_REMOVED lines=11> */
.L_x_576:
[----:B------:R-:W-:Y:S05]  /*13420*/  BSYNC B1 ;  /* 0x0000000000017941 */ /* 0x000fea0003800000 */
.L_x_575:
        /* <DEDUP_REMOVED lines=10> */
.L_x_578:
[----:B------:R-:W-:Y:S05]  /*134d0*/  BSYNC B1 ;  /* 0x0000000000017941 */ /* 0x000fea0003800000 */
.L_x_577:
        /* <DEDUP_REMOVED lines=11> */
.L_x_580:
[----:B------:R-:W-:Y:S05]  /*13590*/  BSYNC B1 ;  /* 0x0000000000017941 */ /* 0x000fea0003800000 */
.L_x_579:
        /* <DEDUP_REMOVED lines=10> */
.L_x_582:
[----:B------:R-:W-:Y:S05]  /*13640*/  BSYNC B1 ;  /* 0x0000000000017941 */ /* 0x000fea0003800000 */
.L_x_581:
[----:B------:R-:W2:Y:S01]  /*13650*/  LDL.LU R223, [R1+0x2d4] ;  /* 0x0002d40001df7983 */ /* 0x000ea20000300800 */
[----:B-----5:R-:W-:Y:S01]  /*13660*/  HADD2.F32 R222, -RZ, R219.H0_H0 ;  /* 0x200000dbffde7230 */ /* 0x020fe20000004100 */
        /* <DEDUP_REMOVED lines=8> */
.L_x_584:
[----:B------:R-:W-:Y:S05]  /*136f0*/  BSYNC B1 ;  /* 0x0000000000017941 */ /* 0x000fea0003800000 */
.L_x_583:
[----:B------:R-:W3:Y:S01]  /*13700*/  LDL.LU R223, [R1+0x2d8] ;  /* 0x0002d80001df7983 */ /* 0x000ee20000300800 */
[----:B--2--5:R-:W-:Y:S01]  /*13710*/  HADD2.F32 R222, -RZ, R219.H0_H0 ;  /* 0x200000dbffde7230 */ /* 0x024fe20000004100 */
        /* <DEDUP_REMOVED lines=8> */
.L_x_586:
[----:B------:R-:W-:Y:S05]  /*137a0*/  BSYNC B1 ;  /* 0x0000000000017941 */ /* 0x000fea0003800000 */
.L_x_585:
[----:B------:R-:W4:Y:S01]  /*137b0*/  LDL.LU R223, [R1+0x2dc] ;  /* 0x0002dc0001df7983 */ /* 0x000f220000300800 */
[----:B--2--5:R-:W-:Y:S01]  /*137c0*/  HADD2.F32 R222, -RZ, R219.H0_H0 ;  /* 0x200000dbffde7230 */ /* 0x024fe20000004100 */
[----:B------:R-:W-:Y:S01]  /*137d0*/  ISETP.GT.AND P5, PT, R0, 0x100, P3 ;  /* 0x000001000000780c */ /* 0x000fe20001fa4270 */
[----:B------:R-:W-:Y:S03]  /*137e0*/  BSSY B1, `(.L_x_587) ;  /* 0x0000007000017945 */ /* 0x000fe60003800000 */
[----:B------:R-:W-:-:S04]  /*137f0*/  FMUL R222, R222, R16 ;  /* 0x00000010dede7220 */ /* 0x000fc80000400000 */
[----:B----4-:R-:W-:-:S05]  /*13800*/  FFMA R222, R223, R2, R222 ;  /* 0x00000002dfde7223 */ /* 0x010fca00000000de */
[----:B------:R-:W-:-:S05]  /*13810*/  F2FP.F16.F32.PACK_AB R222, RZ, R222 ;  /* 0x000000deffde723e */ /* 0x000fca00000000ff */
[----:B------:R2:W-:Y:S01]  /*13820*/  @P4 STG.E.U16 desc[UR36][R216.64+0x152], R222 ;  /* 0x000152ded8004986 */ /* 0x0005e2000c101524 */
[----:B------:R-:W-:Y:S05]  /*13830*/  @!P5 BRA `(.L_x_588) ;  /* 0x000000000004d947 */ /* 0x000fea0003800000 */
[----:B------:R4:W5:Y:S02]  /*13840*/  LDG.E.LTC128B.U16 R219, desc[UR36][R10.64+0x160] ;  /* 0x000160240adb7981 */ /* 0x000964000c1e1520 */
.L_x_588:
[----:B------:R-:W-:Y:S05]  /*13850*/  BSYNC B1 ;  /* 0x0000000000017941 */ /* 0x000fea0003800000 */
.L_x_587:
        /* <DEDUP_REMOVED lines=10> */
.L_x_590:
[----:B------:R-:W-:Y:S05]  /*13900*/  BSYNC B1 ;  /* 0x0000000000017941 */ /* 0x000fea0003800000 */
.L_x_589:
        /* <DEDUP_REMOVED lines=10> */
.L_x_592:
[----:B------:R-:W-:Y:S05]  /*139b0*/  BSYNC B1 ;  /* 0x0000000000017941 */ /* 0x000fea0003800000 */
.L_x_591:
        /* <DEDUP_REMOVED lines=10> */
.L_x_594:
[----:B------:R-:W-:Y:S05]  /*13a60*/  BSYNC B1 ;  /* 0x0000000000017941 */ /* 0x000fea0003800000 */
.L_x_593:
        /* <DEDUP_REMOVED lines=10> */
.L_x_596:
[----:B------:R-:W-:Y:S05]  /*13b10*/  BSYNC B1 ;  /* 0x0000000000017941 */ /* 0x000fea0003800000 */
.L_x_595:
        /* <DEDUP_REMOVED lines=10> */
.L_x_598:
[----:B------:R-:W-:Y:S05]  /*13bc0*/  BSYNC B1 ;  /* 0x0000000000017941 */ /* 0x000fea0003800000 */
.L_x_597:
        /* <DEDUP_REMOVED lines=10> */
.L_x_600:
[----:B------:R-:W-:Y:S05]  /*13c70*/  BSYNC B1 ;  /* 0x0000000000017941 */ /* 0x000fea0003800000 */
.L_x_599:
        /* <DEDUP_REMOVED lines=10> */
.L_x_602:
[----:B------:R-:W-:Y:S05]  /*13d20*/  BSYNC B1 ;  /* 0x0000000000017941 */ /* 0x000fea0003800000 */
.L_x_601:
[----:B------:R-:W4:Y:S01]  /*13d30*/  LDL.LU R223, [R1+0x2fc] ;  /* 0x0002fc0001df7983 */ /* 0x000f220000300800 */
[----:B--2--5:R-:W-:Y:S01]  /*13d40*/  HADD2.F32 R222, -RZ, R219.H0_H0 ;  /* 0x200000dbffde7230 */ /* 0x024fe20000004100 */
[----:B------:R-:W-:Y:S01]  /*13d50*/  ISETP.GT.AND P3, PT, R3, 0xc0, PT ;  /* 0x000000c00300780c */ /* 0x000fe20003f64270 */
[----:B------:R-:W-:Y:S01]  /*13d60*/  BSSY B1, `(.L_x_603) ;  /* 0x000000e000017945 */ /* 0x000fe20003800000 */
[----:B------:R-:W-:Y:S02]  /*13d70*/  LOP3.LUT R17, R17, 0xfffffffe, RZ, 0xc0, !PT ;  /* 0xfffffffe11117812 */ /* 0x000fe400078ec0ff */
[----:B------:R-:W-:Y:S01]  /*13d80*/  FMUL R222, R222, R16 ;  /* 0x00000010dede7220 */ /* 0x000fe20000400000 */
[----:B------:R-:W-:-:S08]  /*13d90*/  ISETP.GT.AND P1, PT, R0, RZ, P3 ;  /* 0x000000ff0000720c */ /* 0x000fd00001f24270 */
[----:B------:R-:W-:Y:S01]  /*13da0*/  @P3 LOP3.LUT R17, R17, 0x1, RZ, 0xfc, !PT ;  /* 0x0000000111113812 */ /* 0x000fe200078efcff */
[----:B----4-:R-:W-:Y:S01]  /*13db0*/  FFMA R222, R223, R2, R222 ;  /* 0x00000002dfde7223 */ /* 0x010fe200000000de */
[----:B------:R-:W-:-:S04]  /*13dc0*/  @P0 IMAD.MOV.U32 R223, RZ, RZ, R217 ;  /* 0x000000ffffdf0224 */ /* 0x000fc800078e00d9 */
[----:B------:R-:W-:-:S04]  /*13dd0*/  F2FP.F16.F32.PACK_AB R222, RZ, R222 ;  /* 0x000000deffde723e */ /* 0x000fc800000000ff */
[----:B------:R-:W-:Y:S01]  /*13de0*/  PRMT R224, R222, 0x7610, R224 ;  /* 0x00007610dee07816 */ /* 0x000fe200000000e0 */
[--C-:B------:R-:W-:Y:S01]  /*13df0*/  @P0 IMAD.MOV.U32 R222, RZ, RZ, R216.reuse ;  /* 0x000000ffffde0224 */ /* 0x100fe200078e00d8 */
[----:B------:R-:W-:-:S04]  /*13e00*/  PRMT R216, R219, 0x7610, R216 ;  /* 0x00007610dbd87816 */ /* 0x000fc800000000d8 */
[----:B------:R2:W-:Y:S01]  /*13e10*/  @P0 STG.E.U16 desc[UR36][R222.64+0x172], R224 ;  /* 0x000172e0de000986 */ /* 0x0005e2000c101524 */
[----:B------:R-:W-:Y:S05]  /*13e20*/  @!P1 BRA `(.L_x_604) ;  /* 0x0000000000049947 */ /* 0x000fea0003800000 */
[----:B------:R4:W5:Y:S02]  /*13e30*/  LDG.E.LTC128B.U16 R216, desc[UR36][R20.64+0x180] ;  /* 0x0001802414d87981 */ /* 0x000964000c1e1520 */
.L_x_604:
[----:B------:R-:W-:Y:S05]  /*13e40*/  BSYNC B1 ;  /* 0x0000000000017941 */ /* 0x000fea0003800000 */
.L_x_603:
[----:B------:R-:W3:Y:S01]  /*13e50*/  LDL.LU R219, [R1] ;  /* 0x0000000001db7983 */ /* 0x000ee20000300800 */
[----:B-----5:R-:W-:Y:S01]  /*13e60*/  HADD2.F32 R217, -RZ, R216.H0_H0 ;  /* 0x200000d8ffd97230 */ /* 0x020fe20000004100 */
        /* <DEDUP_REMOVED lines=11> */
.L_x_606:
[----:B------:R-:W-:Y:S05]  /*13f20*/  BSYNC B1 ;  /* 0x0000000000017941 */ /* 0x000fea0003800000 */
.L_x_605:
[----:B------:R-:W2:Y:S01]  /*13f30*/  LDL.LU R219, [R1+0x4] ;  /* 0x0000040001db7983 */ /* 0x000ea20000300800 */
[----:B---3-5:R-:W-:Y:S01]  /*13f40*/  HADD2.F32 R217, -RZ, R216.H0_H0 ;  /* 0x200000d8ffd97230 */ /* 0x028fe20000004100 */
        /* <DEDUP_REMOVED lines=8> */
.L_x_608:
[----:B------:R-:W-:Y:S05]  /*13fd0*/  BSYNC B1 ;  /* 0x0000000000017941 */ /* 0x000fea0003800000 */
.L_x_607:
        /* <DEDUP_REMOVED lines=10> */
.L_x_610:
[----:B------:R-:W-:Y:S05]  /*14080*/  BSYNC B1 ;  /* 0x0000000000017941 */ /* 0x000fea0003800000 */
.L_x_609:
[----:B------:R-:W3:Y:S01]  /*14090*/  LDL.LU R219, [R1+0xc] ;  /* 0x00000c0001db7983 */ /* 0x000ee20000300800 */
[----:B--2--5:R-:W-:Y:S01]  /*140a0*/  HADD2.F32 R217, -RZ, R216.H0_H0 ;  /* 0x200000d8ffd97230 */ /* 0x024fe20000004100 */
        /* <DEDUP_REMOVED lines=11> */
.L_x_612:
[----:B------:R-:W-:Y:S05]  /*14160*/  BSYNC B1 ;  /* 0x0000000000017941 */ /* 0x000fea0003800000 */
.L_x_611:
        /* <DEDUP_REMOVED lines=13> */
.L_x_614:
[----:B------:R-:W-:Y:S05]  /*14240*/  BSYNC B1 ;  /* 0x0000000000017941 */ /* 0x000fea0003800000 */
.L_x_613:
        /* <DEDUP_REMOVED lines=10> */
.L_x_616:
[----:B------:R-:W-:Y:S05]  /*142f0*/  BSYNC B1 ;  /* 0x0000000000017941 */ /* 0x000fea0003800000 */
.L_x_615:
        /* <DEDUP_REMOVED lines=10> */
.L_x_618:
[----:B------:R-:W-:Y:S05]  /*143a0*/  BSYNC B1 ;  /* 0x0000000000017941 */ /* 0x000fea0003800000 */
.L_x_617:
        /* <DEDUP_REMOVED lines=13> */
.L_x_620:
[----:B------:R-:W-:Y:S05]  /*14480*/  BSYNC B1 ;  /* 0x0000000000017941 */ /* 0x000fea0003800000 */
.L_x_619:
[----:B------:R-:W4:Y:S01]  /*14490*/  LDL.LU R219, [R1+0x20] ;  /* 0x0000200001db7983 */ /* 0x000f220000300800 */
[----:B--2--5:R-:W-:Y:S01]  /*144a0*/  HADD2.F32 R217, -RZ, R216.H0_H0 ;  /* 0x200000d8ffd97230 */ /* 0x024fe20000004100 */
[----:B------:R-:W-:Y:S01]  /*144b0*/  ISETP.GT.AND P1, PT, R3, 0xd1, PT ;  /* 0x000000d10300780c */ /* 0x000fe20003f24270 */
[----:B------:R-:W-:Y:S01]  /*144c0*/  BSSY B1, `(.L_x_621) ;  /* 0x000000a000017945 */ /* 0x000fe20003800000 */
[----:B------:R-:W-:Y:S02]  /*144d0*/  LOP3.LUT R17, R17, 0xffffffbf, RZ, 0xc0, !PT ;  /* 0xffffffbf11117812 */ /* 0x000fe400078ec0ff */
[----:B------:R-:W-:-:S09]  /*144e0*/  FMUL R217, R217, R16 ;  /* 0x00000010d9d97220 */ /* 0x000fd20000400000 */
[----:B------:R-:W-:Y:S01]  /*144f0*/  @P1 LOP3.LUT R17, R17, 0x40, RZ, 0xfc, !PT ;  /* 0x0000004011111812 */ /* 0x000fe200078efcff */
[----:B----4-:R-:W-:-:S05]  /*14500*/  FFMA R217, R219, R2, R217 ;  /* 0x00000002dbd97223 */ /* 0x010fca00000000d9 */
[----:B------:R-:W-:-:S05]  /*14510*/  F2FP.F16.F32.PACK_AB R217, RZ, R217 ;  /* 0x000000d9ffd9723e */ /* 0x000fca00000000ff */
[----:B------:R2:W-:Y:S01]  /*14520*/  @P0 STG.E.U16 desc[UR36][R4.64+0x1a0], R217 ;  /* 0x0001a0d904000986 */ /* 0x0005e2000c101524 */
[----:B------:R-:W-:-:S13]  /*14530*/  ISETP.GT.AND P0, PT, R0, RZ, P1 ;  /* 0x000000ff0000720c */ /* 0x000fda0000f04270 */
[----:B--2---:R-:W-:Y:S05]  /*14540*/  @!P0 BRA `(.L_x_622) ;  /* 0x0000000000048947 */ /* 0x004fea0003800000 */
[----:B------:R2:W5:Y:S02]  /*14550*/  LDG.E.LTC128B.U16 R216, desc[UR36][R20.64+0x1a2] ;  /* 0x0001a22414d87981 */ /* 0x000564000c1e1520 */
.L_x_622:
[----:B------:R-:W-:Y:S05]  /*14560*/  BSYNC B1 ;  /* 0x0000000000017941 */ /* 0x000fea0003800000 */
.L_x_621:
[----:B------:R-:W4:Y:S01]  /*14570*/  LDL.LU R219, [R1+0x24] ;  /* 0x0000240001db7983 */ /* 0x000f220000300800 */
[----:B-----5:R-:W-:Y:S01]  /*14580*/  HADD2.F32 R217, -RZ, R216.H0_H0 ;  /* 0x200000d8ffd97230 */ /* 0x020fe20000004100 */
[----:B------:R-:W-:Y:S04]  /*14590*/  BSSY B1, `(.L_x_623) ;  /* 0x0000008000017945 */ /* 0x000fe80003800000 */
[----:B------:R-:W-:-:S04]  /*145a0*/  FMUL R217, R217, R16 ;  /* 0x00000010d9d97220 */ /* 0x000fc80000400000 */
[----:B----4-:R-:W-:-:S05]  /*145b0*/  FFMA R217, R219, R2, R217 ;  /* 0x00000002dbd97223 */ /* 0x010fca00000000d9 */
[----:B------:R-:W-:-:S05]  /*145c0*/  F2FP.F16.F32.PACK_AB R217, RZ, R217 ;  /* 0x000000d9ffd9723e */ /* 0x000fca00000000ff */
[----:B------:R4:W-:Y:S01]  /*145d0*/  @P0 STG.E.U16 desc[UR36][R4.64+0x1a2], R217 ;  /* 0x0001a2d904000986 */ /* 0x0009e2000c101524 */
[----:B------:R-:W-:-:S13]  /*145e0*/  ISETP.GT.AND P0, PT, R0, 0x8, P2 ;  /* 0x000000080000780c */ /* 0x000fda0001704270 */
[----:B----4-:R-:W-:Y:S05]  /*145f0*/  @!P0 BRA `(.L_x_624) ;  /* 0x0000000000048947 */ /* 0x010fea0003800000 */
[----:B------:R4:W5:Y:S02]  /*14600*/  LDG.E.LTC128B.U16 R216, desc[UR36][R18.64+0x1a0] ;  /* 0x0001a02412d87981 */ /* 0x000964000c1e1520 */
.L_x_624:
[----:B------:R-:W-:Y:S05]  /*14610*/  BSYNC B1 ;  /* 0x0000000000017941 */ /* 0x000fea0003800000 */
.L_x_623:
[----:B------:R-:W2:Y:S01]  /*14620*/  LDL.LU R222, [R1+0x28] ;  /* 0x0000280001de7983 */ /* 0x000ea20000300800 */
[----:B-----5:R-:W-:Y:S01]  /*14630*/  HADD2.F32 R217, -RZ, R216.H0_H0 ;  /* 0x200000d8ffd97230 */ /* 0x020fe20000004100 */
[----:B------:R-:W-:Y:S01]  /*14640*/  BSSY B1, `(.L_x_625) ;  /* 0x0000009000017945 */ /* 0x000fe20003800000 */
[----:B------:R-:W-:-:S03]  /*14650*/  PRMT R219, R216, 0x7610, R219 ;  /* 0x00007610d8db7816 */ /* 0x000fc600000000db */
[----:B------:R-:W-:-:S04]  /*14660*/  FMUL R217, R217, R16 ;  /* 0x00000010d9d97220 */ /* 0x000fc80000400000 */
[----:B--2---:R-:W-:-:S05]  /*14670*/  FFMA R217, R222, R2, R217 ;  /* 0x00000002ded97223 */ /* 0x004fca00000000d9 */
[----:B------:R-:W-:-:S05]  /*14680*/  F2FP.F16.F32.PACK_AB R217, RZ, R217 ;  /* 0x000000d9ffd9723e */ /* 0x000fca00000000ff */
[----:B------:R2:W-:Y:S01]  /*14690*/  @P0 STG.E.U16 desc[UR36][R6.64+0x1a0], R217 ;  /* 0x0001a0d906000986 */ /* 0x0005e2000c101524 */
[----:B------:R-:W-:-:S13]  /*146a0*/  ISETP.GT.AND P0, PT, R0, 0x8, P1 ;  /* 0x000000080000780c */ /* 0x000fda0000f04270 */
[----:B--2---:R-:W-:Y:S05]  /*146b0*/  @!P0 BRA `(.L_x_626) ;  /* 0x0000000000048947 */ /* 0x004fea0003800000 */
[----:B------:R2:W5:Y:S02]  /*146c0*/  LDG.E.LTC128B.U16 R219, desc[UR36][R18.64+0x1a2] ;  /* 0x0001a22412db7981 */ /* 0x000564000c1e1520 */
.L_x_626:
[----:B------:R-:W-:Y:S05]  /*146d0*/  BSYNC B1 ;  /* 0x0000000000017941 */ /* 0x000fea0003800000 */
.L_x_625:
        /* <DEDUP_REMOVED lines=10> */
[----:B------:R-:W-:-:S05]  /*14780*/  IADD3 R222, P0, R228, R220, RZ ;  /* 0x000000dce4de7210 */ /* 0x000fca0007f1e0ff */
[----:B------:R-:W-:Y:S01]  /*14790*/  IMAD.X R223, R226, 0x1, R221, P0 ;  /* 0x00000001e2df7824 */ /* 0x000fe200000e06dd */
[----:B---3--:R-:W-:-:S05]  /*147a0*/  IADD3 R216, P0, R228, R22, RZ ;  /* 0x00000016e4d87210 */ /* 0x008fca0007f1e0ff */
[----:B------:R-:W-:Y:S01]  /*147b0*/  IMAD.X R217, R226, 0x1, R23, P0 ;  /* 0x00000001e2d97824 */ /* 0x000fe200000e0617 */
[----:B------:R-:W-:-:S13]  /*147c0*/  ISETP.GT.AND P0, PT, R0, RZ, P2 ;  /* 0x000000ff0000720c */ /* 0x000fda0001704270 */
[----:B------:R-:W-:Y:S05]  /*147d0*/  @!P0 BRA `(.L_x_628) ;  /* 0x0000000000048947 */ /* 0x000fea0003800000 */
[----:B------:R3:W5:Y:S02]  /*147e0*/  LDG.E.LTC128B.U16 R219, desc[UR36][R20.64+0x1b0] ;  /* 0x0001b02414db7981 */ /* 0x000764000c1e1520 */
.L_x_628:
[----:B------:R-:W-:Y:S05]  /*147f0*/  BSYNC B1 ;  /* 0x0000000000017941 */ /* 0x000fea0003800000 */
.L_x_627:
        /* <DEDUP_REMOVED lines=13> */
.L_x_630:
[----:B------:R-:W-:Y:S05]  /*148d0*/  BSYNC B1 ;  /* 0x0000000000017941 */ /* 0x000fea0003800000 */
.L_x_629:
        /* <DEDUP_REMOVED lines=10> */
.L_x_632:
[----:B------:R-:W-:Y:S05]  /*14980*/  BSYNC B1 ;  /* 0x0000000000017941 */ /* 0x000fea0003800000 */
.L_x_631:
        /* <DEDUP_REMOVED lines=10> */
.L_x_634:
[----:B------:R-:W-:Y:S05]  /*14a30*/  BSYNC B1 ;  /* 0x0000000000017941 */ /* 0x000fea0003800000 */
.L_x_633:
        /* <DEDUP_REMOVED lines=13> */
.L_x_636:
[----:B------:R-:W-:Y:S05]  /*14b10*/  BSYNC B1 ;  /* 0x0000000000017941 */ /* 0x000fea0003800000 */
.L_x_635:
        /* <DEDUP_REMOVED lines=13> */
.L_x_638:
[----:B------:R-:W-:Y:S05]  /*14bf0*/  BSYNC B1 ;  /* 0x0000000000017941 */ /* 0x000fea0003800000 */
.L_x_637:
        /* <DEDUP_REMOVED lines=10> */
.L_x_640:
[----:B------:R-:W-:Y:S05]  /*14ca0*/  BSYNC B1 ;  /* 0x0000000000017941 */ /* 0x000fea0003800000 */
.L_x_639:
        /* <DEDUP_REMOVED lines=10> */
.L_x_642:
[----:B------:R-:W-:Y:S05]  /*14d50*/  BSYNC B1 ;  /* 0x0000000000017941 */ /* 0x000fea0003800000 */
.L_x_641:
        /* <DEDUP_REMOVED lines=13> */
.L_x_644:
[----:B------:R-:W-:Y:S05]  /*14e30*/  BSYNC B1 ;  /* 0x0000000000017941 */ /* 0x000fea0003800000 */
.L_x_643:
        /* <DEDUP_REMOVED lines=13> */
.L_x_646:
[----:B------:R-:W-:Y:S05]  /*14f10*/  BSYNC B1 ;  /* 0x0000000000017941 */ /* 0x000fea0003800000 */
.L_x_645:
        /* <DEDUP_REMOVED lines=10> */
.L_x_648:
[----:B------:R-:W-:Y:S05]  /*14fc0*/  BSYNC B1 ;  /* 0x0000000000017941 */ /* 0x000fea0003800000 */
.L_x_647:
        /* <DEDUP_REMOVED lines=10> */
.L_x_650:
[----:B------:R-:W-:Y:S05]  /*15070*/  BSYNC B1 ;  /* 0x0000000000017941 */ /* 0x000fea0003800000 */
.L_x_649:
        /* <DEDUP_REMOVED lines=13> */
.L_x_652:
[----:B------:R-:W-:Y:S05]  /*15150*/  BSYNC B1 ;  /* 0x0000000000017941 */ /* 0x000fea0003800000 */
.L_x_651:
        /* <DEDUP_REMOVED lines=13> */
.L_x_654:
[----:B------:R-:W-:Y:S05]  /*15230*/  BSYNC B1 ;  /* 0x0000000000017941 */ /* 0x000fea0003800000 */
.L_x_653:
        /* <DEDUP_REMOVED lines=10> */
.L_x_656:
[----:B------:R-:W-:Y:S05]  /*152e0*/  BSYNC B1 ;  /* 0x0000000000017941 */ /* 0x000fea0003800000 */
.L_x_655:
        /* <DEDUP_REMOVED lines=10> */
.L_x_658:
[----:B------:R-:W-:Y:S05]  /*15390*/  BSYNC B1 ;  /* 0x0000000000017941 */ /* 0x000fea0003800000 */
.L_x_657:
        /* <DEDUP_REMOVED lines=13> */
.L_x_660:
[----:B------:R-:W-:Y:S05]  /*15470*/  BSYNC B1 ;  /* 0x0000000000017941 */ /* 0x000fea0003800000 */
.L_x_659:
        /* <DEDUP_REMOVED lines=13> */
.L_x_662:
[----:B------:R-:W-:Y:S05]  /*15550*/  BSYNC B1 ;  /* 0x0000000000017941 */ /* 0x000fea0003800000 */
.L_x_661:
        /* <DEDUP_REMOVED lines=10> */
.L_x_664:
[----:B------:R-:W-:Y:S05]  /*15600*/  BSYNC B1 ;  /* 0x0000000000017941 */ /* 0x000fea0003800000 */
.L_x_663:
        /* <DEDUP_REMOVED lines=10> */
.L_x_666:
[----:B------:R-:W-:Y:S05]  /*156b0*/  BSYNC B1 ;  /* 0x0000000000017941 */ /* 0x000fea0003800000 */
.L_x_665:
        /* <DEDUP_REMOVED lines=13> */
.L_x_668:
[----:B------:R-:W-:Y:S05]  /*15790*/  BSYNC B1 ;  /* 0x0000000000017941 */ /* 0x000fea0003800000 */
.L_x_667:
        /* <DEDUP_REMOVED lines=13> */
.L_x_670:
[----:B------:R-:W-:Y:S05]  /*15870*/  BSYNC B1 ;  /* 0x0000000000017941 */ /* 0x000fea0003800000 */
.L_x_669:
        /* <DEDUP_REMOVED lines=10> */
.L_x_672:
[----:B------:R-:W-:Y:S05]  /*15920*/  BSYNC B1 ;  /* 0x0000000000017941 */ /* 0x000fea0003800000 */
.L_x_671:
        /* <DEDUP_REMOVED lines=10> */
.L_x_674:
[----:B------:R-:W-:Y:S05]  /*159d0*/  BSYNC B1 ;  /* 0x0000000000017941 */ /* 0x000fea0003800000 */
.L_x_673:
        /* <DEDUP_REMOVED lines=13> */
.L_x_676:
[----:B------:R-:W-:Y:S05]  /*15ab0*/  BSYNC B1 ;  /* 0x0000000000017941 */ /* 0x000fea0003800000 */
.L_x_675:
        /* <DEDUP_REMOVED lines=13> */
.L_x_678:
[----:B------:R-:W-:Y:S05]  /*15b90*/  BSYNC B1 ;  /* 0x0000000000017941 */ /* 0x000fea0003800000 */
.L_x_677:
        /* <DEDUP_REMOVED lines=10> */
.L_x_680:
[----:B------:R-:W-:Y:S05]  /*15c40*/  BSYNC B1 ;  /* 0x0000000000017941 */ /* 0x000fea0003800000 */
.L_x_679:
        /* <DEDUP_REMOVED lines=10> */
.L_x_682:
[----:B------:R-:W-:Y:S05]  /*15cf0*/  BSYNC B1 ;  /* 0x0000000000017941 */ /* 0x000fea0003800000 */
.L_x_681:
        /* <DEDUP_REMOVED lines=13> */
.L_x_684:
[----:B------:R-:W-:Y:S05]  /*15dd0*/  BSYNC B1 ;  /* 0x0000000000017941 */ /* 0x000fea0003800000 */
.L_x_683:
        /* <DEDUP_REMOVED lines=13> */
.L_x_686:
[----:B------:R-:W-:Y:S05]  /*15eb0*/  BSYNC B1 ;  /* 0x0000000000017941 */ /* 0x000fea0003800000 */
.L_x_685:
        /* <DEDUP_REMOVED lines=10> */
.L_x_688:
[----:B------:R-:W-:Y:S05]  /*15f60*/  BSYNC B1 ;  /* 0x0000000000017941 */ /* 0x000fea0003800000 */
.L_x_687:
        /* <DEDUP_REMOVED lines=10> */
.L_x_690:
[----:B------:R-:W-:Y:S05]  /*16010*/  BSYNC B1 ;  /* 0x0000000000017941 */ /* 0x000fea0003800000 */
.L_x_689:
        /* <DEDUP_REMOVED lines=13> */
.L_x_692:
[----:B------:R-:W-:Y:S05]  /*160f0*/  BSYNC B1 ;  /* 0x0000000000017941 */ /* 0x000fea0003800000 */
.L_x_691:
        /* <DEDUP_REMOVED lines=13> */
.L_x_694:
[----:B------:R-:W-:Y:S05]  /*161d0*/  BSYNC B1 ;  /* 0x0000000000017941 */ /* 0x000fea0003800000 */
.L_x_693:
        /* <DEDUP_REMOVED lines=10> */
.L_x_696:
[----:B------:R-:W-:Y:S05]  /*16280*/  BSYNC B1 ;  /* 0x0000000000017941 */ /* 0x000fea0003800000 */
.L_x_695:
        /* <DEDUP_REMOVED lines=10> */
.L_x_698:
[----:B------:R-:W-:Y:S05]  /*16330*/  BSYNC B1 ;  /* 0x0000000000017941 */ /* 0x000fea0003800000 */
.L_x_697:
        /* <DEDUP_REMOVED lines=13> */
.L_x_700:
[----:B------:R-:W-:Y:S05]  /*16410*/  BSYNC B1 ;  /* 0x0000000000017941 */ /* 0x000fea0003800000 */
.L_x_699:
        /* <DEDUP_REMOVED lines=13> */
.L_x_702:
[----:B------:R-:W-:Y:S05]  /*164f0*/  BSYNC B1 ;  /* 0x0000000000017941 */ /* 0x000fea0003800000 */
.L_x_701:
        /* <DEDUP_REMOVED lines=10> */
.L_x_704:
[----:B------:R-:W-:Y:S05]  /*165a0*/  BSYNC B1 ;  /* 0x0000000000017941 */ /* 0x000fea0003800000 */
.L_x_703:
        /* <DEDUP_REMOVED lines=10> */
.L_x_706:
[----:B------:R-:W-:Y:S05]  /*16650*/  BSYNC B1 ;  /* 0x0000000000017941 */ /* 0x000fea0003800000 */
.L_x_705:
        /* <DEDUP_REMOVED lines=13> */
.L_x_708:
[----:B------:R-:W-:Y:S05]  /*16730*/  BSYNC B1 ;  /* 0x0000000000017941 */ /* 0x000fea0003800000 */
.L_x_707:
        /* <DEDUP_REMOVED lines=13> */
.L_x_710:
[----:B------:R-:W-:Y:S05]  /*16810*/  BSYNC B1 ;  /* 0x0000000000017941 */ /* 0x000fea0003800000 */
.L_x_709:
        /* <DEDUP_REMOVED lines=10> */
.L_x_712:
[----:B------:R-:W-:Y:S05]  /*168c0*/  BSYNC B1 ;  /* 0x0000000000017941 */ /* 0x000fea0003800000 */
.L_x_711:
        /* <DEDUP_REMOVED lines=10> */
.L_x_714:
[----:B------:R-:W-:Y:S05]  /*16970*/  BSYNC B1 ;  /* 0x0000000000017941 */ /* 0x000fea0003800000 */
.L_x_713:
        /* <DEDUP_REMOVED lines=13> */
.L_x_716:
[----:B------:R-:W-:Y:S05]  /*16a50*/  BSYNC B1 ;  /* 0x0000000000017941 */ /* 0x000fea0003800000 */
.L_x_715:
        /* <DEDUP_REMOVED lines=13> */
.L_x_718:
[----:B------:R-:W-:Y:S05]  /*16b30*/  BSYNC B1 ;  /* 0x0000000000017941 */ /* 0x000fea0003800000 */
.L_x_717:
        /* <DEDUP_REMOVED lines=10> */
.L_x_720:
[----:B------:R-:W-:Y:S05]  /*16be0*/  BSYNC B1 ;  /* 0x0000000000017941 */ /* 0x000fea0003800000 */
.L_x_719:
        /* <DEDUP_REMOVED lines=10> */
.L_x_722:
[----:B------:R-:W-:Y:S05]  /*16c90*/  BSYNC B1 ;  /* 0x0000000000017941 */ /* 0x000fea0003800000 */
.L_x_721:
        /* <DEDUP_REMOVED lines=13> */
.L_x_724:
[----:B------:R-:W-:Y:S05]  /*16d70*/  BSYNC B1 ;  /* 0x0000000000017941 */ /* 0x000fea0003800000 */
.L_x_723:
        /* <DEDUP_REMOVED lines=13> */
.L_x_726:
[----:B------:R-:W-:Y:S05]  /*16e50*/  BSYNC B1 ;  /* 0x0000000000017941 */ /* 0x000fea0003800000 */
.L_x_725:
        /* <DEDUP_REMOVED lines=10> */
.L_x_728:
[----:B------:R-:W-:Y:S05]  /*16f00*/  BSYNC B1 ;  /* 0x0000000000017941 */ /* 0x000fea0003800000 */
.L_x_727:
        /* <DEDUP_REMOVED lines=10> */
.L_x_730:
[----:B------:R-:W-:Y:S05]  /*16fb0*/  BSYNC B1 ;  /* 0x0000000000017941 */ /* 0x000fea0003800000 */
.L_x_729:
        /* <DEDUP_REMOVED lines=13> */
.L_x_732:
[----:B------:R-:W-:Y:S05]  /*17090*/  BSYNC B1 ;  /* 0x0000000000017941 */ /* 0x000fea0003800000 */
.L_x_731:
        /* <DEDUP_REMOVED lines=13> */
.L_x_734:
[----:B------:R-:W-:Y:S05]  /*17170*/  BSYNC B1 ;  /* 0x0000000000017941 */ /* 0x000fea0003800000 */
.L_x_733:
        /* <DEDUP_REMOVED lines=10> */
.L_x_736:
[----:B------:R-:W-:Y:S05]  /*17220*/  BSYNC B1 ;  /* 0x0000000000017941 */ /* 0x000fea0003800000 */
.L_x_735:
        /* <DEDUP_REMOVED lines=10> */
.L_x_738:
[----:B------:R-:W-:Y:S05]  /*172d0*/  BSYNC B1 ;  /* 0x0000000000017941 */ /* 0x000fea0003800000 */
.L_x_737:
        /* <DEDUP_REMOVED lines=13> */
.L_x_740:
[----:B------:R-:W-:Y:S05]  /*173b0*/  BSYNC B1 ;  /* 0x0000000000017941 */ /* 0x000fea0003800000 */
.L_x_739:
        /* <DEDUP_REMOVED lines=13> */
.L_x_742:
[----:B------:R-:W-:Y:S05]  /*17490*/  BSYNC B1 ;  /* 0x0000000000017941 */ /* 0x000fea0003800000 */
.L_x_741:
        /* <DEDUP_REMOVED lines=10> */
.L_x_744:
[----:B------:R-:W-:Y:S05]  /*17540*/  BSYNC B1 ;  /* 0x0000000000017941 */ /* 0x000fea0003800000 */
.L_x_743:
        /* <DEDUP_REMOVED lines=10> */
.L_x_746:
[----:B------:R-:W-:Y:S05]  /*175f0*/  BSYNC B1 ;  /* 0x0000000000017941 */ /* 0x000fea0003800000 */
.L_x_745:
        /* <DEDUP_REMOVED lines=13> */
.L_x_748:
[----:B------:R-:W-:Y:S05]  /*176d0*/  BSYNC B1 ;  /* 0x0000000000017941 */ /* 0x000fea0003800000 */
.L_x_747:
        /* <DEDUP_REMOVED lines=13> */
.L_x_750:
[----:B------:R-:W-:Y:S05]  /*177b0*/  BSYNC B1 ;  /* 0x0000000000017941 */ /* 0x000fea0003800000 */
.L_x_749:
        /* <DEDUP_REMOVED lines=10> */
.L_x_752:
[----:B------:R-:W-:Y:S05]  /*17860*/  BSYNC B1 ;  /* 0x0000000000017941 */ /* 0x000fea0003800000 */
.L_x_751:
        /* <DEDUP_REMOVED lines=10> */
.L_x_754:
[----:B------:R-:W-:Y:S05]  /*17910*/  BSYNC B1 ;  /* 0x0000000000017941 */ /* 0x000fea0003800000 */
.L_x_753:
        /* <DEDUP_REMOVED lines=13> */
.L_x_756:
[----:B------:R-:W-:Y:S05]  /*179f0*/  BSYNC B1 ;  /* 0x0000000000017941 */ /* 0x000fea0003800000 */
.L_x_755:
        /* <DEDUP_REMOVED lines=13> */
.L_x_758:
[----:B------:R-:W-:Y:S05]  /*17ad0*/  BSYNC B1 ;  /* 0x0000000000017941 */ /* 0x000fea0003800000 */
.L_x_757:
        /* <DEDUP_REMOVED lines=10> */
.L_x_760:
[----:B------:R-:W-:Y:S05]  /*17b80*/  BSYNC B1 ;  /* 0x0000000000017941 */ /* 0x000fea0003800000 */
.L_x_759:
        /* <DEDUP_REMOVED lines=10> */
.L_x_762:
[----:B------:R-:W-:Y:S05]  /*17c30*/  BSYNC B1 ;  /* 0x0000000000017941 */ /* 0x000fea0003800000 */
.L_x_761:
        /* <DEDUP_REMOVED lines=13> */
.L_x_764:
[----:B------:R-:W-:Y:S05]  /*17d10*/  BSYNC B1 ;  /* 0x0000000000017941 */ /* 0x000fea0003800000 */
.L_x_763:
        /* <DEDUP_REMOVED lines=13> */
.L_x_766:
[----:B------:R-:W-:Y:S05]  /*17df0*/  BSYNC B1 ;  /* 0x0000000000017941 */ /* 0x000fea0003800000 */
.L_x_765:
        /* <DEDUP_REMOVED lines=10> */
.L_x_768:
[----:B------:R-:W-:Y:S05]  /*17ea0*/  BSYNC B1 ;  /* 0x0000000000017941 */ /* 0x000fea0003800000 */
.L_x_767:
        /* <DEDUP_REMOVED lines=10> */
.L_x_770:
[----:B------:R-:W-:Y:S05]  /*17f50*/  BSYNC B1 ;  /* 0x0000000000017941 */ /* 0x000fea0003800000 */
.L_x_769:
        /* <DEDUP_REMOVED lines=13> */
.L_x_772:
[----:B------:R-:W-:Y:S05]  /*18030*/  BSYNC B1 ;  /* 0x0000000000017941 */ /* 0x000fea0003800000 */
.L_x_771:
        /* <DEDUP_REMOVED lines=11> */
.L_x_774:
[----:B------:R-:W-:Y:S05]  /*180f0*/  BSYNC B1 ;  /* 0x0000000000017941 */ /* 0x000fea0003800000 */
.L_x_773:
        /* <DEDUP_REMOVED lines=10> */
.L_x_776:
[----:B------:R-:W-:Y:S05]  /*181a0*/  BSYNC B1 ;  /* 0x0000000000017941 */ /* 0x000fea0003800000 */
.L_x_775:
        /* <DEDUP_REMOVED lines=10> */
.L_x_778:
[----:B------:R-:W-:Y:S05]  /*18250*/  BSYNC B1 ;  /* 0x0000000000017941 */ /* 0x000fea0003800000 */
.L_x_777:
        /* <DEDUP_REMOVED lines=11> */
.L_x_780:
[----:B------:R-:W-:Y:S05]  /*18310*/  BSYNC B1 ;  /* 0x0000000000017941 */ /* 0x000fea0003800000 */
.L_x_779:
        /* <DEDUP_REMOVED lines=11> */
.L_x_782:
[----:B------:R-:W-:Y:S05]  /*183d0*/  BSYNC B1 ;  /* 0x0000000000017941 */ /* 0x000fea0003800000 */
.L_x_781:
        /* <DEDUP_REMOVED lines=10> */
.L_x_784:
[----:B------:R-:W-:Y:S05]  /*18480*/  BSYNC B1 ;  /* 0x0000000000017941 */ /* 0x000fea0003800000 */
.L_x_783:
        /* <DEDUP_REMOVED lines=10> */
.L_x_786:
[----:B------:R-:W-:Y:S05]  /*18530*/  BSYNC B1 ;  /* 0x0000000000017941 */ /* 0x000fea0003800000 */
.L_x_785:
        /* <DEDUP_REMOVED lines=11> */
.L_x_788:
[----:B------:R-:W-:Y:S05]  /*185f0*/  BSYNC B1 ;  /* 0x0000000000017941 */ /* 0x000fea0003800000 */
.L_x_787:
        /* <DEDUP_REMOVED lines=11> */
.L_x_790:
[----:B------:R-:W-:Y:S05]  /*186b0*/  BSYNC B1 ;  /* 0x0000000000017941 */ /* 0x000fea0003800000 */
.L_x_789:
[----:B0-23--:R-:W2:Y:S01]  /*186c0*/  LDL.LU R20, [R1+0x174] ;  /* 0x0001740001147983 */ /* 0x00dea20000300800 */
[----:B-----5:R-:W-:Y:S01]  /*186d0*/  HADD2.F32 R3, -RZ, R219.H0_H0 ;  /* 0x200000dbff037230 */ /* 0x020fe20000004100 */
[----:B------:R-:W-:Y:S04]  /*186e0*/  BSSY B1, `(.L_x_791) ;  /* 0x0000008000017945 */ /* 0x000fe80003800000 */
[----:B------:R-:W-:-:S04]  /*186f0*/  FMUL R3, R3, R16 ;  /* 0x0000001003037220 */ /* 0x000fc80000400000 */
[----:B--2---:R-:W-:-:S05]  /*18700*/  FFMA R3, R20, R2, R3 ;  /* 0x0000000214037223 */ /* 0x004fca0000000003 */
[----:B------:R-:W-:-:S05]  /*18710*/  F2FP.F16.F32.PACK_AB R3, RZ, R3 ;  /* 0x00000003ff03723e */ /* 0x000fca00000000ff */
[----:B------:R0:W-:Y:S01]  /*18720*/  @P5 STG.E.U16 desc[UR36][R4.64+0x2f2], R3 ;  /* 0x0002f20304005986 */ /* 0x0001e2000c101524 */
[----:B------:R-:W-:-:S13]  /*18730*/  ISETP.GT.AND P5, PT, R0, 0x8, P1 ;  /* 0x000000080000780c */ /* 0x000fda0000fa4270 */
[----:B0-----:R-:W-:Y:S05]  /*18740*/  @!P5 BRA `(.L_x_792) ;  /* 0x000000000004d947 */ /* 0x001fea0003800000 */
[----:B------:R0:W5:Y:S02]  /*18750*/  LDG.E.LTC128B.U16 R219, desc[UR36][R18.64+0x2f0] ;  /* 0x0002f02412db7981 */ /* 0x000164000c1e1520 */
.L_x_792:
[----:B------:R-:W-:Y:S05]  /*18760*/  BSYNC B1 ;  /* 0x0000000000017941 */ /* 0x000fea0003800000 */
.L_x_791:
[----:B------:R-:W2:Y:S01]  /*18770*/  LDL.LU R4, [R1+0x178] ;  /* 0x0001780001047983 */ /* 0x000ea20000300800 */
[----:B-----5:R-:W-:Y:S01]  /*18780*/  HADD2.F32 R3, -RZ, R219.H0_H0 ;  /* 0x200000dbff037230 */ /* 0x020fe20000004100 */
[----:B------:R-:W-:Y:S01]  /*18790*/  BSSY B1, `(.L_x_793) ;  /* 0x000000a000017945 */ /* 0x000fe20003800000 */
[----:B------:R-:W-:-:S03]  /*187a0*/  @P5 IMAD.MOV.U32 R5, RZ, RZ, R7 ;  /* 0x000000ffff055224 */ /* 0x000fc600078e0007 */
[----:B------:R-:W-:-:S04]  /*187b0*/  FMUL R3, R3, R16 ;  /* 0x0000001003037220 */ /* 0x000fc80000400000 */
[----:B--2---:R-:W-:Y:S01]  /*187c0*/  FFMA R3, R4, R2, R3 ;  /* 0x0000000204037223 */ /* 0x004fe20000000003 */
[----:B------:R-:W-:-:S04]  /*187d0*/  @P5 IMAD.MOV.U32 R4, RZ, RZ, R6 ;  /* 0x000000ffff045224 */ /* 0x000fc800078e0006 */
[----:B------:R-:W-:-:S05]  /*187e0*/  F2FP.F16.F32.PACK_AB R3, RZ, R3 ;  /* 0x00000003ff03723e */ /* 0x000fca00000000ff */
[----:B------:R2:W-:Y:S01]  /*187f0*/  @P5 STG.E.U16 desc[UR36][R4.64+0x2f0], R3 ;  /* 0x0002f00304005986 */ /* 0x0005e2000c101524 */
[----:B------:R-:W-:-:S13]  /*18800*/  ISETP.GT.AND P5, PT, R0, 0x8, P0 ;  /* 0x000000080000780c */ /* 0x000fda00007a4270 */
[----:B--2---:R-:W-:Y:S05]  /*18810*/  @!P5 BRA `(.L_x_794) ;  /* 0x000000000004d947 */ /* 0x004fea0003800000 */
[----:B------:R2:W5:Y:S02]  /*18820*/  LDG.E.LTC128B.U16 R219, desc[UR36][R18.64+0x2f2] ;  /* 0x0002f22412db7981 */ /* 0x000564000c1e1520 */
.L_x_794:
[----:B------:R-:W-:Y:S05]  /*18830*/  BSYNC B1 ;  /* 0x0000000000017941 */ /* 0x000fea0003800000 */
.L_x_793:
        /* <DEDUP_REMOVED lines=11> */
.L_x_796:
[----:B------:R-:W-:Y:S05]  /*188f0*/  BSYNC B1 ;  /* 0x0000000000017941 */ /* 0x000fea0003800000 */
.L_x_795:
[----:B-----5:R-:W-:Y:S01]  /*18900*/  HADD2.F32 R3, -RZ, R219.H0_H0 ;  /* 0x200000dbff037230 */ /* 0x020fe20000004100 */
[----:B------:R-:W-:Y:S04]  /*18910*/  BSSY B1, `(.L_x_797) ;  /* 0x0000009000017945 */ /* 0x000fe80003800000 */
[----:B------:R-:W-:-:S04]  /*18920*/  FMUL R3, R3, R16 ;  /* 0x0000001003037220 */ /* 0x000fc80000400000 */
[----:B------:R-:W-:-:S05]  /*18930*/  FFMA R3, R120, R2, R3 ;  /* 0x0000000278037223 */ /* 0x000fca0000000003 */
[----:B------:R-:W-:-:S05]  /*18940*/  F2FP.F16.F32.PACK_AB R3, RZ, R3 ;  /* 0x00000003ff03723e */ /* 0x000fca00000000ff */
[----:B------:R0:W-:Y:S01]  /*18950*/  @P5 STG.E.U16 desc[UR36][R220.64+0x180], R3 ;  /* 0x00018003dc005986 */ /* 0x0001e2000c101524 */
[----:B------:R-:W-:-:S04]  /*18960*/  LOP3.LUT P5, RZ, R17, 0x2, RZ, 0xc0, !PT ;  /* 0x0000000211ff7812 */ /* 0x000fc800078ac0ff */
[----:B------:R-:W-:-:S13]  /*18970*/  ISETP.GT.AND P5, PT, R0, 0x80, P5 ;  /* 0x000000800000780c */ /* 0x000fda0002fa4270 */
[----:B0-----:R-:W-:Y:S05]  /*18980*/  @!P5 BRA `(.L_x_798) ;  /* 0x000000000004d947 */ /* 0x001fea0003800000 */
[----:B------:R0:W5:Y:S02]  /*18990*/  LDG.E.LTC128B.U16 R219, desc[UR36][R14.64+0x182] ;  /* 0x000182240edb7981 */ /* 0x000164000c1e1520 */
.L_x_798:
[----:B------:R-:W-:Y:S05]  /*189a0*/  BSYNC B1 ;  /* 0x0000000000017941 */ /* 0x000fea0003800000 */
.L_x_797:
        /* <DEDUP_REMOVED lines=10> */
.L_x_800:
[----:B------:R-:W-:Y:S05]  /*18a50*/  BSYNC B1 ;  /* 0x0000000000017941 */ /* 0x000fea0003800000 */
.L_x_799:
        /* <DEDUP_REMOVED lines=10> */
.L_x_802:
[----:B------:R-:W-:Y:S05]  /*18b00*/  BSYNC B1 ;  /* 0x0000000000017941 */ /* 0x000fea0003800000 */
.L_x_801:
        /* <DEDUP_REMOVED lines=10> */
.L_x_804:
[----:B------:R-:W-:Y:S05]  /*18bb0*/  BSYNC B1 ;  /* 0x0000000000017941 */ /* 0x000fea0003800000 */
.L_x_803:
        /* <DEDUP_REMOVED lines=10> */
.L_x_806:
[----:B------:R-:W-:Y:S05]  /*18c60*/  BSYNC B1 ;  /* 0x0000000000017941 */ /* 0x000fea0003800000 */
.L_x_805:
        /* <DEDUP_REMOVED lines=10> */
.L_x_808:
[----:B------:R-:W-:Y:S05]  /*18d10*/  BSYNC B1 ;  /* 0x0000000000017941 */ /* 0x000fea0003800000 */
.L_x_807:
        /* <DEDUP_REMOVED lines=10> */
.L_x_810:
[----:B------:R-:W-:Y:S05]  /*18dc0*/  BSYNC B1 ;  /* 0x0000000000017941 */ /* 0x000fea0003800000 */
.L_x_809:
        /* <DEDUP_REMOVED lines=10> */
.L_x_812:
[----:B------:R-:W-:Y:S05]  /*18e70*/  BSYNC B1 ;  /* 0x0000000000017941 */ /* 0x000fea0003800000 */
.L_x_811:
        /* <DEDUP_REMOVED lines=10> */
.L_x_814:
[----:B------:R-:W-:Y:S05]  /*18f20*/  BSYNC B1 ;  /* 0x0000000000017941 */ /* 0x000fea0003800000 */
.L_x_813:
        /* <DEDUP_REMOVED lines=10> */
.L_x_816:
[----:B------:R-:W-:Y:S05]  /*18fd0*/  BSYNC B1 ;  /* 0x0000000000017941 */ /* 0x000fea0003800000 */
.L_x_815:
        /* <DEDUP_REMOVED lines=10> */
.L_x_818:
[----:B------:R-:W-:Y:S05]  /*19080*/  BSYNC B1 ;  /* 0x0000000000017941 */ /* 0x000fea0003800000 */
.L_x_817:
        /* <DEDUP_REMOVED lines=10> */
.L_x_820:
[----:B------:R-:W-:Y:S05]  /*19130*/  BSYNC B1 ;  /* 0x0000000000017941 */ /* 0x000fea0003800000 */
.L_x_819:
        /* <DEDUP_REMOVED lines=10> */
.L_x_822:
[----:B------:R-:W-:Y:S05]  /*191e0*/  BSYNC B1 ;  /* 0x0000000000017941 */ /* 0x000fea0003800000 */
.L_x_821:
        /* <DEDUP_REMOVED lines=10> */
.L_x_824:
[----:B------:R-:W-:Y:S05]  /*19290*/  BSYNC B1 ;  /* 0x0000000000017941 */ /* 0x000fea0003800000 */
.L_x_823:
        /* <DEDUP_REMOVED lines=10> */
.L_x_826:
[----:B------:R-:W-:Y:S05]  /*19340*/  BSYNC B1 ;  /* 0x0000000000017941 */ /* 0x000fea0003800000 */
.L_x_825:
        /* <DEDUP_REMOVED lines=10> */
.L_x_828:
[----:B------:R-:W-:Y:S05]  /*193f0*/  BSYNC B1 ;  /* 0x0000000000017941 */ /* 0x000fea0003800000 */
.L_x_827:
        /* <DEDUP_REMOVED lines=10> */
.L_x_830:
[----:B------:R-:W-:Y:S05]  /*194a0*/  BSYNC B1 ;  /* 0x0000000000017941 */ /* 0x000fea0003800000 */
.L_x_829:
        /* <DEDUP_REMOVED lines=10> */
.L_x_832:
[----:B------:R-:W-:Y:S05]  /*19550*/  BSYNC B1 ;  /* 0x0000000000017941 */ /* 0x000fea0003800000 */
.L_x_831:
        /* <DEDUP_REMOVED lines=10> */
.L_x_834:
[----:B------:R-:W-:Y:S05]  /*19600*/  BSYNC B1 ;  /* 0x0000000000017941 */ /* 0x000fea0003800000 */
.L_x_833:
        /* <DEDUP_REMOVED lines=10> */
.L_x_836:
[----:B------:R-:W-:Y:S05]  /*196b0*/  BSYNC B1 ;  /* 0x0000000000017941 */ /* 0x000fea0003800000 */
.L_x_835:
        /* <DEDUP_REMOVED lines=10> */
.L_x_838:
[----:B------:R-:W-:Y:S05]  /*19760*/  BSYNC B1 ;  /* 0x0000000000017941 */ /* 0x000fea0003800000 */
.L_x_837:
        /* <DEDUP_REMOVED lines=10> */
.L_x_840:
[----:B------:R-:W-:Y:S05]  /*19810*/  BSYNC B1 ;  /* 0x0000000000017941 */ /* 0x000fea0003800000 */
.L_x_839:
        /* <DEDUP_REMOVED lines=10> */
.L_x_842:
[----:B------:R-:W-:Y:S05]  /*198c0*/  BSYNC B1 ;  /* 0x0000000000017941 */ /* 0x000fea0003800000 */
.L_x_841:
        /* <DEDUP_REMOVED lines=10> */
.L_x_844:
[----:B------:R-:W-:Y:S05]  /*19970*/  BSYNC B1 ;  /* 0x0000000000017941 */ /* 0x000fea0003800000 */
.L_x_843:
        /* <DEDUP_REMOVED lines=10> */
.L_x_846:
[----:B------:R-:W-:Y:S05]  /*19a20*/  BSYNC B1 ;  /* 0x0000000000017941 */ /* 0x000fea0003800000 */
.L_x_845:
        /* <DEDUP_REMOVED lines=10> */
.L_x_848:
[----:B------:R-:W-:Y:S05]  /*19ad0*/  BSYNC B1 ;  /* 0x0000000000017941 */ /* 0x000fea0003800000 */
.L_x_847:
        /* <DEDUP_REMOVED lines=10> */
.L_x_850:
[----:B------:R-:W-:Y:S05]  /*19b80*/  BSYNC B1 ;  /* 0x0000000000017941 */ /* 0x000fea0003800000 */
.L_x_849:
        /* <DEDUP_REMOVED lines=10> */
.L_x_852:
[----:B------:R-:W-:Y:S05]  /*19c30*/  BSYNC B1 ;  /* 0x0000000000017941 */ /* 0x000fea0003800000 */
.L_x_851:
        /* <DEDUP_REMOVED lines=10> */
.L_x_854:
[----:B------:R-:W-:Y:S05]  /*19ce0*/  BSYNC B1 ;  /* 0x0000000000017941 */ /* 0x000fea0003800000 */
.L_x_853:
        /* <DEDUP_REMOVED lines=10> */
.L_x_856:
[----:B------:R-:W-:Y:S05]  /*19d90*/  BSYNC B1 ;  /* 0x0000000000017941 */ /* 0x000fea0003800000 */
.L_x_855:
        /* <DEDUP_REMOVED lines=10> */
.L_x_858:
[----:B------:R-:W-:Y:S05]  /*19e40*/  BSYNC B1 ;  /* 0x0000000000017941 */ /* 0x000fea0003800000 */
.L_x_857:
        /* <DEDUP_REMOVED lines=10> */
.L_x_860:
[----:B------:R-:W-:Y:S05]  /*19ef0*/  BSYNC B1 ;  /* 0x0000000000017941 */ /* 0x000fea0003800000 */
.L_x_859:
        /* <DEDUP_REMOVED lines=10> */
.L_x_862:
[----:B------:R-:W-:Y:S05]  /*19fa0*/  BSYNC B1 ;  /* 0x0000000000017941 */ /* 0x000fea0003800000 */
.L_x_861:
        /* <DEDUP_REMOVED lines=10> */
.L_x_864:
[----:B------:R-:W-:Y:S05]  /*1a050*/  BSYNC B1 ;  /* 0x0000000000017941 */ /* 0x000fea0003800000 */
.L_x_863:
        /* <DEDUP_REMOVED lines=10> */
.L_x_866:
[----:B------:R-:W-:Y:S05]  /*1a100*/  BSYNC B1 ;  /* 0x0000000000017941 */ /* 0x000fea0003800000 */
.L_x_865:
        /* <DEDUP_REMOVED lines=10> */
.L_x_868:
[----:B------:R-:W-:Y:S05]  /*1a1b0*/  BSYNC B1 ;  /* 0x0000000000017941 */ /* 0x000fea0003800000 */
.L_x_867:
        /* <DEDUP_REMOVED lines=10> */
.L_x_870:
[----:B------:R-:W-:Y:S05]  /*1a260*/  BSYNC B1 ;  /* 0x0000000000017941 */ /* 0x000fea0003800000 */
.L_x_869:
        /* <DEDUP_REMOVED lines=10> */
.L_x_872:
[----:B------:R-:W-:Y:S05]  /*1a310*/  BSYNC B1 ;  /* 0x0000000000017941 */ /* 0x000fea0003800000 */
.L_x_871:
        /* <DEDUP_REMOVED lines=10> */
.L_x_874:
[----:B------:R-:W-:Y:S05]  /*1a3c0*/  BSYNC B1 ;  /* 0x0000000000017941 */ /* 0x000fea0003800000 */
.L_x_873:
        /* <DEDUP_REMOVED lines=10> */
.L_x_876:
[----:B------:R-:W-:Y:S05]  /*1a470*/  BSYNC B1 ;  /* 0x0000000000017941 */ /* 0x000fea0003800000 */
.L_x_875:
        /* <DEDUP_REMOVED lines=10> */
.L_x_878:
[----:B------:R-:W-:Y:S05]  /*1a520*/  BSYNC B1 ;  /* 0x0000000000017941 */ /* 0x000fea0003800000 */
.L_x_877:
        /* <DEDUP_REMOVED lines=10> */
.L_x_880:
[----:B------:R-:W-:Y:S05]  /*1a5d0*/  BSYNC B1 ;  /* 0x0000000000017941 */ /* 0x000fea0003800000 */
.L_x_879:
        /* <DEDUP_REMOVED lines=10> */
.L_x_882:
[----:B------:R-:W-:Y:S05]  /*1a680*/  BSYNC B1 ;  /* 0x0000000000017941 */ /* 0x000fea0003800000 */
.L_x_881:
        /* <DEDUP_REMOVED lines=10> */
.L_x_884:
[----:B------:R-:W-:Y:S05]  /*1a730*/  BSYNC B1 ;  /* 0x0000000000017941 */ /* 0x000fea0003800000 */
.L_x_883:
        /* <DEDUP_REMOVED lines=10> */
.L_x_886:
[----:B------:R-:W-:Y:S05]  /*1a7e0*/  BSYNC B1 ;  /* 0x0000000000017941 */ /* 0x000fea0003800000 */
.L_x_885:
        /* <DEDUP_REMOVED lines=10> */
.L_x_888:
[----:B------:R-:W-:Y:S05]  /*1a890*/  BSYNC B1 ;  /* 0x0000000000017941 */ /* 0x000fea0003800000 */
.L_x_887:
        /* <DEDUP_REMOVED lines=10> */
.L_x_890:
[----:B------:R-:W-:Y:S05]  /*1a940*/  BSYNC B1 ;  /* 0x0000000000017941 */ /* 0x000fea0003800000 */
.L_x_889:
        /* <DEDUP_REMOVED lines=10> */
.L_x_892:
[----:B------:R-:W-:Y:S05]  /*1a9f0*/  BSYNC B1 ;  /* 0x0000000000017941 */ /* 0x000fea0003800000 */
.L_x_891:
        /* <DEDUP_REMOVED lines=10> */
.L_x_894:
[----:B------:R-:W-:Y:S05]  /*1aaa0*/  BSYNC B1 ;  /* 0x0000000000017941 */ /* 0x000fea0003800000 */
.L_x_893:
        /* <DEDUP_REMOVED lines=10> */
.L_x_896:
[----:B------:R-:W-:Y:S05]  /*1ab50*/  BSYNC B1 ;  /* 0x0000000000017941 */ /* 0x000fea0003800000 */
.L_x_895:
        /* <DEDUP_REMOVED lines=10> */
.L_x_898:
[----:B------:R-:W-:Y:S05]  /*1ac00*/  BSYNC B1 ;  /* 0x0000000000017941 */ /* 0x000fea0003800000 */
.L_x_897:
        /* <DEDUP_REMOVED lines=10> */
.L_x_900:
[----:B------:R-:W-:Y:S05]  /*1acb0*/  BSYNC B1 ;  /* 0x0000000000017941 */ /* 0x000fea0003800000 */
.L_x_899:
        /* <DEDUP_REMOVED lines=10> */
.L_x_902:
[----:B------:R-:W-:Y:S05]  /*1ad60*/  BSYNC B1 ;  /* 0x0000000000017941 */ /* 0x000fea0003800000 */
.L_x_901:
        /* <DEDUP_REMOVED lines=10> */
.L_x_904:
[----:B------:R-:W-:Y:S05]  /*1ae10*/  BSYNC B1 ;  /* 0x0000000000017941 */ /* 0x000fea0003800000 */
.L_x_903:
        /* <DEDUP_REMOVED lines=10> */
.L_x_906:
[----:B------:R-:W-:Y:S05]  /*1aec0*/  BSYNC B1 ;  /* 0x0000000000017941 */ /* 0x000fea0003800000 */
.L_x_905:
        /* <DEDUP_REMOVED lines=10> */
.L_x_908:
[----:B------:R-:W-:Y:S05]  /*1af70*/  BSYNC B1 ;  /* 0x0000000000017941 */ /* 0x000fea0003800000 */
.L_x_907:
        /* <DEDUP_REMOVED lines=10> */
.L_x_910:
[----:B------:R-:W-:Y:S05]  /*1b020*/  BSYNC B1 ;  /* 0x0000000000017941 */ /* 0x000fea0003800000 */
.L_x_909:
        /* <DEDUP_REMOVED lines=10> */
.L_x_912:
[----:B------:R-:W-:Y:S05]  /*1b0d0*/  BSYNC B1 ;  /* 0x0000000000017941 */ /* 0x000fea0003800000 */
.L_x_911:
        /* <DEDUP_REMOVED lines=10> */
.L_x_914:
[----:B------:R-:W-:Y:S05]  /*1b180*/  BSYNC B1 ;  /* 0x0000000000017941 */ /* 0x000fea0003800000 */
.L_x_913:
        /* <DEDUP_REMOVED lines=10> */
.L_x_916:
[----:B------:R-:W-:Y:S05]  /*1b230*/  BSYNC B1 ;  /* 0x0000000000017941 */ /* 0x000fea0003800000 */
.L_x_915:
        /* <DEDUP_REMOVED lines=10> */
.L_x_918:
[----:B------:R-:W-:Y:S05]  /*1b2e0*/  BSYNC B1 ;  /* 0x0000000000017941 */ /* 0x000fea0003800000 */
.L_x_917:
        /* <DEDUP_REMOVED lines=10> */
.L_x_920:
[----:B------:R-:W-:Y:S05]  /*1b390*/  BSYNC B1 ;  /* 0x0000000000017941 */ /* 0x000fea0003800000 */
.L_x_919:
        /* <DEDUP_REMOVED lines=10> */
.L_x_922:
[----:B------:R-:W-:Y:S05]  /*1b440*/  BSYNC B1 ;  /* 0x0000000000017941 */ /* 0x000fea0003800000 */
.L_x_921:
        /* <DEDUP_REMOVED lines=10> */
.L_x_924:
[----:B------:R-:W-:Y:S05]  /*1b4f0*/  BSYNC B1 ;  /* 0x0000000000017941 */ /* 0x000fea0003800000 */
.L_x_923:
        /* <DEDUP_REMOVED lines=10> */
.L_x_926:
[----:B------:R-:W-:Y:S05]  /*1b5a0*/  BSYNC B1 ;  /* 0x0000000000017941 */ /* 0x000fea0003800000 */
.L_x_925:
        /* <DEDUP_REMOVED lines=10> */
.L_x_928:
[----:B------:R-:W-:Y:S05]  /*1b650*/  BSYNC B1 ;  /* 0x0000000000017941 */ /* 0x000fea0003800000 */
.L_x_927:
        /* <DEDUP_REMOVED lines=10> */
.L_x_930:
[----:B------:R-:W-:Y:S05]  /*1b700*/  BSYNC B1 ;  /* 0x0000000000017941 */ /* 0x000fea0003800000 */
.L_x_929:
        /* <DEDUP_REMOVED lines=10> */
.L_x_932:
[----:B------:R-:W-:Y:S05]  /*1b7b0*/  BSYNC B1 ;  /* 0x0000000000017941 */ /* 0x000fea0003800000 */
.L_x_931:
        /* <DEDUP_REMOVED lines=10> */
.L_x_934:
[----:B------:R-:W-:Y:S05]  /*1b860*/  BSYNC B1 ;  /* 0x0000000000017941 */ /* 0x000fea0003800000 */
.L_x_933:
        /* <DEDUP_REMOVED lines=10> */
.L_x_936:
[----:B------:R-:W-:Y:S05]  /*1b910*/  BSYNC B1 ;  /* 0x0000000000017941 */ /* 0x000fea0003800000 */
.L_x_935:
        /* <DEDUP_REMOVED lines=10> */
.L_x_938:
[----:B------:R-:W-:Y:S05]  /*1b9c0*/  BSYNC B1 ;  /* 0x0000000000017941 */ /* 0x000fea0003800000 */
.L_x_937:
        /* <DEDUP_REMOVED lines=10> */
.L_x_940:
[----:B------:R-:W-:Y:S05]  /*1ba70*/  BSYNC B1 ;  /* 0x0000000000017941 */ /* 0x000fea0003800000 */
.L_x_939:
        /* <DEDUP_REMOVED lines=10> */
.L_x_942:
[----:B------:R-:W-:Y:S05]  /*1bb20*/  BSYNC B1 ;  /* 0x0000000000017941 */ /* 0x000fea0003800000 */
.L_x_941:
        /* <DEDUP_REMOVED lines=10> */
.L_x_944:
[----:B------:R-:W-:Y:S05]  /*1bbd0*/  BSYNC B1 ;  /* 0x0000000000017941 */ /* 0x000fea0003800000 */
.L_x_943:
        /* <DEDUP_REMOVED lines=10> */
.L_x_946:
[----:B------:R-:W-:Y:S05]  /*1bc80*/  BSYNC B1 ;  /* 0x0000000000017941 */ /* 0x000fea0003800000 */
.L_x_945:
        /* <DEDUP_REMOVED lines=10> */
.L_x_948:
[----:B------:R-:W-:Y:S05]  /*1bd30*/  BSYNC B1 ;  /* 0x0000000000017941 */ /* 0x000fea0003800000 */
.L_x_947:
        /* <DEDUP_REMOVED lines=10> */
.L_x_950:
[----:B------:R-:W-:Y:S05]  /*1bde0*/  BSYNC B1 ;  /* 0x0000000000017941 */ /* 0x000fea0003800000 */
.L_x_949:
        /* <DEDUP_REMOVED lines=10> */
.L_x_952:
[----:B------:R-:W-:Y:S05]  /*1be90*/  BSYNC B1 ;  /* 0x0000000000017941 */ /* 0x000fea0003800000 */
.L_x_951:
        /* <DEDUP_REMOVED lines=10> */
.L_x_954:
[----:B------:R-:W-:Y:S05]  /*1bf40*/  BSYNC B1 ;  /* 0x0000000000017941 */ /* 0x000fea0003800000 */
.L_x_953:
        /* <DEDUP_REMOVED lines=10> */
.L_x_956:
[----:B------:R-:W-:Y:S05]  /*1bff0*/  BSYNC B1 ;  /* 0x0000000000017941 */ /* 0x000fea0003800000 */
.L_x_955:
        /* <DEDUP_REMOVED lines=10> */
.L_x_958:
[----:B------:R-:W-:Y:S05]  /*1c0a0*/  BSYNC B1 ;  /* 0x0000000000017941 */ /* 0x000fea0003800000 */
.L_x_957:
        /* <DEDUP_REMOVED lines=10> */
.L_x_960:
[----:B------:R-:W-:Y:S05]  /*1c150*/  BSYNC B1 ;  /* 0x0000000000017941 */ /* 0x000fea0003800000 */
.L_x_959:
        /* <DEDUP_REMOVED lines=10> */
.L_x_962:
[----:B------:R-:W-:Y:S05]  /*1c200*/  BSYNC B1 ;  /* 0x0000000000017941 */ /* 0x000fea0003800000 */
.L_x_961:
[----:B-----5:R-:W-:Y:S01]  /*1c210*/  HADD2.F32 R3, -RZ, R219.H0_H0 ;  /* 0x200000dbff037230 */ /* 0x020fe20000004100 */
[----:B------:R-:W-:Y:S04]  /*1c220*/  BSSY B1, `(.L_x_963) ;  /* 0x0000008000017945 */ /* 0x000fe80003800000 */
[----:B------:R-:W-:-:S04]  /*1c230*/  FMUL R4, R3, R16 ;  /* 0x0000001003047220 */ /* 0x000fc80000400000 */
[----:B------:R-:W-:-:S05]  /*1c240*/  FFMA R4, R203, R2, R4 ;  /* 0x00000002cb047223 */ /* 0x000fca0000000004 */
[----:B------:R-:W-:-:S05]  /*1c250*/  F2FP.F16.F32.PACK_AB R4, RZ, R4 ;  /* 0x00000004ff04723e */ /* 0x000fca00000000ff */
[----:B------:R0:W-:Y:S01]  /*1c260*/  @P5 STG.E.U16 desc[UR36][R222.64+0x2c2], R4 ;  /* 0x0002c204de005986 */ /* 0x0001e2000c101524 */
[----:B------:R-:W-:-:S13]  /*1c270*/  ISETP.GT.AND P5, PT, R0, 0x80, P6 ;  /* 0x000000800000780c */ /* 0x000fda00037a4270 */
[----:B0-----:R-:W-:Y:S05]  /*1c280*/  @!P5 BRA `(.L_x_964) ;  /* 0x000000000004d947 */ /* 0x001fea0003800000 */
[----:B------:R0:W5:Y:S02]  /*1c290*/  LDG.E.LTC128B.U16 R219, desc[UR36][R14.64+0x2d0] ;  /* 0x0002d0240edb7981 */ /* 0x000164000c1e1520 */
.L_x_964:
[----:B------:R-:W-:Y:S05]  /*1c2a0*/  BSYNC B1 ;  /* 0x0000000000017941 */ /* 0x000fea0003800000 */
.L_x_963:
        /* <DEDUP_REMOVED lines=9> */
.L_x_966:
[----:B------:R-:W-:Y:S05]  /*1c340*/  BSYNC B1 ;  /* 0x0000000000017941 */ /* 0x000fea0003800000 */
.L_x_965:
        /* <DEDUP_REMOVED lines=9> */
.L_x_968:
[----:B------:R-:W-:Y:S05]  /*1c3e0*/  BSYNC B1 ;  /* 0x0000000000017941 */ /* 0x000fea0003800000 */
.L_x_967:
        /* <DEDUP_REMOVED lines=9> */
.L_x_970:
[----:B------:R-:W-:Y:S05]  /*1c480*/  BSYNC B1 ;  /* 0x0000000000017941 */ /* 0x000fea0003800000 */
.L_x_969:
        /* <DEDUP_REMOVED lines=9> */
.L_x_972:
[----:B------:R-:W-:Y:S05]  /*1c520*/  BSYNC B1 ;  /* 0x0000000000017941 */ /* 0x000fea0003800000 */
.L_x_971:
        /* <DEDUP_REMOVED lines=9> */
.L_x_974:
[----:B------:R-:W-:Y:S05]  /*1c5c0*/  BSYNC B1 ;  /* 0x0000000000017941 */ /* 0x000fea0003800000 */
.L_x_973:
        /* <DEDUP_REMOVED lines=9> */
.L_x_976:
[----:B------:R-:W-:Y:S05]  /*1c660*/  BSYNC B1 ;  /* 0x0000000000017941 */ /* 0x000fea0003800000 */
.L_x_975:
        /* <DEDUP_REMOVED lines=9> */
.L_x_978:
[----:B------:R-:W-:Y:S05]  /*1c700*/  BSYNC B1 ;  /* 0x0000000000017941 */ /* 0x000fea0003800000 */
.L_x_977:
        /* <DEDUP_REMOVED lines=9> */
.L_x_980:
[----:B------:R-:W-:Y:S05]  /*1c7a0*/  BSYNC B1 ;  /* 0x0000000000017941 */ /* 0x000fea0003800000 */
.L_x_979:
        /* <DEDUP_REMOVED lines=9> */
.L_x_982:
[----:B------:R-:W-:Y:S05]  /*1c840*/  BSYNC B1 ;  /* 0x0000000000017941 */ /* 0x000fea0003800000 */
.L_x_981:
        /* <DEDUP_REMOVED lines=9> */
.L_x_984:
[----:B------:R-:W-:Y:S05]  /*1c8e0*/  BSYNC B1 ;  /* 0x0000000000017941 */ /* 0x000fea0003800000 */
.L_x_983:
        /* <DEDUP_REMOVED lines=9> */
.L_x_986:
[----:B------:R-:W-:Y:S05]  /*1c980*/  BSYNC B1 ;  /* 0x0000000000017941 */ /* 0x000fea0003800000 */
.L_x_985:
        /* <DEDUP_REMOVED lines=10> */
.L_x_988:
[----:B------:R-:W-:Y:S05]  /*1ca30*/  BSYNC B1 ;  /* 0x0000000000017941 */ /* 0x000fea0003800000 */
.L_x_987:
        /* <DEDUP_REMOVED lines=10> */
.L_x_990:
[----:B------:R-:W-:Y:S05]  /*1cae0*/  BSYNC B1 ;  /* 0x0000000000017941 */ /* 0x000fea0003800000 */
.L_x_989:
        /* <DEDUP_REMOVED lines=10> */
.L_x_992:
[----:B------:R-:W-:Y:S05]  /*1cb90*/  BSYNC B1 ;  /* 0x0000000000017941 */ /* 0x000fea0003800000 */
.L_x_991:
        /* <DEDUP_REMOVED lines=10> */
.L_x_994:
[----:B------:R-:W-:Y:S05]  /*1cc40*/  BSYNC B1 ;  /* 0x0000000000017941 */ /* 0x000fea0003800000 */
.L_x_993:
        /* <DEDUP_REMOVED lines=10> */
.L_x_996:
[----:B------:R-:W-:Y:S05]  /*1ccf0*/  BSYNC B1 ;  /* 0x0000000000017941 */ /* 0x000fea0003800000 */
.L_x_995:
        /* <DEDUP_REMOVED lines=10> */
.L_x_998:
[----:B------:R-:W-:Y:S05]  /*1cda0*/  BSYNC B1 ;  /* 0x0000000000017941 */ /* 0x000fea0003800000 */
.L_x_997:
        /* <DEDUP_REMOVED lines=10> */
.L_x_1000:
[----:B------:R-:W-:Y:S05]  /*1ce50*/  BSYNC B1 ;  /* 0x0000000000017941 */ /* 0x000fea0003800000 */
.L_x_999:
        /* <DEDUP_REMOVED lines=10> */
.L_x_1002:
[----:B------:R-:W-:Y:S05]  /*1cf00*/  BSYNC B1 ;  /* 0x0000000000017941 */ /* 0x000fea0003800000 */
.L_x_1001:
        /* <DEDUP_REMOVED lines=10> */
.L_x_1004:
[----:B------:R-:W-:Y:S05]  /*1cfb0*/  BSYNC B1 ;  /* 0x0000000000017941 */ /* 0x000fea0003800000 */
.L_x_1003:
        /* <DEDUP_REMOVED lines=10> */
.L_x_1006:
[----:B------:R-:W-:Y:S05]  /*1d060*/  BSYNC B1 ;  /* 0x0000000000017941 */ /* 0x000fea0003800000 */
.L_x_1005:
        /* <DEDUP_REMOVED lines=10> */
.L_x_1008:
[----:B------:R-:W-:Y:S05]  /*1d110*/  BSYNC B1 ;  /* 0x0000000000017941 */ /* 0x000fea0003800000 */
.L_x_1007:
        /* <DEDUP_REMOVED lines=10> */
.L_x_1010:
[----:B------:R-:W-:Y:S05]  /*1d1c0*/  BSYNC B1 ;  /* 0x0000000000017941 */ /* 0x000fea0003800000 */
.L_x_1009:
        /* <DEDUP_REMOVED lines=10> */
.L_x_1012:
[----:B------:R-:W-:Y:S05]  /*1d270*/  BSYNC B1 ;  /* 0x0000000000017941 */ /* 0x000fea0003800000 */
.L_x_1011:
        /* <DEDUP_REMOVED lines=10> */
.L_x_1014:
[----:B------:R-:W-:Y:S05]  /*1d320*/  BSYNC B1 ;  /* 0x0000000000017941 */ /* 0x000fea0003800000 */
.L_x_1013:
        /* <DEDUP_REMOVED lines=10> */
.L_x_1016:
[----:B------:R-:W-:Y:S05]  /*1d3d0*/  BSYNC B1 ;  /* 0x0000000000017941 */ /* 0x000fea0003800000 */
.L_x_1015:
        /* <DEDUP_REMOVED lines=10> */
.L_x_1018:
[----:B------:R-:W-:Y:S05]  /*1d480*/  BSYNC B1 ;  /* 0x0000000000017941 */ /* 0x000fea0003800000 */
.L_x_1017:
        /* <DEDUP_REMOVED lines=10> */
.L_x_1020:
[----:B------:R-:W-:Y:S05]  /*1d530*/  BSYNC B1 ;  /* 0x0000000000017941 */ /* 0x000fea0003800000 */
.L_x_1019:
        /* <DEDUP_REMOVED lines=10> */
.L_x_1022:
[----:B------:R-:W-:Y:S05]  /*1d5e0*/  BSYNC B1 ;  /* 0x0000000000017941 */ /* 0x000fea0003800000 */
.L_x_1021:
        /* <DEDUP_REMOVED lines=10> */
.L_x_1024:
[----:B------:R-:W-:Y:S05]  /*1d690*/  BSYNC B1 ;  /* 0x0000000000017941 */ /* 0x000fea0003800000 */
.L_x_1023:
        /* <DEDUP_REMOVED lines=10> */
.L_x_1026:
[----:B------:R-:W-:Y:S05]  /*1d740*/  BSYNC B1 ;  /* 0x0000000000017941 */ /* 0x000fea0003800000 */
.L_x_1025:
        /* <DEDUP_REMOVED lines=10> */
.L_x_1028:
[----:B------:R-:W-:Y:S05]  /*1d7f0*/  BSYNC B1 ;  /* 0x0000000000017941 */ /* 0x000fea0003800000 */
.L_x_1027:
        /* <DEDUP_REMOVED lines=10> */
.L_x_1030:
[----:B------:R-:W-:Y:S05]  /*1d8a0*/  BSYNC B1 ;  /* 0x0000000000017941 */ /* 0x000fea0003800000 */
.L_x_1029:
        /* <DEDUP_REMOVED lines=10> */
.L_x_1032:
[----:B------:R-:W-:Y:S05]  /*1d950*/  BSYNC B1 ;  /* 0x0000000000017941 */ /* 0x000fea0003800000 */
.L_x_1031:
        /* <DEDUP_REMOVED lines=10> */
.L_x_1034:
[----:B------:R-:W-:Y:S05]  /*1da00*/  BSYNC B1 ;  /* 0x0000000000017941 */ /* 0x000fea0003800000 */
.L_x_1033:
        /* <DEDUP_REMOVED lines=10> */
.L_x_1036:
[----:B------:R-:W-:Y:S05]  /*1dab0*/  BSYNC B1 ;  /* 0x0000000000017941 */ /* 0x000fea0003800000 */
.L_x_1035:
        /* <DEDUP_REMOVED lines=10> */
.L_x_1038:
[----:B------:R-:W-:Y:S05]  /*1db60*/  BSYNC B1 ;  /* 0x0000000000017941 */ /* 0x000fea0003800000 */
.L_x_1037:
        /* <DEDUP_REMOVED lines=10> */
.L_x_1040:
[----:B------:R-:W-:Y:S05]  /*1dc10*/  BSYNC B1 ;  /* 0x0000000000017941 */ /* 0x000fea0003800000 */
.L_x_1039:
        /* <DEDUP_REMOVED lines=10> */
.L_x_1042:
[----:B------:R-:W-:Y:S05]  /*1dcc0*/  BSYNC B1 ;  /* 0x0000000000017941 */ /* 0x000fea0003800000 */
.L_x_1041:
        /* <DEDUP_REMOVED lines=10> */
.L_x_1044:
[----:B------:R-:W-:Y:S05]  /*1dd70*/  BSYNC B1 ;  /* 0x0000000000017941 */ /* 0x000fea0003800000 */
.L_x_1043:
        /* <DEDUP_REMOVED lines=10> */
.L_x_1046:
[----:B------:R-:W-:Y:S05]  /*1de20*/  BSYNC B1 ;  /* 0x0000000000017941 */ /* 0x000fea0003800000 */
.L_x_1045:
        /* <DEDUP_REMOVED lines=10> */
.L_x_1048:
[----:B------:R-:W-:Y:S05]  /*1ded0*/  BSYNC B1 ;  /* 0x0000000000017941 */ /* 0x000fea0003800000 */
.L_x_1047:
        /* <DEDUP_REMOVED lines=10> */
.L_x_1050:
[----:B------:R-:W-:Y:S05]  /*1df80*/  BSYNC B1 ;  /* 0x0000000000017941 */ /* 0x000fea0003800000 */
.L_x_1049:
        /* <DEDUP_REMOVED lines=10> */
.L_x_1052:
[----:B------:R-:W-:Y:S05]  /*1e030*/  BSYNC B1 ;  /* 0x0000000000017941 */ /* 0x000fea0003800000 */
.L_x_1051:
        /* <DEDUP_REMOVED lines=10> */
.L_x_1054:
[----:B------:R-:W-:Y:S05]  /*1e0e0*/  BSYNC B1 ;  /* 0x0000000000017941 */ /* 0x000fea0003800000 */
.L_x_1053:
        /* <DEDUP_REMOVED lines=10> */
.L_x_1056:
[----:B------:R-:W-:Y:S05]  /*1e190*/  BSYNC B1 ;  /* 0x0000000000017941 */ /* 0x000fea0003800000 */
.L_x_1055:
        /* <DEDUP_REMOVED lines=10> */
.L_x_1058:
[----:B------:R-:W-:Y:S05]  /*1e240*/  BSYNC B1 ;  /* 0x0000000000017941 */ /* 0x000fea0003800000 */
.L_x_1057:
        /* <DEDUP_REMOVED lines=10> */
.L_x_1060:
[----:B------:R-:W-:Y:S05]  /*1e2f0*/  BSYNC B1 ;  /* 0x0000000000017941 */ /* 0x000fea0003800000 */
.L_x_1059:
        /* <DEDUP_REMOVED lines=10> */
.L_x_1062:
[----:B------:R-:W-:Y:S05]  /*1e3a0*/  BSYNC B1 ;  /* 0x0000000000017941 */ /* 0x000fea0003800000 */
.L_x_1061:
        /* <DEDUP_REMOVED lines=10> */
.L_x_1064:
[----:B------:R-:W-:Y:S05]  /*1e450*/  BSYNC B1 ;  /* 0x0000000000017941 */ /* 0x000fea0003800000 */
.L_x_1063:
        /* <DEDUP_REMOVED lines=10> */
.L_x_1066:
[----:B------:R-:W-:Y:S05]  /*1e500*/  BSYNC B1 ;  /* 0x0000000000017941 */ /* 0x000fea0003800000 */
.L_x_1065:
        /* <DEDUP_REMOVED lines=10> */
.L_x_1068:
[----:B------:R-:W-:Y:S05]  /*1e5b0*/  BSYNC B1 ;  /* 0x0000000000017941 */ /* 0x000fea0003800000 */
.L_x_1067:
        /* <DEDUP_REMOVED lines=10> */
.L_x_1070:
[----:B------:R-:W-:Y:S05]  /*1e660*/  BSYNC B1 ;  /* 0x0000000000017941 */ /* 0x000fea0003800000 */
.L_x_1069:
        /* <DEDUP_REMOVED lines=10> */
.L_x_1072:
[----:B------:R-:W-:Y:S05]  /*1e710*/  BSYNC B1 ;  /* 0x0000000000017941 */ /* 0x000fea0003800000 */
.L_x_1071:
        /* <DEDUP_REMOVED lines=10> */
.L_x_1074:
[----:B------:R-:W-:Y:S05]  /*1e7c0*/  BSYNC B1 ;  /* 0x0000000000017941 */ /* 0x000fea0003800000 */
.L_x_1073:
        /* <DEDUP_REMOVED lines=10> */
.L_x_1076:
[----:B------:R-:W-:Y:S05]  /*1e870*/  BSYNC B1 ;  /* 0x0000000000017941 */ /* 0x000fea0003800000 */
.L_x_1075:
        /* <DEDUP_REMOVED lines=10> */
.L_x_1078:
[----:B------:R-:W-:Y:S05]  /*1e920*/  BSYNC B1 ;  /* 0x0000000000017941 */ /* 0x000fea0003800000 */
.L_x_1077:
        /* <DEDUP_REMOVED lines=10> */
.L_x_1080:
[----:B------:R-:W-:Y:S05]  /*1e9d0*/  BSYNC B1 ;  /* 0x0000000000017941 */ /* 0x000fea0003800000 */
.L_x_1079:
        /* <DEDUP_REMOVED lines=10> */
.L_x_1082:
[----:B------:R-:W-:Y:S05]  /*1ea80*/  BSYNC B1 ;  /* 0x0000000000017941 */ /* 0x000fea0003800000 */
.L_x_1081:
        /* <DEDUP_REMOVED lines=10> */
.L_x_1084:
[----:B------:R-:W-:Y:S05]  /*1eb30*/  BSYNC B1 ;  /* 0x0000000000017941 */ /* 0x000fea0003800000 */
.L_x_1083:
        /* <DEDUP_REMOVED lines=10> */
.L_x_1086:
[----:B------:R-:W-:Y:S05]  /*1ebe0*/  BSYNC B1 ;  /* 0x0000000000017941 */ /* 0x000fea0003800000 */
.L_x_1085:
        /* <DEDUP_REMOVED lines=10> */
.L_x_1088:
[----:B------:R-:W-:Y:S05]  /*1ec90*/  BSYNC B1 ;  /* 0x0000000000017941 */ /* 0x000fea0003800000 */
.L_x_1087:
        /* <DEDUP_REMOVED lines=10> */
.L_x_1090:
[----:B------:R-:W-:Y:S05]  /*1ed40*/  BSYNC B1 ;  /* 0x0000000000017941 */ /* 0x000fea0003800000 */
.L_x_1089:
        /* <DEDUP_REMOVED lines=10> */
.L_x_1092:
[----:B------:R-:W-:Y:S05]  /*1edf0*/  BSYNC B1 ;  /* 0x0000000000017941 */ /* 0x000fea0003800000 */
.L_x_1091:
        /* <DEDUP_REMOVED lines=10> */
.L_x_1094:
[----:B------:R-:W-:Y:S05]  /*1eea0*/  BSYNC B1 ;  /* 0x0000000000017941 */ /* 0x000fea0003800000 */
.L_x_1093:
        /* <DEDUP_REMOVED lines=10> */
.L_x_1096:
[----:B------:R-:W-:Y:S05]  /*1ef50*/  BSYNC B1 ;  /* 0x0000000000017941 */ /* 0x000fea0003800000 */
.L_x_1095:
        /* <DEDUP_REMOVED lines=10> */
.L_x_1098:
[----:B------:R-:W-:Y:S05]  /*1f000*/  BSYNC B1 ;  /* 0x0000000000017941 */ /* 0x000fea0003800000 */
.L_x_1097:
        /* <DEDUP_REMOVED lines=10> */
.L_x_1100:
[----:B------:R-:W-:Y:S05]  /*1f0b0*/  BSYNC B1 ;  /* 0x0000000000017941 */ /* 0x000fea0003800000 */
.L_x_1099:
        /* <DEDUP_REMOVED lines=10> */
.L_x_1102:
[----:B------:R-:W-:Y:S05]  /*1f160*/  BSYNC B1 ;  /* 0x0000000000017941 */ /* 0x000fea0003800000 */
.L_x_1101:
        /* <DEDUP_REMOVED lines=10> */
.L_x_1104:
[----:B------:R-:W-:Y:S05]  /*1f210*/  BSYNC B1 ;  /* 0x0000000000017941 */ /* 0x000fea0003800000 */
.L_x_1103:
        /* <DEDUP_REMOVED lines=10> */
.L_x_1106:
[----:B------:R-:W-:Y:S05]  /*1f2c0*/  BSYNC B1 ;  /* 0x0000000000017941 */ /* 0x000fea0003800000 */
.L_x_1105:
        /* <DEDUP_REMOVED lines=10> */
.L_x_1108:
[----:B------:R-:W-:Y:S05]  /*1f370*/  BSYNC B1 ;  /* 0x0000000000017941 */ /* 0x000fea0003800000 */
.L_x_1107:
        /* <DEDUP_REMOVED lines=10> */
.L_x_1110:
[----:B------:R-:W-:Y:S05]  /*1f420*/  BSYNC B1 ;  /* 0x0000000000017941 */ /* 0x000fea0003800000 */
.L_x_1109:
        /* <DEDUP_REMOVED lines=10> */
.L_x_1112:
[----:B------:R-:W-:Y:S05]  /*1f4d0*/  BSYNC B1 ;  /* 0x0000000000017941 */ /* 0x000fea0003800000 */
.L_x_1111:
        /* <DEDUP_REMOVED lines=10> */
.L_x_1114:
[----:B------:R-:W-:Y:S05]  /*1f580*/  BSYNC B1 ;  /* 0x0000000000017941 */ /* 0x000fea0003800000 */
.L_x_1113:
        /* <DEDUP_REMOVED lines=10> */
.L_x_1116:
[----:B------:R-:W-:Y:S05]  /*1f630*/  BSYNC B1 ;  /* 0x0000000000017941 */ /* 0x000fea0003800000 */
.L_x_1115:
        /* <DEDUP_REMOVED lines=10> */
.L_x_1118:
[----:B------:R-:W-:Y:S05]  /*1f6e0*/  BSYNC B1 ;  /* 0x0000000000017941 */ /* 0x000fea0003800000 */
.L_x_1117:
        /* <DEDUP_REMOVED lines=10> */
.L_x_1120:
[----:B------:R-:W-:Y:S05]  /*1f790*/  BSYNC B1 ;  /* 0x0000000000017941 */ /* 0x000fea0003800000 */
.L_x_1119:
        /* <DEDUP_REMOVED lines=10> */
.L_x_1122:
[----:B------:R-:W-:Y:S05]  /*1f840*/  BSYNC B1 ;  /* 0x0000000000017941 */ /* 0x000fea0003800000 */
.L_x_1121:
        /* <DEDUP_REMOVED lines=10> */
.L_x_1124:
[----:B------:R-:W-:Y:S05]  /*1f8f0*/  BSYNC B1 ;  /* 0x0000000000017941 */ /* 0x000fea0003800000 */
.L_x_1123:
        /* <DEDUP_REMOVED lines=10> */
.L_x_1126:
[----:B------:R-:W-:Y:S05]  /*1f9a0*/  BSYNC B1 ;  /* 0x0000000000017941 */ /* 0x000fea0003800000 */
.L_x_1125:
        /* <DEDUP_REMOVED lines=10> */
.L_x_1128:
[----:B------:R-:W-:Y:S05]  /*1fa50*/  BSYNC B1 ;  /* 0x0000000000017941 */ /* 0x000fea0003800000 */
.L_x_1127:
        /* <DEDUP_REMOVED lines=10> */
.L_x_1130:
[----:B------:R-:W-:Y:S05]  /*1fb00*/  BSYNC B1 ;  /* 0x0000000000017941 */ /* 0x000fea0003800000 */
.L_x_1129:
        /* <DEDUP_REMOVED lines=10> */
.L_x_1132:
[----:B------:R-:W-:Y:S05]  /*1fbb0*/  BSYNC B1 ;  /* 0x0000000000017941 */ /* 0x000fea0003800000 */
.L_x_1131:
        /* <DEDUP_REMOVED lines=10> */
.L_x_1134:
[----:B------:R-:W-:Y:S05]  /*1fc60*/  BSYNC B1 ;  /* 0x0000000000017941 */ /* 0x000fea0003800000 */
.L_x_1133:
        /* <DEDUP_REMOVED lines=10> */
.L_x_1136:
[----:B------:R-:W-:Y:S05]  /*1fd10*/  BSYNC B1 ;  /* 0x0000000000017941 */ /* 0x000fea0003800000 */
.L_x_1135:
        /* <DEDUP_REMOVED lines=10> */
.L_x_1138:
[----:B------:R-:W-:Y:S05]  /*1fdc0*/  BSYNC B1 ;  /* 0x0000000000017941 */ /* 0x000fea0003800000 */
.L_x_1137:
        /* <DEDUP_REMOVED lines=10> */
.L_x_1140:
[----:B------:R-:W-:Y:S05]  /*1fe70*/  BSYNC B1 ;  /* 0x0000000000017941 */ /* 0x000fea0003800000 */
.L_x_1139:
        /* <DEDUP_REMOVED lines=10> */
.L_x_1142:
[----:B------:R-:W-:Y:S05]  /*1ff20*/  BSYNC B1 ;  /* 0x0000000000017941 */ /* 0x000fea0003800000 */
.L_x_1141:
        /* <DEDUP_REMOVED lines=10> */
.L_x_1144:
[----:B------:R-:W-:Y:S05]  /*1ffd0*/  BSYNC B1 ;  /* 0x0000000000017941 */ /* 0x000fea0003800000 */
.L_x_1143:
        /* <DEDUP_REMOVED lines=10> */
.L_x_1146:
[----:B------:R-:W-:Y:S05]  /*20080*/  BSYNC B1 ;  /* 0x0000000000017941 */ /* 0x000fea0003800000 */
.L_x_1145:
        /* <DEDUP_REMOVED lines=10> */
.L_x_1148:
[----:B------:R-:W-:Y:S05]  /*20130*/  BSYNC B1 ;  /* 0x0000000000017941 */ /* 0x000fea0003800000 */
.L_x_1147:
        /* <DEDUP_REMOVED lines=10> */
.L_x_1150:
[----:B------:R-:W-:Y:S05]  /*201e0*/  BSYNC B1 ;  /* 0x0000000000017941 */ /* 0x000fea0003800000 */
.L_x_1149:
        /* <DEDUP_REMOVED lines=10> */
.L_x_1152:
[----:B------:R-:W-:Y:S05]  /*20290*/  BSYNC B1 ;  /* 0x0000000000017941 */ /* 0x000fea0003800000 */
.L_x_1151:
        /* <DEDUP_REMOVED lines=10> */
.L_x_1154:
[----:B------:R-:W-:Y:S05]  /*20340*/  BSYNC B1 ;  /* 0x0000000000017941 */ /* 0x000fea0003800000 */
.L_x_1153:
        /* <DEDUP_REMOVED lines=9> */
.L_x_1156:
[----:B------:R-:W-:Y:S05]  /*203e0*/  BSYNC B1 ;  /* 0x0000000000017941 */ /* 0x000fea0003800000 */
.L_x_1155:
        /* <DEDUP_REMOVED lines=9> */
.L_x_1158:
[----:B------:R-:W-:Y:S05]  /*20480*/  BSYNC B1 ;  /* 0x0000000000017941 */ /* 0x000fea0003800000 */
.L_x_1157:
[----:B-----5:R-:W-:Y:S01]  /*20490*/  HADD2.F32 R3, -RZ, R219.H0_H0 ;  /* 0x200000dbff037230 */ /* 0x020fe20000004100 */
[----:B------:R-:W-:Y:S01]  /*204a0*/  ISETP.GT.AND P6, PT, R0, 0x108, P6 ;  /* 0x000001080000780c */ /* 0x000fe200037c4270 */
[----:B------:R-:W-:Y:S03]  /*204b0*/  BSSY B1, `(.L_x_1159) ;  /* 0x0000007000017945 */ /* 0x000fe60003800000 */
[----:B------:R-:W-:-:S04]  /*204c0*/  FMUL R4, R3, R16 ;  /* 0x0000001003047220 */ /* 0x000fc80000400000 */
[----:B------:R-:W-:-:S05]  /*204d0*/  FFMA R4, R109, R2, R4 ;  /* 0x000000026d047223 */ /* 0x000fca0000000004 */
[----:B------:R-:W-:-:S05]  /*204e0*/  F2FP.F16.F32.PACK_AB R4, RZ, R4 ;  /* 0x00000004ff04723e */ /* 0x000fca00000000ff */
[----:B------:R0:W-:Y:S01]  /*204f0*/  @P5 STG.E.U16 desc[UR36][R22.64+0x2d2], R4 ;  /* 0x0002d20416005986 */ /* 0x0001e2000c101524 */
[----:B------:R-:W-:Y:S05]  /*20500*/  @!P6 BRA `(.L_x_1160) ;  /* 0x000000000004e947 */ /* 0x000fea0003800000 */
[----:B------:R0:W5:Y:S02]  /*20510*/  LDG.E.LTC128B.U16 R219, desc[UR36][R8.64+0x2d0] ;  /* 0x0002d02408db7981 */ /* 0x000164000c1e1520 */
.L_x_1160:
[----:B------:R-:W-:Y:S05]  /*20520*/  BSYNC B1 ;  /* 0x0000000000017941 */ /* 0x000fea0003800000 */
.L_x_1159:
        /* <DEDUP_REMOVED lines=9> */
.L_x_1162:
[----:B------:R-:W-:Y:S05]  /*205c0*/  BSYNC B1 ;  /* 0x0000000000017941 */ /* 0x000fea0003800000 */
.L_x_1161:
[----:B0----5:R-:W-:Y:S01]  /*205d0*/  HADD2.F32 R3, -RZ, R219.H0_H0 ;  /* 0x200000dbff037230 */ /* 0x021fe20000004100 */
        /* <DEDUP_REMOVED lines=8> */
.L_x_1164:
[----:B------:R-:W-:Y:S05]  /*20660*/  BSYNC B1 ;  /* 0x0000000000017941 */ /* 0x000fea0003800000 */
.L_x_1163:
        /* <DEDUP_REMOVED lines=9> */
.L_x_1166:
[----:B------:R-:W-:Y:S05]  /*20700*/  BSYNC B1 ;  /* 0x0000000000017941 */ /* 0x000fea0003800000 */
.L_x_1165:
        /* <DEDUP_REMOVED lines=9> */
.L_x_1168:
[----:B------:R-:W-:Y:S05]  /*207a0*/  BSYNC B1 ;  /* 0x0000000000017941 */ /* 0x000fea0003800000 */
.L_x_1167:
        /* <DEDUP_REMOVED lines=9> */
.L_x_1170:
[----:B------:R-:W-:Y:S05]  /*20840*/  BSYNC B1 ;  /* 0x0000000000017941 */ /* 0x000fea0003800000 */
.L_x_1169:
        /* <DEDUP_REMOVED lines=9> */
.L_x_1172:
[----:B------:R-:W-:Y:S05]  /*208e0*/  BSYNC B1 ;  /* 0x0000000000017941 */ /* 0x000fea0003800000 */
.L_x_1171:
        /* <DEDUP_REMOVED lines=9> */
.L_x_1174:
[----:B------:R-:W-:Y:S05]  /*20980*/  BSYNC B1 ;  /* 0x0000000000017941 */ /* 0x000fea0003800000 */
.L_x_1173:
        /* <DEDUP_REMOVED lines=9> */
.L_x_1176:
[----:B------:R-:W-:Y:S05]  /*20a20*/  BSYNC B1 ;  /* 0x0000000000017941 */ /* 0x000fea0003800000 */
.L_x_1175:
        /* <DEDUP_REMOVED lines=9> */
.L_x_1178:
[----:B------:R-:W-:Y:S05]  /*20ac0*/  BSYNC B1 ;  /* 0x0000000000017941 */ /* 0x000fea0003800000 */
.L_x_1177:
[----:B------:R-:W-:Y:S05]  /*20ad0*/  @!P0 BRA `(.L_x_1179) ;  /* 0x000000c400808947 */ /* 0x000fea0003800000 */
[----:B-----5:R-:W-:-:S05]  /*20ae0*/  HADD2.F32 R219, -RZ, R219.H0_H0 ;  /* 0x200000dbffdb7230 */ /* 0x020fca0000004100 */
[----:B------:R-:W-:-:S04]  /*20af0*/  FMUL R0, R219, R16 ;  /* 0x00000010db007220 */ /* 0x000fc80000400000 */
[----:B------:R-:W-:-:S05]  /*20b00*/  FFMA R0, R119, R2, R0 ;  /* 0x0000000277007223 */ /* 0x000fca0000000000 */
[----:B------:R-:W-:-:S05]  /*20b10*/  F2FP.F16.F32.PACK_AB R0, RZ, R0 ;  /* 0x00000000ff00723e */ /* 0x000fca00000000ff */
[----:B------:R0:W-:Y:S01]  /*20b20*/  STG.E.U16 desc[UR36][R216.64+0x2f2], R0 ;  /* 0x0002f200d8007986 */ /* 0x0001e2000c101524 */
[----:B------:R-:W-:Y:S05]  /*20b30*/  BRA `(.L_x_1179) ;  /* 0x000000c400687947 */ /* 0x000fea0003800000 */
.L_x_34:
[----:B------:R-:W2:Y:S01]  /*20b40*/  LDL.LU R11, [R1+0x518] ;  /* 0x00051800010b7983 */ /* 0x000ea20000300800 */
[----:B------:R-:W-:-:S03]  /*20b50*/  ULDC.64 UR4, c[0x0][0x5c0] ;  /* 0x0001700000047ab9 */ /* 0x000fc60000000a00 */
[----:B------:R-:W3:Y:S04]  /*20b60*/  LDL.LU R10, [R1+0x51c] ;  /* 0x00051c00010a7983 */ /* 0x000ee80000300800 */
[----:B------:R-:W5:Y:S04]  /*20b70*/  LDL.LU R9, [R1+0x524] ;  /* 0x0005240001097983 */ /* 0x000f680000300800 */
[----:B------:R-:W4:Y:S04]  /*20b80*/  LDL.LU R12, [R1+0x528] ;  /* 0x00052800010c7983 */ /* 0x000f280000300800 */
[----:B------:R-:W5:Y:S04]  /*20b90*/  LDL.LU R235, [R1+0x598] ;  /* 0x0005980001eb7983 */ /* 0x000f680000300800 */
        /* <DEDUP_REMOVED lines=16> */
[----:B------:R-:W5:Y:S01]  /*20ca0*/  LDL.LU R216, [R1+0x5dc] ;  /* 0x0005dc0001d87983 */ /* 0x000f620000300800 */
[----:B------:R-:W-:-:S03]  /*20cb0*/  LEA R4, P0, R6, UR4, 0x1 ;  /* 0x0000000406047c11 */ /* 0x000fc6000f8008ff */
[----:B------:R-:W5:Y:S04]  /*20cc0*/  LDL.LU R23, [R1+0x5e0] ;  /* 0x0005e00001177983 */ /* 0x000f680000300800 */
[----:B------:R-:W5:Y:S04]  /*20cd0*/  LDL.LU R22, [R1+0x5e4] ;  /* 0x0005e40001167983 */ /* 0x000f680000300800 */
[----:B------:R-:W5:Y:S04]  /*20ce0*/  LDL.LU R21, [R1+0x5e8] ;  /* 0x0005e80001157983 */ /* 0x000f680000300800 */
[----:B------:R-:W5:Y:S01]  /*20cf0*/  LDL.LU R20, [R1+0x5ec] ;  /* 0x0005ec0001147983 */ /* 0x000f620000300800 */
[----:B------:R-:W-:-:S03]  /*20d00*/  LEA.HI.X R5, R6, UR5, R19, 0x1, P0 ;  /* 0x0000000506057c11 */ /* 0x000fc600080f0c13 */
[----:B------:R-:W5:Y:S04]  /*20d10*/  LDL.LU R18, [R1+0x5f0] ;  /* 0x0005f00001127983 */ /* 0x000f680000300800 */
[----:B------:R-:W5:Y:S04]  /*20d20*/  LDL.LU R15, [R1+0x5f4] ;  /* 0x0005f400010f7983 */ /* 0x000f680000300800 */
[----:B------:R-:W5:Y:S04]  /*20d30*/  LDL.LU R14, [R1+0x5f8] ;  /* 0x0005f800010e7983 */ /* 0x000f680000300800 */
[----:B------:R-:W5:Y:S04]  /*20d40*/  LDL.LU R13, [R1+0x5fc] ;  /* 0x0005fc00010d7983 */ /* 0x000f680000300800 */
[----:B------:R-:W2:Y:S04]  /*20d50*/  LDL.LU R6, [R1+0x480] ;  /* 0x0004800001067983 */ /* 0x000ea80000300800 */
[----:B------:R-:W3:Y:S04]  /*20d60*/  LDL.LU R7, [R1+0x488] ;  /* 0x0004880001077983 */ /* 0x000ee80000300800 */
[----:B------:R-:W5:Y:S01]  /*20d70*/  LDL.LU R19, [R1+0x594] ;  /* 0x0005940001137983 */ /* 0x000f620000300800 */
[----:B--2---:R-:W-:-:S05]  /*20d80*/  FMUL R6, R6, R2 ;  /* 0x0000000206067220 */ /* 0x004fca0000400000 */
[----:B------:R-:W-:-:S05]  /*20d90*/  F2FP.F16.F32.PACK_AB R6, RZ, R6 ;  /* 0x00000006ff06723e */ /* 0x000fca00000000ff */
[----:B------:R0:W-:Y:S04]  /*20da0*/  @P1 STG.E.U16 desc[UR36][R4.64], R6 ;  /* 0x0000000604001986 */ /* 0x0001e8000c101524 */
[----:B0-----:R-:W2:Y:S01]  /*20db0*/  LDL.LU R6, [R1+0x484] ;  /* 0x0004840001067983 */ /* 0x001ea20000300800 */
[----:B------:R-:W-:Y:S01]  /*20dc0*/  ISETP.GT.AND P2, PT, R3, 0x1, PT ;  /* 0x000000010300780c */ /* 0x000fe20003f44270 */
[----:B---3--:R-:W-:Y:S01]  /*20dd0*/  FMUL R7, R7, R2 ;  /* 0x0000000207077220 */ /* 0x008fe20000400000 */
[----:B------:R-:W-:Y:S01]  /*20de0*/  USHF.L.U32 UR5, UR6, 0x4, URZ ;  /* 0x0000000406057899 */ /* 0x000fe2000800063f */
[C---:B------:R-:W-:Y:S01]  /*20df0*/  ISETP.GT.AND P1, PT, R0.reuse, 0x8, P5 ;  /* 0x000000080000780c */ /* 0x040fe20002f24270 */
[----:B------:R-:W-:Y:S01]  /*20e00*/  USHF.L.U64.HI UR4, UR6, 0x4, UR7 ;  /* 0x0000000406047899 */ /* 0x000fe20008010207 */
[----:B------:R-:W-:-:S02]  /*20e10*/  ISETP.GT.AND P0, PT, R0, RZ, P2 ;  /* 0x000000ff0000720c */ /* 0x000fc40001704270 */
[----:B------:R-:W-:-:S04]  /*20e20*/  F2FP.F16.F32.PACK_AB R7, RZ, R7 ;  /* 0x00000007ff07723e */ /* 0x000fc800000000ff */
[----:B------:R-:W-:Y:S01]  /*20e30*/  PRMT R8, R7, 0x7610, R8 ;  /* 0x0000761007087816 */ /* 0x000fe20000000008 */
[----:B--2---:R-:W-:-:S05]  /*20e40*/  FMUL R6, R6, R2 ;  /* 0x0000000206067220 */ /* 0x004fca0000400000 */
[----:B------:R-:W-:-:S05]  /*20e50*/  F2FP.F16.F32.PACK_AB R6, RZ, R6 ;  /* 0x00000006ff06723e */ /* 0x000fca00000000ff */
[----:B------:R0:W-:Y:S02]  /*20e60*/  @P0 STG.E.U16 desc[UR36][R4.64+0x2], R6 ;  /* 0x0000020604000986 */ /* 0x0001e4000c101524 */
[----:B0-----:R-:W-:-:S04]  /*20e70*/  IADD3 R6, P0, R4, UR5, RZ ;  /* 0x0000000504067c10 */ /* 0x001fc8000ff1e0ff */
[----:B------:R-:W-:-:S05]  /*20e80*/  IADD3.X R7, R5, UR4, RZ, P0, !PT ;  /* 0x0000000405077c10 */ /* 0x000fca00087fe4ff */
[----:B------:R0:W-:Y:S04]  /*20e90*/  @P1 STG.E.U16 desc[UR36][R6.64], R8 ;  /* 0x0000000806001986 */ /* 0x0001e8000c101524 */
[----:B0-----:R-:W2:Y:S01]  /*20ea0*/  LDL.LU R8, [R1+0x48c] ;  /* 0x00048c0001087983 */ /* 0x001ea20000300800 */
[----:B------:R-:W-:Y:S01]  /*20eb0*/  ISETP.GT.AND P0, PT, R0, 0x8, P2 ;  /* 0x000000080000780c */ /* 0x000fe20001704270 */
[----:B--2---:R-:W-:-:S05]  /*20ec0*/  FMUL R8, R8, R2 ;  /* 0x0000000208087220 */ /* 0x004fca0000400000 */
[----:B------:R-:W-:-:S07]  /*20ed0*/  F2FP.F16.F32.PACK_AB R8, RZ, R8 ;  /* 0x00000008ff08723e */ /* 0x000fce00000000ff */
[----:B------:R0:W-:Y:S04]  /*20ee0*/  @P0 STG.E.U16 desc[UR36][R6.64+0x2], R8 ;  /* 0x0000020806000986 */ /* 0x0001e8000c101524 */
[----:B0-----:R-:W2:Y:S01]  /*20ef0*/  LDL.LU R8, [R1+0x490] ;  /* 0x0004900001087983 */ /* 0x001ea20000300800 */
[----:B------:R-:W-:-:S04]  /*20f00*/  ISETP.GT.AND P2, PT, R3, 0x8, PT ;  /* 0x000000080300780c */ /* 0x000fc80003f44270 */
[----:B------:R-:W-:Y:S01]  /*20f10*/  ISETP.GT.AND P0, PT, R0, RZ, P2 ;  /* 0x000000ff0000720c */ /* 0x000fe20001704270 */
        /* <DEDUP_REMOVED lines=10> */
[----:B------:R-:W-:Y:S01]  /*20fc0*/  ISETP.GT.AND P0, PT, R0, 0x8, P2 ;  /* 0x000000080000780c */ /* 0x000fe20001704270 */
        /* <DEDUP_REMOVED lines=173> */
[----:B------:R0:W-:Y:S01]  /*21aa0*/  @P0 STG.E.U16 desc[UR36][R4.64+0x92], R8 ;  /* 0x0000920804000986 */ /* 0x0001e2000c101524 */
[----:B------:R-:W-:Y:S01]  /*21ab0*/  ISETP.GT.AND P0, PT, R0, 0x8, P2 ;  /* 0x000000080000780c */ /* 0x000fe20001704270 */
[----:B0-----:R-:W-:-:S05]  /*21ac0*/  FMUL R8, R11, R2 ;  /* 0x000000020b087220 */ /* 0x001fca0000400000 */
[----:B------:R-:W-:-:S07]  /*21ad0*/  F2FP.F16.F32.PACK_AB R8, RZ, R8 ;  /* 0x00000008ff08723e */ /* 0x000fce00000000ff */
[----:B------:R0:W-:Y:S01]  /*21ae0*/  @P0 STG.E.U16 desc[UR36][R6.64+0x90], R8 ;  /* 0x0000900806000986 */ /* 0x0001e2000c101524 */
[----:B------:R-:W-:Y:S01]  /*21af0*/  ISETP.GT.AND P0, PT, R0, 0x8, P1 ;  /* 0x000000080000780c */ /* 0x000fe20000f04270 */
[----:B0-----:R-:W-:-:S05]  /*21b00*/  FMUL R8, R10, R2 ;  /* 0x000000020a087220 */ /* 0x001fca0000400000 */
[----:B------:R-:W-:-:S07]  /*21b10*/  F2FP.F16.F32.PACK_AB R8, RZ, R8 ;  /* 0x00000008ff08723e */ /* 0x000fce00000000ff */
[----:B------:R0:W-:Y:S04]  /*21b20*/  @P0 STG.E.U16 desc[UR36][R6.64+0x92], R8 ;  /* 0x0000920806000986 */ /* 0x0001e8000c101524 */
[----:B0-----:R-:W2:Y:S01]  /*21b30*/  LDL.LU R8, [R1+0x520] ;  /* 0x0005200001087983 */ /* 0x001ea20000300800 */
[----:B------:R-:W-:Y:S01]  /*21b40*/  IMAD.U32 R10, RZ, RZ, UR6 ;  /* 0x00000006ff0a7e24 */ /* 0x000fe2000f8e00ff */
[----:B------:R-:W-:Y:S01]  /*21b50*/  USHF.L.U64.HI UR10, UR6, 0x8, UR7 ;  /* 0x00000008060a7899 */ /* 0x000fe20008010207 */
[C---:B------:R-:W-:Y:S01]  /*21b60*/  ISETP.GT.AND P2, PT, R3.reuse, 0x50, PT ;  /* 0x000000500300780c */ /* 0x040fe20003f44270 */
[----:B----4-:R-:W-:Y:S01]  /*21b70*/  FMUL R12, R12, R2 ;  /* 0x000000020c0c7220 */ /* 0x010fe20000400000 */
[----:B------:R-:W-:Y:S02]  /*21b80*/  ISETP.GT.AND P1, PT, R3, 0x51, PT ;  /* 0x000000510300780c */ /* 0x000fe40003f24270 */
[----:B------:R-:W-:-:S02]  /*21b90*/  LEA R10, P0, R10, R4, 0x8 ;  /* 0x000000040a0a7211 */ /* 0x000fc400078040ff */
[----:B------:R-:W-:Y:S02]  /*21ba0*/  F2FP.F16.F32.PACK_AB R12, RZ, R12 ;  /* 0x0000000cff0c723e */ /* 0x000fe400000000ff */
[----:B------:R-:W-:Y:S01]  /*21bb0*/  IADD3.X R11, R5, UR10, RZ, P0, !PT ;  /* 0x0000000a050b7c10 */ /* 0x000fe200087fe4ff */
[----:B------:R-:W-:Y:S01]  /*21bc0*/  USHF.L.U64.HI UR10, UR6, 0x9, UR7 ;  /* 0x00000009060a7899 */ /* 0x000fe20008010207 */
[----:B------:R-:W-:Y:S01]  /*21bd0*/  ISETP.GT.AND P0, PT, R0, RZ, P2 ;  /* 0x000000ff0000720c */ /* 0x000fe20001704270 */
[----:B--2---:R-:W-:-:S05]  /*21be0*/  FMUL R8, R8, R2 ;  /* 0x0000000208087220 */ /* 0x004fca0000400000 */
[----:B------:R-:W-:-:S07]  /*21bf0*/  F2FP.F16.F32.PACK_AB R8, RZ, R8 ;  /* 0x00000008ff08723e */ /* 0x000fce00000000ff */
[----:B------:R5:W-:Y:S01]  /*21c00*/  @P0 STG.E.U16 desc[UR36][R4.64+0xa0], R8 ;  /* 0x0000a00804000986 */ /* 0x000be2000c101524 */
[----:B------:R-:W-:Y:S01]  /*21c10*/  ISETP.GT.AND P0, PT, R0, RZ, P1 ;  /* 0x000000ff0000720c */ /* 0x000fe20000f04270 */
[----:B-----5:R-:W-:-:S05]  /*21c20*/  FMUL R8, R9, R2 ;  /* 0x0000000209087220 */ /* 0x020fca0000400000 */
[----:B------:R-:W-:-:S07]  /*21c30*/  F2FP.F16.F32.PACK_AB R8, RZ, R8 ;  /* 0x00000008ff08723e */ /* 0x000fce00000000ff */
[----:B------:R0:W-:Y:S02]  /*21c40*/  @P0 STG.E.U16 desc[UR36][R4.64+0xa2], R8 ;  /* 0x0000a20804000986 */ /* 0x0001e4000c101524 */
[----:B0-----:R-:W-:-:S05]  /*21c50*/  IMAD.U32 R8, RZ, RZ, UR6 ;  /* 0x00000006ff087e24 */ /* 0x001fca000f8e00ff */
[----:B------:R-:W-:-:S04]  /*21c60*/  LEA R8, P0, R8, R4, 0x9 ;  /* 0x0000000408087211 */ /* 0x000fc800078048ff */
[----:B------:R-:W-:Y:S02]  /*21c70*/  IADD3.X R9, R5, UR10, RZ, P0, !PT ;  /* 0x0000000a05097c10 */ /* 0x000fe400087fe4ff */
[----:B------:R-:W-:-:S13]  /*21c80*/  ISETP.GT.AND P0, PT, R0, 0x8, P2 ;  /* 0x000000080000780c */ /* 0x000fda0001704270 */
        /* <DEDUP_REMOVED lines=139> */
[C---:B------:R-:W-:Y:S02]  /*22540*/  ISETP.GT.AND P2, PT, R3.reuse, 0x88, PT ;  /* 0x000000880300780c */ /* 0x040fe40003f44270 */
[C---:B------:R-:W-:Y:S02]  /*22550*/  ISETP.GT.AND P1, PT, R3.reuse, 0x89, PT ;  /* 0x000000890300780c */ /* 0x040fe40003f24270 */
[----:B------:R-:W-:Y:S02]  /*22560*/  ISETP.GT.AND P0, PT, R0, RZ, P2 ;  /* 0x000000ff0000720c */ /* 0x000fe40001704270 */
[----:B------:R-:W-:-:S02]  /*22570*/  ISETP.GT.AND P4, PT, R3, 0xa9, PT ;  /* 0x000000a90300780c */ /* 0x000fc40003f84270 */
[----:B------:R-:W-:Y:S01]  /*22580*/  ISETP.GT.AND P3, PT, R3, 0xb1, PT ;  /* 0x000000b10300780c */ /* 0x000fe20003f64270 */
[----:B--2---:R-:W-:-:S05]  /*22590*/  FMUL R12, R12, R2 ;  /* 0x000000020c0c7220 */ /* 0x004fca0000400000 */
[----:B------:R-:W-:-:S05]  /*225a0*/  F2FP.F16.F32.PACK_AB R12, RZ, R12 ;  /* 0x0000000cff0c723e */ /* 0x000fca00000000ff */
[----:B------:R0:W-:Y:S01]  /*225b0*/  @P0 STG.E.U16 desc[UR36][R4.64+0x110], R12 ;  /* 0x0001100c04000986 */ /* 0x0001e2000c101524 */
[----:B------:R-:W-:Y:S01]  /*225c0*/  ISETP.GT.AND P0, PT, R0, RZ, P1 ;  /* 0x000000ff0000720c */ /* 0x000fe20000f04270 */
[----:B0-----:R-:W-:-:S05]  /*225d0*/  FMUL R12, R19, R2 ;  /* 0x00000002130c7220 */ /* 0x001fca0000400000 */
[----:B------:R-:W-:-:S07]  /*225e0*/  F2FP.F16.F32.PACK_AB R12, RZ, R12 ;  /* 0x0000000cff0c723e */ /* 0x000fce00000000ff */
[----:B------:R0:W-:Y:S01]  /*225f0*/  @P0 STG.E.U16 desc[UR36][R4.64+0x112], R12 ;  /* 0x0001120c04000986 */ /* 0x0001e2000c101524 */
[----:B------:R-:W-:Y:S02]  /*22600*/  ISETP.GT.AND P0, PT, R0, 0x8, P2 ;  /* 0x000000080000780c */ /* 0x000fe40001704270 */
[----:B------:R-:W-:Y:S01]  /*22610*/  ISETP.GT.AND P2, PT, R3, 0x90, PT ;  /* 0x000000900300780c */ /* 0x000fe20003f44270 */
[----:B0-----:R-:W-:-:S05]  /*22620*/  FMUL R12, R235, R2 ;  /* 0x00000002eb0c7220 */ /* 0x001fca0000400000 */
[----:B------:R-:W-:-:S05]  /*22630*/  F2FP.F16.F32.PACK_AB R12, RZ, R12 ;  /* 0x0000000cff0c723e */ /* 0x000fca00000000ff */
[----:B------:R0:W-:Y:S01]  /*22640*/  @P0 STG.E.U16 desc[UR36][R6.64+0x110], R12 ;  /* 0x0001100c06000986 */ /* 0x0001e2000c101524 */
[----:B------:R-:W-:Y:S02]  /*22650*/  ISETP.GT.AND P0, PT, R0, 0x8, P1 ;  /* 0x000000080000780c */ /* 0x000fe40000f04270 */
[----:B------:R-:W-:Y:S01]  /*22660*/  ISETP.GT.AND P1, PT, R3, 0x91, PT ;  /* 0x000000910300780c */ /* 0x000fe20003f24270 */
[----:B0-----:R-:W-:-:S05]  /*22670*/  FMUL R12, R234, R2 ;  /* 0x00000002ea0c7220 */ /* 0x001fca0000400000 */
[----:B------:R-:W-:-:S05]  /*22680*/  F2FP.F16.F32.PACK_AB R12, RZ, R12 ;  /* 0x0000000cff0c723e */ /* 0x000fca00000000ff */
[----:B------:R0:W-:Y:S01]  /*22690*/  @P0 STG.E.U16 desc[UR36][R6.64+0x112], R12 ;  /* 0x0001120c06000986 */ /* 0x0001e2000c101524 */
[----:B------:R-:W-:Y:S01]  /*226a0*/  ISETP.GT.AND P0, PT, R0, RZ, P2 ;  /* 0x000000ff0000720c */ /* 0x000fe20001704270 */
[----:B0-----:R-:W-:-:S05]  /*226b0*/  FMUL R12, R233, R2 ;  /* 0x00000002e90c7220 */ /* 0x001fca0000400000 */
[----:B------:R-:W-:-:S07]  /*226c0*/  F2FP.F16.F32.PACK_AB R12, RZ, R12 ;  /* 0x0000000cff0c723e */ /* 0x000fce00000000ff */
        /* <DEDUP_REMOVED lines=83> */
[----:B------:R-:W-:-:S04]  /*22c00*/  ISETP.GT.AND P0, PT, R3, 0xb8, PT ;  /* 0x000000b80300780c */ /* 0x000fc80003f04270 */
[----:B------:R-:W-:Y:S01]  /*22c10*/  ISETP.GT.AND P1, PT, R0, RZ, P0 ;  /* 0x000000ff0000720c */ /* 0x000fe20000724270 */
        /* <DEDUP_REMOVED lines=8> */
[----:B------:R-:W-:Y:S01]  /*22ca0*/  ISETP.GT.AND P6, PT, R0, 0x8, P0 ;  /* 0x000000080000780c */ /* 0x000fe200007c4270 */
[----:B0-----:R-:W-:Y:S02]  /*22cb0*/  FMUL R12, R14, R2 ;  /* 0x000000020e0c7220 */ /* 0x001fe40000400000 */
[----:B------:R-:W2:Y:S03]  /*22cc0*/  LDL.LU R14, [R1+0x300] ;  /* 0x00030000010e7983 */ /* 0x000ea60000300800 */
[----:B------:R-:W-:-:S07]  /*22cd0*/  F2FP.F16.F32.PACK_AB R12, RZ, R12 ;  /* 0x0000000cff0c723e */ /* 0x000fce00000000ff */
[----:B------:R0:W-:Y:S02]  /*22ce0*/  @P6 STG.E.U16 desc[UR36][R6.64+0x170], R12 ;  /* 0x0001700c06006986 */ /* 0x0001e4000c101524 */
[----:B0-----:R-:W-:Y:S02]  /*22cf0*/  FMUL R12, R13, R2 ;  /* 0x000000020d0c7220 */ /* 0x001fe40000400000 */
[----:B------:R-:W3:Y:S04]  /*22d00*/  LDL.LU R13, [R1+0x304] ;  /* 0x00030400010d7983 */ /* 0x000ee80000300800 */
[----:B------:R-:W4:Y:S01]  /*22d10*/  LDL.LU R18, [R1+0x308] ;  /* 0x0003080001127983 */ /* 0x000f220000300800 */
[C---:B------:R-:W-:Y:S02]  /*22d20*/  ISETP.GT.AND P6, PT, R0.reuse, 0x8, P1 ;  /* 0x000000080000780c */ /* 0x040fe40000fc4270 */
[----:B------:R-:W-:Y:S01]  /*22d30*/  F2FP.F16.F32.PACK_AB R12, RZ, R12 ;  /* 0x0000000cff0c723e */ /* 0x000fe200000000ff */
[----:B------:R-:W5:Y:S04]  /*22d40*/  LDL.LU R19, [R1+0x424] ;  /* 0x0004240001137983 */ /* 0x000f680000300800 */
[----:B------:R-:W5:Y:S04]  /*22d50*/  LDL.LU R235, [R1+0x428] ;  /* 0x0004280001eb7983 */ /* 0x000f680000300800 */
[----:B------:R-:W5:Y:S04]  /*22d60*/  LDL.LU R234, [R1+0x42c] ;  /* 0x00042c0001ea7983 */ /* 0x000f680000300800 */
[----:B------:R2:W-:Y:S01]  /*22d70*/  @P6 STG.E.U16 desc[UR36][R6.64+0x172], R12 ;  /* 0x0001720c06006986 */ /* 0x0005e2000c101524 */
[----:B------:R-:W-:-:S03]  /*22d80*/  ISETP.GT.AND P6, PT, R0, 0x80, P5 ;  /* 0x000000800000780c */ /* 0x000fc60002fc4270 */
        /* <DEDUP_REMOVED lines=20> */
[----:B--2---:R-:W-:-:S05]  /*22ed0*/  FMUL R12, R14, R2 ;  /* 0x000000020e0c7220 */ /* 0x004fca0000400000 */
[----:B------:R-:W-:-:S05]  /*22ee0*/  F2FP.F16.F32.PACK_AB R12, RZ, R12 ;  /* 0x0000000cff0c723e */ /* 0x000fca00000000ff */
[----:B------:R3:W-:Y:S01]  /*22ef0*/  @P6 STG.E.U16 desc[UR36][R10.64], R12 ;  /* 0x0000000c0a006986 */ /* 0x0007e2000c101524 */
[----:B------:R-:W-:-:S04]  /*22f00*/  ISETP.GT.AND P6, PT, R3, 0x1, PT ;  /* 0x000000010300780c */ /* 0x000fc80003fc4270 */
[----:B------:R-:W-:Y:S01]  /*22f10*/  ISETP.GT.AND P6, PT, R0, 0x80, P6 ;  /* 0x000000800000780c */ /* 0x000fe200037c4270 */
[----:B---3--:R-:W-:-:S05]  /*22f20*/  FMUL R12, R13, R2 ;  /* 0x000000020d0c7220 */ /* 0x008fca0000400000 */
[----:B------:R-:W-:-:S07]  /*22f30*/  F2FP.F16.F32.PACK_AB R12, RZ, R12 ;  /* 0x0000000cff0c723e */ /* 0x000fce00000000ff */
[----:B------:R0:W-:Y:S01]  /*22f40*/  @P6 STG.E.U16 desc[UR36][R10.64+0x2], R12 ;  /* 0x0000020c0a006986 */ /* 0x0001e2000c101524 */
[----:B------:R-:W-:-:S04]  /*22f50*/  IADD3 R14, P6, R10, UR5, RZ ;  /* 0x000000050a0e7c10 */ /* 0x000fc8000ffde0ff */
[----:B------:R-:W-:Y:S02]  /*22f60*/  IADD3.X R15, R11, UR4, RZ, P6, !PT ;  /* 0x000000040b0f7c10 */ /* 0x000fe4000b7fe4ff */
[----:B0-----:R-:W-:-:S04]  /*22f70*/  IADD3 R12, P6, R8, UR5, RZ ;  /* 0x00000005080c7c10 */ /* 0x001fc8000ffde0ff */
[----:B------:R-:W-:Y:S02]  /*22f80*/  IADD3.X R13, R9, UR4, RZ, P6, !PT ;  /* 0x00000004090d7c10 */ /* 0x000fe4000b7fe4ff */
[----:B------:R-:W-:Y:S01]  /*22f90*/  ISETP.GT.AND P6, PT, R0, 0x88, P5 ;  /* 0x000000880000780c */ /* 0x000fe20002fc4270 */
[----:B----4-:R-:W-:-:S05]  /*22fa0*/  FMUL R18, R18, R2 ;  /* 0x0000000212127220 */ /* 0x010fca0000400000 */
[----:B------:R-:W-:-:S07]  /*22fb0*/  F2FP.F16.F32.PACK_AB R18, RZ, R18 ;  /* 0x00000012ff12723e */ /* 0x000fce00000000ff */
[----:B------:R0:W-:Y:S04]  /*22fc0*/  @P6 STG.E.U16 desc[UR36][R14.64], R18 ;  /* 0x000000120e006986 */ /* 0x0001e8000c101524 */
[----:B0-----:R-:W2:Y:S01]  /*22fd0*/  LDL.LU R18, [R1+0x30c] ;  /* 0x00030c0001127983 */ /* 0x001ea20000300800 */
[----:B------:R-:W-:-:S04]  /*22fe0*/  ISETP.GT.AND P6, PT, R3, 0x1, PT ;  /* 0x000000010300780c */ /* 0x000fc80003fc4270 */
[----:B------:R-:W-:Y:S01]  /*22ff0*/  ISETP.GT.AND P6, PT, R0, 0x88, P6 ;  /* 0x000000880000780c */ /* 0x000fe200037c4270 */
[----:B--2---:R-:W-:-:S05]  /*23000*/  FMUL R18, R18, R2 ;  /* 0x0000000212127220 */ /* 0x004fca0000400000 */
        /* <DEDUP_REMOVED lines=415> */
[----:B------:R5:W-:Y:S01]  /*24a00*/  @P6 STG.E.U16 desc[UR36][R10.64+0x120], R18 ;  /* 0x000120120a006986 */ /* 0x000be2000c101524 */
[----:B------:R-:W-:-:S04]  /*24a10*/  ISETP.GT.AND P6, PT, R3, 0x91, PT ;  /* 0x000000910300780c */ /* 0x000fc80003fc4270 */
[----:B------:R-:W-:Y:S01]  /*24a20*/  ISETP.GT.AND P6, PT, R0, 0x80, P6 ;  /* 0x000000800000780c */ /* 0x000fe200037c4270 */
[----:B-----5:R-:W-:Y:S02]  /*24a30*/  FMUL R18, R19, R2 ;  /* 0x0000000213127220 */ /* 0x020fe40000400000 */
[----:B------:R-:W2:Y:S03]  /*24a40*/  LDL.LU R19, [R1+0x2a4] ;  /* 0x0002a40001137983 */ /* 0x000ea60000300800 */
[----:B------:R-:W-:-:S07]  /*24a50*/  F2FP.F16.F32.PACK_AB R18, RZ, R18 ;  /* 0x00000012ff12723e */ /* 0x000fce00000000ff */
[----:B------:R0:W-:Y:S01]  /*24a60*/  @P6 STG.E.U16 desc[UR36][R10.64+0x122], R18 ;  /* 0x000122120a006986 */ /* 0x0001e2000c101524 */
[----:B------:R-:W-:-:S04]  /*24a70*/  ISETP.GT.AND P6, PT, R3, 0x90, PT ;  /* 0x000000900300780c */ /* 0x000fc80003fc4270 */
[----:B------:R-:W-:Y:S01]  /*24a80*/  ISETP.GT.AND P6, PT, R0, 0x88, P6 ;  /* 0x000000880000780c */ /* 0x000fe200037c4270 */
[----:B0-----:R-:W-:Y:S02]  /*24a90*/  FMUL R18, R235, R2 ;  /* 0x00000002eb127220 */ /* 0x001fe40000400000 */
[----:B------:R-:W3:Y:S03]  /*24aa0*/  LDL.LU R235, [R1+0x2a8] ;  /* 0x0002a80001eb7983 */ /* 0x000ee60000300800 */
[----:B------:R-:W-:-:S07]  /*24ab0*/  F2FP.F16.F32.PACK_AB R18, RZ, R18 ;  /* 0x00000012ff12723e */ /* 0x000fce00000000ff */
[----:B------:R0:W-:Y:S01]  /*24ac0*/  @P6 STG.E.U16 desc[UR36][R14.64+0x120], R18 ;  /* 0x000120120e006986 */ /* 0x0001e2000c101524 */
[----:B------:R-:W-:-:S04]  /*24ad0*/  ISETP.GT.AND P6, PT, R3, 0x91, PT ;  /* 0x000000910300780c */ /* 0x000fc80003fc4270 */
[----:B------:R-:W-:Y:S01]  /*24ae0*/  ISETP.GT.AND P6, PT, R0, 0x88, P6 ;  /* 0x000000880000780c */ /* 0x000fe200037c4270 */
[----:B0-----:R-:W-:Y:S02]  /*24af0*/  FMUL R18, R234, R2 ;  /* 0x00000002ea127220 */ /* 0x001fe40000400000 */
[----:B------:R-:W4:Y:S03]  /*24b00*/  LDL.LU R234, [R1+0x2ac] ;  /* 0x0002ac0001ea7983 */ /* 0x000f260000300800 */
[----:B------:R-:W-:-:S07]  /*24b10*/  F2FP.F16.F32.PACK_AB R18, RZ, R18 ;  /* 0x00000012ff12723e */ /* 0x000fce00000000ff */
[----:B------:R0:W-:Y:S01]  /*24b20*/  @P6 STG.E.U16 desc[UR36][R14.64+0x122], R18 ;  /* 0x000122120e006986 */ /* 0x0001e2000c101524 */
[----:B------:R-:W-:-:S04]  /*24b30*/  ISETP.GT.AND P6, PT, R3, 0x98, PT ;  /* 0x000000980300780c */ /* 0x000fc80003fc4270 */
[----:B------:R-:W-:Y:S01]  /*24b40*/  ISETP.GT.AND P6, PT, R0, 0x80, P6 ;  /* 0x000000800000780c */ /* 0x000fe200037c4270 */
[----:B0-----:R-:W-:Y:S02]  /*24b50*/  FMUL R18, R233, R2 ;  /* 0x00000002e9127220 */ /* 0x001fe40000400000 */
[----:B------:R-:W5:Y:S03]  /*24b60*/  LDL.LU R233, [R1+0x2b0] ;  /* 0x0002b00001e97983 */ /* 0x000f660000300800 */
        /* <DEDUP_REMOVED lines=63> */
[----:B------:R-:W4:Y:S03]  /*24f60*/  LDL.LU R222, [R1+0x2dc] ;  /* 0x0002dc0001de7983 */ /* 0x000f260000300800 */
[----:B------:R-:W-:-:S07]  /*24f70*/  F2FP.F16.F32.PACK_AB R18, RZ, R18 ;  /* 0x00000012ff12723e */ /* 0x000fce00000000ff */
[----:B------:R0:W-:Y:S01]  /*24f80*/  @P6 STG.E.U16 desc[UR36][R14.64+0x152], R18 ;  /* 0x000152120e006986 */ /* 0x0001e2000c101524 */
        /* <DEDUP_REMOVED lines=16> */
[----:B0-----:R-:W-:-:S05]  /*25090*/  FMUL R18, R216, R2 ;  /* 0x00000002d8127220 */ /* 0x001fca0000400000 */
[----:B------:R-:W-:-:S07]  /*250a0*/  F2FP.F16.F32.PACK_AB R18, RZ, R18 ;  /* 0x00000012ff12723e */ /* 0x000fce00000000ff */
[----:B------:R0:W-:Y:S01]  /*250b0*/  @P6 STG.E.U16 desc[UR36][R14.64+0x162], R18 ;  /* 0x000162120e006986 */ /* 0x0001e2000c101524 */
[----:B------:R-:W-:Y:S01]  /*250c0*/  ISETP.GT.AND P6, PT, R0, 0x80, P0 ;  /* 0x000000800000780c */ /* 0x000fe200007c4270 */
[----:B0-----:R-:W-:Y:S02]  /*250d0*/  FMUL R18, R23, R2 ;  /* 0x0000000217127220 */ /* 0x001fe40000400000 */
[----:B------:R-:W2:Y:S03]  /*250e0*/  LDL.LU R23, [R1+0x2ec] ;  /* 0x0002ec0001177983 */ /* 0x000ea60000300800 */
[----:B------:R-:W-:-:S07]  /*250f0*/  F2FP.F16.F32.PACK_AB R18, RZ, R18 ;  /* 0x00000012ff12723e */ /* 0x000fce00000000ff */
[----:B------:R0:W-:Y:S01]  /*25100*/  @P6 STG.E.U16 desc[UR36][R10.64+0x170], R18 ;  /* 0x000170120a006986 */ /* 0x0001e2000c101524 */
[----:B------:R-:W-:Y:S01]  /*25110*/  ISETP.GT.AND P6, PT, R0, 0x80, P1 ;  /* 0x000000800000780c */ /* 0x000fe20000fc4270 */
[----:B0-----:R-:W-:Y:S02]  /*25120*/  FMUL R18, R22, R2 ;  /* 0x0000000216127220 */ /* 0x001fe40000400000 */
[----:B------:R-:W3:Y:S03]  /*25130*/  LDL.LU R22, [R1+0x2f0] ;  /* 0x0002f00001167983 */ /* 0x000ee60000300800 */
        /* <DEDUP_REMOVED lines=10> */
[----:B------:R-:W-:Y:S01]  /*251e0*/  F2FP.F16.F32.PACK_AB R18, RZ, R18 ;  /* 0x00000012ff12723e */ /* 0x000fe200000000ff */
[----:B------:R-:W5:Y:S06]  /*251f0*/  LDL.LU R216, [R1+0x2fc] ;  /* 0x0002fc0001d87983 */ /* 0x000f6c0000300800 */
[----:B------:R0:W-:Y:S04]  /*25200*/  @P6 STG.E.U16 desc[UR36][R14.64+0x172], R18 ;  /* 0x000172120e006986 */ /* 0x0001e8000c101524 */
[----:B0-----:R-:W2:Y:S01]  /*25210*/  LDL.LU R14, [R1+0x180] ;  /* 0x00018000010e7983 */ /* 0x001ea20000300800 */
[----:B------:R-:W-:-:S03]  /*25220*/  ISETP.GT.AND P6, PT, R0, 0x100, P5 ;  /* 0x000001000000780c */ /* 0x000fc60002fc4270 */
[----:B------:R-:W5:Y:S01]  /*25230*/  LDL.LU R18, [R1+0x2a0] ;  /* 0x0002a00001127983 */ /* 0x000f620000300800 */
[----:B--2---:R-:W-:-:S05]  /*25240*/  FMUL R14, R14, R2 ;  /* 0x000000020e0e7220 */ /* 0x004fca0000400000 */
[----:B------:R-:W-:-:S05]  /*25250*/  F2FP.F16.F32.PACK_AB R14, RZ, R14 ;  /* 0x0000000eff0e723e */ /* 0x000fca00000000ff */
        /* <DEDUP_REMOVED lines=405> */
[----:B------:R-:W-:Y:S02]  /*26bb0*/  ISETP.GT.AND P5, PT, R0, 0x108, P6 ;  /* 0x000001080000780c */ /* 0x000fe400037a4270 */
[----:B------:R-:W-:Y:S01]  /*26bc0*/  ISETP.GT.AND P6, PT, R3, 0x90, PT ;  /* 0x000000900300780c */ /* 0x000fe20003fc4270 */
[-C--:B------:R-:W-:Y:S01]  /*26bd0*/  FMUL R23, R23, R2.reuse ;  /* 0x0000000217177220 */ /* 0x080fe20000400000 */
[-C--:B---3--:R-:W-:Y:S01]  /*26be0*/  FMUL R22, R22, R2.reuse ;  /* 0x0000000216167220 */ /* 0x088fe20000400000 */
[-C--:B----4-:R-:W-:Y:S01]  /*26bf0*/  FMUL R21, R21, R2.reuse ;  /* 0x0000000215157220 */ /* 0x090fe20000400000 */
[-C--:B-----5:R-:W-:Y:S01]  /*26c00*/  FMUL R20, R20, R2.reuse ;  /* 0x0000000214147220 */ /* 0x0a0fe20000400000 */
[----:B--2---:R-:W-:-:S05]  /*26c10*/  FMUL R14, R14, R2 ;  /* 0x000000020e0e7220 */ /* 0x004fca0000400000 */
[----:B------:R-:W-:-:S05]  /*26c20*/  F2FP.F16.F32.PACK_AB R14, RZ, R14 ;  /* 0x0000000eff0e723e */ /* 0x000fca00000000ff */
[----:B------:R0:W-:Y:S01]  /*26c30*/  @P5 STG.E.U16 desc[UR36][R12.64+0x112], R14 ;  /* 0x0001120e0c005986 */ /* 0x0001e2000c101524 */
[----:B------:R-:W-:Y:S02]  /*26c40*/  ISETP.GT.AND P5, PT, R0, 0x100, P6 ;  /* 0x000001000000780c */ /* 0x000fe400037a4270 */
[----:B------:R-:W-:Y:S01]  /*26c50*/  ISETP.GT.AND P6, PT, R3, 0x91, PT ;  /* 0x000000910300780c */ /* 0x000fe20003fc4270 */
[----:B0-----:R-:W-:-:S05]  /*26c60*/  FMUL R14, R18, R2 ;  /* 0x00000002120e7220 */ /* 0x001fca0000400000 */
[----:B------:R-:W-:-:S05]  /*26c70*/  F2FP.F16.F32.PACK_AB R14, RZ, R14 ;  /* 0x0000000eff0e723e */ /* 0x000fca00000000ff */
[----:B------:R0:W-:Y:S01]  /*26c80*/  @P5 STG.E.U16 desc[UR36][R8.64+0x120], R14 ;  /* 0x0001200e08005986 */ /* 0x0001e2000c101524 */
[----:B------:R-:W-:Y:S01]  /*26c90*/  ISETP.GT.AND P5, PT, R0, 0x100, P6 ;  /* 0x000001000000780c */ /* 0x000fe200037a4270 */
[----:B0-----:R-:W-:-:S05]  /*26ca0*/  FMUL R14, R19, R2 ;  /* 0x00000002130e7220 */ /* 0x001fca0000400000 */
[----:B------:R-:W-:-:S07]  /*26cb0*/  F2FP.F16.F32.PACK_AB R14, RZ, R14 ;  /* 0x0000000eff0e723e */ /* 0x000fce00000000ff */
[----:B------:R0:W-:Y:S01]  /*26cc0*/  @P5 STG.E.U16 desc[UR36][R8.64+0x122], R14 ;  /* 0x0001220e08005986 */ /* 0x0001e2000c101524 */
[----:B------:R-:W-:-:S04]  /*26cd0*/  ISETP.GT.AND P5, PT, R3, 0x90, PT ;  /* 0x000000900300780c */ /* 0x000fc80003fa4270 */
[----:B------:R-:W-:Y:S01]  /*26ce0*/  ISETP.GT.AND P5, PT, R0, 0x108, P5 ;  /* 0x000001080000780c */ /* 0x000fe20002fa4270 */
[-C--:B0-----:R-:W-:Y:S01]  /*26cf0*/  FMUL R14, R235, R2.reuse ;  /* 0x00000002eb0e7220 */ /* 0x081fe20000400000 */
[----:B------:R-:W-:Y:S01]  /*26d00*/  FMUL R18, R222, R2 ;  /* 0x00000002de127220 */ /* 0x000fe20000400000 */
[----:B------:R-:W2:Y:S03]  /*26d10*/  LDL.LU R235, [R1+0x13c] ;  /* 0x00013c0001eb7983 */ /* 0x000ea60000300800 */
[----:B------:R-:W-:-:S07]  /*26d20*/  F2FP.F16.F32.PACK_AB R14, RZ, R14 ;  /* 0x0000000eff0e723e */ /* 0x000fce00000000ff */
[----:B------:R0:W-:Y:S01]  /*26d30*/  @P5 STG.E.U16 desc[UR36][R12.64+0x120], R14 ;  /* 0x0001200e0c005986 */ /* 0x0001e2000c101524 */
[----:B------:R-:W-:Y:S02]  /*26d40*/  ISETP.GT.AND P5, PT, R0, 0x108, P6 ;  /* 0x000001080000780c */ /* 0x000fe400037a4270 */
[----:B------:R-:W-:Y:S01]  /*26d50*/  ISETP.GT.AND P6, PT, R3, 0x98, PT ;  /* 0x000000980300780c */ /* 0x000fe20003fc4270 */
[----:B0-----:R-:W-:Y:S01]  /*26d60*/  FMUL R14, R234, R2 ;  /* 0x00000002ea0e7220 */ /* 0x001fe20000400000 */
[----:B------:R-:W-:Y:S01]  /*26d70*/  F2FP.F16.F32.PACK_AB R18, RZ, R18 ;  /* 0x00000012ff12723e */ /* 0x000fe200000000ff */
[----:B------:R-:W3:Y:S03]  /*26d80*/  LDL.LU R234, [R1+0x140] ;  /* 0x0001400001ea7983 */ /* 0x000ee60000300800 */
[----:B------:R-:W-:-:S05]  /*26d90*/  F2FP.F16.F32.PACK_AB R14, RZ, R14 ;  /* 0x0000000eff0e723e */ /* 0x000fca00000000ff */
[----:B------:R0:W-:Y:S01]  /*26da0*/  @P5 STG.E.U16 desc[UR36][R12.64+0x122], R14 ;  /* 0x0001220e0c005986 */ /* 0x0001e2000c101524 */
[----:B------:R-:W-:Y:S02]  /*26db0*/  ISETP.GT.AND P5, PT, R0, 0x100, P6 ;  /* 0x000001000000780c */ /* 0x000fe400037a4270 */
[----:B------:R-:W-:Y:S01]  /*26dc0*/  ISETP.GT.AND P6, PT, R3, 0x99, PT ;  /* 0x000000990300780c */ /* 0x000fe20003fc4270 */
[-C--:B0-----:R-:W-:Y:S01]  /*26dd0*/  FMUL R14, R233, R2.reuse ;  /* 0x00000002e90e7220 */ /* 0x081fe20000400000 */
[----:B------:R-:W-:Y:S01]  /*26de0*/  PRMT R217, R18, 0x7610, R217 ;  /* 0x0000761012d97816 */ /* 0x000fe200000000d9 */
[----:B------:R-:W-:Y:S01]  /*26df0*/  FMUL R19, R219, R2 ;  /* 0x00000002db137220 */ /* 0x000fe20000400000 */
[----:B------:R-:W4:Y:S02]  /*26e00*/  LDL.LU R233, [R1+0x144] ;  /* 0x0001440001e97983 */ /* 0x000f240000300800 */
[----:B------:R-:W-:-:S05]  /*26e10*/  F2FP.F16.F32.PACK_AB R14, RZ, R14 ;  /* 0x0000000eff0e723e */ /* 0x000fca00000000ff */
        /* <DEDUP_REMOVED lines=12> */
[----:B------:R-:W-:Y:S02]  /*26ee0*/  ISETP.GT.AND P5, PT, R0, 0x108, P6 ;  /* 0x000001080000780c */ /* 0x000fe400037a4270 */
[----:B------:R-:W-:Y:S01]  /*26ef0*/  ISETP.GT.AND P6, PT, R3, 0xa0, PT ;  /* 0x000000a00300780c */ /* 0x000fe20003fc4270 */
[----:B0-----:R-:W-:Y:S02]  /*26f00*/  FMUL R14, R230, R2 ;  /* 0x00000002e60e7220 */ /* 0x001fe40000400000 */
[----:B------:R-:W5:Y:S03]  /*26f10*/  LDL.LU R230, [R1+0x150] ;  /* 0x0001500001e67983 */ /* 0x000f660000300800 */
[----:B------:R-:W-:-:S05]  /*26f20*/  F2FP.F16.F32.PACK_AB R14, RZ, R14 ;  /* 0x0000000eff0e723e */ /* 0x000fca00000000ff */
[----:B------:R0:W-:Y:S01]  /*26f30*/  @P5 STG.E.U16 desc[UR36][R12.64+0x132], R14 ;  /* 0x0001320e0c005986 */ /* 0x0001e2000c101524 */
[----:B------:R-:W-:Y:S02]  /*26f40*/  ISETP.GT.AND P5, PT, R0, 0x100, P6 ;  /* 0x000001000000780c */ /* 0x000fe400037a4270 */
[----:B------:R-:W-:Y:S01]  /*26f50*/  ISETP.GT.AND P6, PT, R3, 0xa1, PT ;  /* 0x000000a10300780c */ /* 0x000fe20003fc4270 */
[----:B0-----:R-:W-:Y:S02]  /*26f60*/  FMUL R14, R229, R2 ;  /* 0x00000002e50e7220 */ /* 0x001fe40000400000 */
[----:B------:R-:W5:Y:S03]  /*26f70*/  LDL.LU R229, [R1+0x154] ;  /* 0x0001540001e57983 */ /* 0x000f660000300800 */
        /* <DEDUP_REMOVED lines=14> */
[----:B0-----:R-:W-:Y:S01]  /*27060*/  FMUL R14, R226, R2 ;  /* 0x00000002e20e7220 */ /* 0x001fe20000400000 */
[----:B------:R-:W-:Y:S01]  /*27070*/  ISETP.GT.AND P6, PT, R3, 0xa8, PT ;  /* 0x000000a80300780c */ /* 0x000fe20003fc4270 */
[----:B------:R-:W5:Y:S03]  /*27080*/  LDL.LU R226, [R1+0x160] ;  /* 0x0001600001e27983 */ /* 0x000f660000300800 */
[----:B------:R-:W-:-:S04]  /*27090*/  F2FP.F16.F32.PACK_AB R14, RZ, R14 ;  /* 0x0000000eff0e723e */ /* 0x000fc800000000ff */
[----:B------:R-:W-:Y:S01]  /*270a0*/  PRMT R15, R14, 0x7610, R15 ;  /* 0x000076100e0f7816 */ /* 0x000fe2000000000f */
[----:B------:R-:W-:Y:S02]  /*270b0*/  FMUL R14, R225, R2 ;  /* 0x00000002e10e7220 */ /* 0x000fe40000400000 */
[----:B------:R-:W5:Y:S04]  /*270c0*/  LDL.LU R225, [R1+0x164] ;  /* 0x0001640001e17983 */ /* 0x000f680000300800 */
[----:B------:R0:W-:Y:S01]  /*270d0*/  @P5 STG.E.U16 desc[UR36][R12.64+0x142], R15 ;  /* 0x0001420f0c005986 */ /* 0x0001e2000c101524 */
[----:B------:R-:W-:Y:S02]  /*270e0*/  ISETP.GT.AND P5, PT, R0, 0x100, P6 ;  /* 0x000001000000780c */ /* 0x000fe400037a4270 */
[----:B------:R-:W-:-:S02]  /*270f0*/  F2FP.F16.F32.PACK_AB R14, RZ, R14 ;  /* 0x0000000eff0e723e */ /* 0x000fc400000000ff */
[----:B------:R-:W-:-:S09]  /*27100*/  ISETP.GT.AND P6, PT, R0, 0x108, P6 ;  /* 0x000001080000780c */ /* 0x000fd200037c4270 */
[----:B------:R1:W-:Y:S01]  /*27110*/  @P5 STG.E.U16 desc[UR36][R8.64+0x150], R14 ;  /* 0x0001500e08005986 */ /* 0x0003e2000c101524 */
[----:B------:R-:W-:Y:S01]  /*27120*/  ISETP.GT.AND P5, PT, R0, 0x100, P4 ;  /* 0x000001000000780c */ /* 0x000fe200027a4270 */
[-C--:B0-----:R-:W-:Y:S01]  /*27130*/  FMUL R15, R224, R2.reuse ;  /* 0x00000002e00f7220 */ /* 0x081fe20000400000 */
[----:B-1----:R-:W-:-:S04]  /*27140*/  FMUL R14, R223, R2 ;  /* 0x00000002df0e7220 */ /* 0x002fc80000400000 */
[----:B------:R-:W-:Y:S01]  /*27150*/  F2FP.F16.F32.PACK_AB R15, RZ, R15 ;  /* 0x0000000fff0f723e */ /* 0x000fe200000000ff */
[----:B------:R-:W5:Y:S01]  /*27160*/  LDL.LU R224, [R1+0x168] ;  /* 0x0001680001e07983 */ /* 0x000f620000300800 */
[----:B------:R-:W-:-:S05]  /*27170*/  F2FP.F16.F32.PACK_AB R14, RZ, R14 ;  /* 0x0000000eff0e723e */ /* 0x000fca00000000ff */
[----:B------:R0:W-:Y:S01]  /*27180*/  @P5 STG.E.U16 desc[UR36][R8.64+0x152], R15 ;  /* 0x0001520f08005986 */ /* 0x0001e2000c101524 */
[----:B------:R-:W-:-:S03]  /*27190*/  ISETP.GT.AND P4, PT, R0, 0x108, P4 ;  /* 0x000001080000780c */ /* 0x000fc60002784270 */
[----:B------:R1:W-:Y:S01]  /*271a0*/  @P6 STG.E.U16 desc[UR36][R12.64+0x150], R14 ;  /* 0x0001500e0c006986 */ /* 0x0003e2000c101524 */
[C---:B------:R-:W-:Y:S02]  /*271b0*/  ISETP.GT.AND P5, PT, R0.reuse, 0x100, P3 ;  /* 0x000001000000780c */ /* 0x040fe40001fa4270 */
[----:B------:R-:W-:Y:S01]  /*271c0*/  ISETP.GT.AND P6, PT, R0, 0x100, P2 ;  /* 0x000001000000780c */ /* 0x000fe200017c4270 */
[----:B------:R-:W5:Y:S01]  /*271d0*/  LDL.LU R223, [R1+0x16c] ;  /* 0x00016c0001df7983 */ /* 0x000f620000300800 */
[-C--:B0-----:R-:W-:Y:S01]  /*271e0*/  FMUL R15, R221, R2.reuse ;  /* 0x00000002dd0f7220 */ /* 0x081fe20000400000 */
[----:B-1----:R-:W-:-:S04]  /*271f0*/  FMUL R14, R220, R2 ;  /* 0x00000002dc0e7220 */ /* 0x002fc80000400000 */
[----:B------:R-:W-:Y:S01]  /*27200*/  F2FP.F16.F32.PACK_AB R15, RZ, R15 ;  /* 0x0000000fff0f723e */ /* 0x000fe200000000ff */
[----:B------:R-:W-:Y:S01]  /*27210*/  @P4 STG.E.U16 desc[UR36][R12.64+0x152], R217 ;  /* 0x000152d90c004986 */ /* 0x000fe2000c101524 */
[----:B------:R-:W-:Y:S02]  /*27220*/  ISETP.GT.AND P2, PT, R0, 0x108, P2 ;  /* 0x000001080000780c */ /* 0x000fe40001744270 */
[----:B------:R-:W-:Y:S01]  /*27230*/  F2FP.F16.F32.PACK_AB R14, RZ, R14 ;  /* 0x0000000eff0e723e */ /* 0x000fe200000000ff */
[----:B------:R-:W5:Y:S01]  /*27240*/  LDL.LU R222, [R1+0x170] ;  /* 0x0001700001de7983 */ /* 0x000f620000300800 */
[----:B------:R-:W-:Y:S02]  /*27250*/  PRMT R18, R15, 0x7610, R18 ;  /* 0x000076100f127816 */ /* 0x000fe40000000012 */
[----:B------:R-:W-:Y:S01]  /*27260*/  PRMT R15, R14, 0x7610, R15 ;  /* 0x000076100e0f7816 */ /* 0x000fe2000000000f */
[----:B------:R-:W5:Y:S01]  /*27270*/  LDL.LU R221, [R1+0x174] ;  /* 0x0001740001dd7983 */ /* 0x000f620000300800 */
[----:B------:R-:W-:-:S02]  /*27280*/  F2FP.F16.F32.PACK_AB R14, RZ, R19 ;  /* 0x00000013ff0e723e */ /* 0x000fc400000000ff */
[C---:B------:R-:W-:Y:S01]  /*27290*/  ISETP.GT.AND P3, PT, R0.reuse, 0x108, P3 ;  /* 0x000001080000780c */ /* 0x040fe20001f64270 */
[----:B------:R0:W-:Y:S01]  /*272a0*/  @P5 STG.E.U16 desc[UR36][R8.64+0x162], R15 ;  /* 0x0001620f08005986 */ /* 0x0001e2000c101524 */
[C---:B------:R-:W-:Y:S02]  /*272b0*/  ISETP.GT.AND P4, PT, R0.reuse, 0x100, P0 ;  /* 0x000001000000780c */ /* 0x040fe40000784270 */
[----:B------:R-:W-:Y:S01]  /*272c0*/  ISETP.GT.AND P5, PT, R0, 0x100, P1 ;  /* 0x000001000000780c */ /* 0x000fe20000fa4270 */
[----:B------:R1:W-:Y:S04]  /*272d0*/  @P6 STG.E.U16 desc[UR36][R8.64+0x160], R18 ;  /* 0x0001601208006986 */ /* 0x0003e8000c101524 */
[----:B------:R1:W-:Y:S01]  /*272e0*/  @P2 STG.E.U16 desc[UR36][R12.64+0x160], R14 ;  /* 0x0001600e0c002986 */ /* 0x0003e2000c101524 */
[----:B0-----:R-:W-:-:S03]  /*272f0*/  F2FP.F16.F32.PACK_AB R15, RZ, R22 ;  /* 0x00000016ff0f723e */ /* 0x001fc600000000ff */
[----:B------:R-:W5:Y:S01]  /*27300*/  LDL.LU R220, [R1+0x178] ;  /* 0x0001780001dc7983 */ /* 0x000f620000300800 */
[----:B-1----:R-:W-:-:S03]  /*27310*/  F2FP.F16.F32.PACK_AB R18, RZ, R23 ;  /* 0x00000017ff12723e */ /* 0x002fc600000000ff */
[----:B------:R-:W5:Y:S01]  /*27320*/  LDL.LU R219, [R1+0x17c] ;  /* 0x00017c0001db7983 */ /* 0x000f620000300800 */
[----:B------:R-:W-:-:S03]  /*27330*/  F2FP.F16.F32.PACK_AB R14, RZ, R21 ;  /* 0x00000015ff0e723e */ /* 0x000fc600000000ff */
[----:B------:R-:W2:Y:S01]  /*27340*/  LDL.LU R217, [R1+0x138] ;  /* 0x0001380001d97983 */ /* 0x000ea20000300800 */
[----:B------:R-:W-:Y:S02]  /*27350*/  PRMT R19, R18, 0x7610, R19 ;  /* 0x0000761012137816 */ /* 0x000fe40000000013 */
[----:B------:R-:W-:Y:S01]  /*27360*/  PRMT R18, R15, 0x7610, R18 ;  /* 0x000076100f127816 */ /* 0x000fe20000000012 */
[----:B------:R-:W3:Y:S01]  /*27370*/  LDL.LU R23, [R1+0x134] ;  /* 0x0001340001177983 */ /* 0x000ee20000300800 */
[----:B------:R-:W-:Y:S02]  /*27380*/  PRMT R15, R14, 0x7610, R15 ;  /* 0x000076100e0f7816 */ /* 0x000fe4000000000f */
[----:B------:R-:W-:Y:S01]  /*27390*/  F2FP.F16.F32.PACK_AB R14, RZ, R20 ;  /* 0x00000014ff0e723e */ /* 0x000fe200000000ff */
[----:B------:R-:W4:Y:S04]  /*273a0*/  LDL.LU R22, [R1+0x130] ;  /* 0x0001300001167983 */ /* 0x000f280000300800 */
[----:B------:R-:W5:Y:S04]  /*273b0*/  LDL.LU R21, [R1+0x12c] ;  /* 0x00012c0001157983 */ /* 0x000f680000300800 */
[----:B------:R-:W2:Y:S04]  /*273c0*/  LDL.LU R20, [R1+0x128] ;  /* 0x0001280001147983 */ /* 0x000ea80000300800 */
[----:B------:R0:W-:Y:S04]  /*273d0*/  @P3 STG.E.U16 desc[UR36][R12.64+0x162], R19 ;  /* 0x000162130c003986 */ /* 0x0001e8000c101524 */
[----:B------:R1:W-:Y:S04]  /*273e0*/  @P4 STG.E.U16 desc[UR36][R8.64+0x170], R18 ;  /* 0x0001701208004986 */ /* 0x0003e8000c101524 */
[----:B------:R1:W-:Y:S04]  /*273f0*/  @P5 STG.E.U16 desc[UR36][R8.64+0x172], R15 ;  /* 0x0001720f08005986 */ /* 0x0003e8000c101524 */
[----:B0-----:R-:W3:Y:S04]  /*27400*/  LDL.LU R19, [R1+0x8] ;  /* 0x0000080001137983 */ /* 0x001ee80000300800 */
[----:B-1----:R-:W4:Y:S01]  /*27410*/  LDL.LU R18, [R1+0x4] ;  /* 0x0000040001127983 */ /* 0x002f220000300800 */
[----:B------:R-:W-:-:S03]  /*27420*/  PRMT R15, R14, 0x7610, R15 ;  /* 0x000076100e0f7816 */ /* 0x000fc6000000000f */
[----:B------:R-:W5:Y:S01]  /*27430*/  LDL.LU R14, [R1] ;  /* 0x00000000010e7983 */ /* 0x000f620000300800 */
[C---:B------:R-:W-:Y:S02]  /*27440*/  ISETP.GT.AND P0, PT, R0.reuse, 0x108, P0 ;  /* 0x000001080000780c */ /* 0x040fe40000704270 */
[----:B------:R-:W-:Y:S02]  /*27450*/  ISETP.GT.AND P1, PT, R0, 0x108, P1 ;  /* 0x000001080000780c */ /* 0x000fe40000f24270 */
[----:B------:R-:W-:Y:S01]  /*27460*/  ISETP.GT.AND P3, PT, R3, 0xc0, PT ;  /* 0x000000c00300780c */ /* 0x000fe20003f64270 */
[----:B------:R-:W-:-:S08]  /*27470*/  FMUL R216, R216, R2 ;  /* 0x00000002d8d87220 */ /* 0x000fd00000400000 */
[----:B------:R0:W-:Y:S01]  /*27480*/  @P0 STG.E.U16 desc[UR36][R12.64+0x170], R15 ;  /* 0x0001700f0c000986 */ /* 0x0001e2000c101524 */
[----:B------:R-:W-:Y:S02]  /*27490*/  ISETP.GT.AND P0, PT, R0, RZ, P3 ;  /* 0x000000ff0000720c */ /* 0x000fe40001f04270 */
[----:B0-----:R-:W-:Y:S02]  /*274a0*/  F2FP.F16.F32.PACK_AB R15, RZ, R216 ;  /* 0x000000d8ff0f723e */ /* 0x001fe400000000ff */
[----:B------:R-:W2:Y:S04]  /*274b0*/  LDL.LU R216, [R1+0x124] ;  /* 0x0001240001d87983 */ /* 0x000ea80000300800 */
[----:B------:R0:W-:Y:S01]  /*274c0*/  @P1 STG.E.U16 desc[UR36][R12.64+0x172], R15 ;  /* 0x0001720f0c001986 */ /* 0x0001e2000c101524 */
[-C--:B----4-:R-:W-:Y:S01]  /*274d0*/  FMUL R18, R18, R2.reuse ;  /* 0x0000000212127220 */ /* 0x090fe20000400000 */
[----:B-----5:R-:W-:-:S04]  /*274e0*/  FMUL R14, R14, R2 ;  /* 0x000000020e0e7220 */ /* 0x020fc80000400000 */
[----:B0-----:R-:W-:Y:S02]  /*274f0*/  F2FP.F16.F32.PACK_AB R13, RZ, R18 ;  /* 0x00000012ff0d723e */ /* 0x001fe400000000ff */
[----:B------:R-:W-:-:S05]  /*27500*/  F2FP.F16.F32.PACK_AB R14, RZ, R14 ;  /* 0x0000000eff0e723e */ /* 0x000fca00000000ff */
[----:B------:R0:W-:Y:S02]  /*27510*/  @P0 STG.E.U16 desc[UR36][R4.64+0x180], R14 ;  /* 0x0001800e04000986 */ /* 0x0001e4000c101524 */
[----:B0-----:R-:W-:Y:S02]  /*27520*/  PRMT R14, R13, 0x7610, R14 ;  /* 0x000076100d0e7816 */ /* 0x001fe4000000000e */
[----:B------:R-:W4:Y:S01]  /*27530*/  LDL.LU R13, [R1+0xc] ;  /* 0x00000c00010d7983 */ /* 0x000f220000300800 */
[----:B------:R-:W-:Y:S01]  /*27540*/  ISETP.GT.AND P6, PT, R3, 0xc1, PT ;  /* 0x000000c10300780c */ /* 0x000fe20003fc4270 */
[----:B---3--:R-:W-:-:S03]  /*27550*/  FMUL R19, R19, R2 ;  /* 0x0000000213137220 */ /* 0x008fc60000400000 */
[C---:B------:R-:W-:Y:S02]  /*27560*/  ISETP.GT.AND P2, PT, R0.reuse, RZ, P6 ;  /* 0x000000ff0000720c */ /* 0x040fe40003744270 */
[C---:B------:R-:W-:Y:S02]  /*27570*/  ISETP.GT.AND P3, PT, R0.reuse, 0x8, P3 ;  /* 0x000000080000780c */ /* 0x040fe40001f64270 */
[----:B------:R-:W-:Y:S02]  /*27580*/  F2FP.F16.F32.PACK_AB R12, RZ, R19 ;  /* 0x00000013ff0c723e */ /* 0x000fe400000000ff */
[----:B------:R-:W-:Y:S02]  /*27590*/  ISETP.GT.AND P0, PT, R0, 0x8, P6 ;  /* 0x000000080000780c */ /* 0x000fe40003704270 */
[----:B------:R-:W-:-:S05]  /*275a0*/  PRMT R15, R12, 0x7610, R15 ;  /* 0x000076100c0f7816 */ /* 0x000fca000000000f */
[----:B------:R0:W-:Y:S04]  /*275b0*/  @P2 STG.E.U16 desc[UR36][R4.64+0x182], R14 ;  /* 0x0001820e04002986 */ /* 0x0001e8000c101524 */
[----:B------:R-:W-:Y:S01]  /*275c0*/  @P3 STG.E.U16 desc[UR36][R6.64+0x180], R15 ;  /* 0x0001800f06003986 */ /* 0x000fe2000c101524 */
[----:B----4-:R-:W-:-:S05]  /*275d0*/  FMUL R13, R13, R2 ;  /* 0x000000020d0d7220 */ /* 0x010fca0000400000 */
[----:B------:R-:W-:Y:S02]  /*275e0*/  F2FP.F16.F32.PACK_AB R12, RZ, R13 ;  /* 0x0000000dff0c723e */ /* 0x000fe400000000ff */
[----:B------:R-:W3:Y:S02]  /*275f0*/  LDL.LU R13, [R1+0x10] ;  /* 0x00001000010d7983 */ /* 0x000ee40000300800 */
[----:B0-----:R-:W-:Y:S02]  /*27600*/  PRMT R14, R12, 0x7610, R14 ;  /* 0x000076100c0e7816 */ /* 0x001fe4000000000e */
[----:B------:R-:W4:Y:S04]  /*27610*/  LDL.LU R12, [R1+0x14] ;  /* 0x00001400010c7983 */ /* 0x000f280000300800 */
[----:B------:R0:W-:Y:S04]  /*27620*/  @P0 STG.E.U16 desc[UR36][R6.64+0x182], R14 ;  /* 0x0001820e06000986 */ /* 0x0001e8000c101524 */
[----:B0-----:R-:W5:Y:S01]  /*27630*/  LDL.LU R14, [R1+0x18] ;  /* 0x00001800010e7983 */ /* 0x001f620000300800 */
[----:B------:R-:W-:-:S02]  /*27640*/  ISETP.GT.AND P5, PT, R3, 0xc8, PT ;  /* 0x000000c80300780c */ /* 0x000fc40003fa4270 */
[----:B------:R-:W-:Y:S02]  /*27650*/  ISETP.GT.AND P4, PT, R3, 0xc9, PT ;  /* 0x000000c90300780c */ /* 0x000fe40003f84270 */
[C---:B------:R-:W-:Y:S02]  /*27660*/  ISETP.GT.AND P1, PT, R0.reuse, RZ, P5 ;  /* 0x000000ff0000720c */ /* 0x040fe40002f24270 */
[C---:B------:R-:W-:Y:S02]  /*27670*/  ISETP.GT.AND P2, PT, R0.reuse, RZ, P4 ;  /* 0x000000ff0000720c */ /* 0x040fe40002744270 */
[----:B------:R-:W-:Y:S01]  /*27680*/  ISETP.GT.AND P0, PT, R0, 0x8, P5 ;  /* 0x000000080000780c */ /* 0x000fe20002f04270 */
[-C--:B---3--:R-:W-:Y:S01]  /*27690*/  FMUL R13, R13, R2.reuse ;  /* 0x000000020d0d7220 */ /* 0x088fe20000400000 */
[----:B----4-:R-:W-:-:S04]  /*276a0*/  FMUL R12, R12, R2 ;  /* 0x000000020c0c7220 */ /* 0x010fc80000400000 */
[----:B------:R-:W-:Y:S02]  /*276b0*/  F2FP.F16.F32.PACK_AB R13, RZ, R13 ;  /* 0x0000000dff0d723e */ /* 0x000fe400000000ff */
[----:B------:R-:W-:Y:S02]  /*276c0*/  F2FP.F16.F32.PACK_AB R12, RZ, R12 ;  /* 0x0000000cff0c723e */ /* 0x000fe400000000ff */
[----:B------:R-:W-:Y:S01]  /*276d0*/  PRMT R15, R13, 0x7610, R15 ;  /* 0x000076100d0f7816 */ /* 0x000fe2000000000f */
[----:B-----5:R-:W-:-:S05]  /*276e0*/  FMUL R14, R14, R2 ;  /* 0x000000020e0e7220 */ /* 0x020fca0000400000 */
[----:B------:R-:W-:Y:S02]  /*276f0*/  F2FP.F16.F32.PACK_AB R13, RZ, R14 ;  /* 0x0000000eff0d723e */ /* 0x000fe400000000ff */
[----:B------:R-:W-:Y:S02]  /*27700*/  PRMT R14, R12, 0x7610, R14 ;  /* 0x000076100c0e7816 */ /* 0x000fe4000000000e */
[----:B------:R-:W-:Y:S01]  /*27710*/  PRMT R12, R13, 0x7610, R12 ;  /* 0x000076100d0c7816 */ /* 0x000fe2000000000c */
[----:B------:R0:W-:Y:S04]  /*27720*/  @P1 STG.E.U16 desc[UR36][R4.64+0x190], R15 ;  /* 0x0001900f04001986 */ /* 0x0001e8000c101524 */
[----:B------:R-:W-:Y:S04]  /*27730*/  @P2 STG.E.U16 desc[UR36][R4.64+0x192], R14 ;  /* 0x0001920e04002986 */ /* 0x000fe8000c101524 */
[----:B------:R1:W-:Y:S04]  /*27740*/  @P0 STG.E.U16 desc[UR36][R6.64+0x190], R12 ;  /* 0x0001900c06000986 */ /* 0x0003e8000c101524 */
[----:B0-----:R-:W3:Y:S04]  /*27750*/  LDL.LU R15, [R1+0x120] ;  /* 0x00012000010f7983 */ /* 0x001ee80000300800 */
[----:B------:R-:W4:Y:S04]  /*27760*/  LDL.LU R13, [R1+0x1c] ;  /* 0x00001c00010d7983 */ /* 0x000f280000300800 */
[----:B-1----:R-:W5:Y:S02]  /*27770*/  LDL.LU R12, [R1+0x20] ;  /* 0x00002000010c7983 */ /* 0x002f640000300800 */
[----:B-----5:R-:W-:-:S05]  /*27780*/  FMUL R12, R12, R2 ;  /* 0x000000020c0c7220 */ /* 0x020fca0000400000 */
[----:B------:R-:W-:-:S04]  /*27790*/  F2FP.F16.F32.PACK_AB R12, RZ, R12 ;  /* 0x0000000cff0c723e */ /* 0x000fc800000000ff */
[----:B------:R-:W-:Y:S02]  /*277a0*/  PRMT R14, R12, 0x7610, R14 ;  /* 0x000076100c0e7816 */ /* 0x000fe4000000000e */
[----:B------:R-:W5:Y:S01]  /*277b0*/  LDL.LU R12, [R1+0x24] ;  /* 0x00002400010c7983 */ /* 0x000f620000300800 */
[----:B------:R-:W-:Y:S02]  /*277c0*/  ISETP.GT.AND P3, PT, R3, 0xd0, PT ;  /* 0x000000d00300780c */ /* 0x000fe40003f64270 */
[C---:B------:R-:W-:Y:S02]  /*277d0*/  ISETP.GT.AND P1, PT, R0.reuse, 0x8, P4 ;  /* 0x000000080000780c */ /* 0x040fe40002724270 */
[----:B------:R-:W-:Y:S01]  /*277e0*/  ISETP.GT.AND P0, PT, R0, RZ, P3 ;  /* 0x000000ff0000720c */ /* 0x000fe20001f04270 */
[----:B----4-:R-:W-:-:S05]  /*277f0*/  FMUL R13, R13, R2 ;  /* 0x000000020d0d7220 */ /* 0x010fca0000400000 */
[----:B------:R-:W-:-:S05]  /*27800*/  F2FP.F16.F32.PACK_AB R13, RZ, R13 ;  /* 0x0000000dff0d723e */ /* 0x000fca00000000ff */
[----:B------:R-:W-:Y:S04]  /*27810*/  @P1 STG.E.U16 desc[UR36][R6.64+0x192], R13 ;  /* 0x0001920d06001986 */ /* 0x000fe8000c101524 */
[----:B------:R0:W-:Y:S04]  /*27820*/  @P0 STG.E.U16 desc[UR36][R4.64+0x1a0], R14 ;  /* 0x0001a00e04000986 */ /* 0x0001e8000c101524 */
[----:B0-----:R-:W4:Y:S01]  /*27830*/  LDL.LU R14, [R1+0x30] ;  /* 0x00003000010e7983 */ /* 0x001f220000300800 */
[----:B-----5:R-:W-:-:S05]  /*27840*/  FMUL R12, R12, R2 ;  /* 0x000000020c0c7220 */ /* 0x020fca0000400000 */
[----:B------:R-:W-:-:S04]  /*27850*/  F2FP.F16.F32.PACK_AB R12, RZ, R12 ;  /* 0x0000000cff0c723e */ /* 0x000fc800000000ff */
[----:B------:R-:W-:Y:S02]  /*27860*/  PRMT R13, R12, 0x7610, R13 ;  /* 0x000076100c0d7816 */ /* 0x000fe4000000000d */
[----:B------:R-:W5:Y:S01]  /*27870*/  LDL.LU R12, [R1+0x28] ;  /* 0x00002800010c7983 */ /* 0x000f620000300800 */
[----:B------:R-:W-:-:S04]  /*27880*/  ISETP.GT.AND P2, PT, R3, 0xd1, PT ;  /* 0x000000d10300780c */ /* 0x000fc80003f44270 */
[----:B------:R-:W-:-:S13]  /*27890*/  ISETP.GT.AND P0, PT, R0, RZ, P2 ;  /* 0x000000ff0000720c */ /* 0x000fda0001704270 */
[----:B------:R0:W-:Y:S01]  /*278a0*/  @P0 STG.E.U16 desc[UR36][R4.64+0x1a2], R13 ;  /* 0x0001a20d04000986 */ /* 0x0001e2000c101524 */
[----:B-----5:R-:W-:-:S05]  /*278b0*/  FMUL R12, R12, R2 ;  /* 0x000000020c0c7220 */ /* 0x020fca0000400000 */
[----:B------:R-:W-:-:S04]  /*278c0*/  F2FP.F16.F32.PACK_AB R12, RZ, R12 ;  /* 0x0000000cff0c723e */ /* 0x000fc800000000ff */
[----:B0-----:R-:W-:Y:S02]  /*278d0*/  PRMT R13, R12, 0x7610, R13 ;  /* 0x000076100c0d7816 */ /* 0x001fe4000000000d */
[----:B------:R-:W5:Y:S01]  /*278e0*/  LDL.LU R12, [R1+0x2c] ;  /* 0x00002c00010c7983 */ /* 0x000f620000300800 */
[----:B------:R-:W-:-:S13]  /*278f0*/  ISETP.GT.AND P0, PT, R0, 0x8, P3 ;  /* 0x000000080000780c */ /* 0x000fda0001f04270 */
[----:B------:R-:W-:Y:S01]  /*27900*/  @P0 STG.E.U16 desc[UR36][R6.64+0x1a0], R13 ;  /* 0x0001a00d06000986 */ /* 0x000fe2000c101524 */
[----:B------:R-:W-:Y:S02]  /*27910*/  ISETP.GT.AND P0, PT, R0, 0x8, P2 ;  /* 0x000000080000780c */ /* 0x000fe40001704270 */
[----:B------:R-:W-:Y:S01]  /*27920*/  ISETP.GT.AND P2, PT, R3, 0xd8, PT ;  /* 0x000000d80300780c */ /* 0x000fe20003f44270 */
[----:B----4-:R-:W-:-:S05]  /*27930*/  FMUL R14, R14, R2 ;  /* 0x000000020e0e7220 */ /* 0x010fca0000400000 */
[----:B------:R-:W-:Y:S01]  /*27940*/  F2FP.F16.F32.PACK_AB R14, RZ, R14 ;  /* 0x0000000eff0e723e */ /* 0x000fe200000000ff */
[----:B-----5:R-:W-:-:S05]  /*27950*/  FMUL R12, R12, R2 ;  /* 0x000000020c0c7220 */ /* 0x020fca0000400000 */
[----:B------:R-:W-:-:S05]  /*27960*/  F2FP.F16.F32.PACK_AB R12, RZ, R12 ;  /* 0x0000000cff0c723e */ /* 0x000fca00000000ff */
[----:B------:R0:W-:Y:S02]  /*27970*/  @P0 STG.E.U16 desc[UR36][R6.64+0x1a2], R12 ;  /* 0x0001a20c06000986 */ /* 0x0001e4000c101524 */
[----:B0-----:R-:W-:-:S04]  /*27980*/  IADD3 R12, P0, R10, UR5, RZ ;  /* 0x000000050a0c7c10 */ /* 0x001fc8000ff1e0ff */
[----:B------:R-:W-:Y:S02]  /*27990*/  IADD3.X R13, R11, UR4, RZ, P0, !PT ;  /* 0x000000040b0d7c10 */ /* 0x000fe400087fe4ff */
[----:B------:R-:W-:-:S13]  /*279a0*/  ISETP.GT.AND P0, PT, R0, RZ, P2 ;  /* 0x000000ff0000720c */ /* 0x000fda0001704270 */
[----:B------:R0:W-:Y:S04]  /*279b0*/  @P0 STG.E.U16 desc[UR36][R4.64+0x1b0], R14 ;  /* 0x0001b00e04000986 */ /* 0x0001e8000c101524 */
[----:B0-----:R-:W4:Y:S01]  /*279c0*/  LDL.LU R14, [R1+0x34] ;  /* 0x00003400010e7983 */ /* 0x001f220000300800 */
[----:B------:R-:W-:-:S04]  /*279d0*/  ISETP.GT.AND P1, PT, R3, 0xd9, PT ;  /* 0x000000d90300780c */ /* 0x000fc80003f24270 */
[----:B------:R-:W-:Y:S01]  /*279e0*/  ISETP.GT.AND P0, PT, R0, RZ, P1 ;  /* 0x000000ff0000720c */ /* 0x000fe20000f04270 */
[----:B----4-:R-:W-:-:S05]  /*279f0*/  FMUL R14, R14, R2 ;  /* 0x000000020e0e7220 */ /* 0x010fca0000400000 */
[----:B------:R-:W-:-:S07]  /*27a00*/  F2FP.F16.F32.PACK_AB R14, RZ, R14 ;  /* 0x0000000eff0e723e */ /* 0x000fce00000000ff */
[----:B------:R0:W-:Y:S04]  /*27a10*/  @P0 STG.E.U16 desc[UR36][R4.64+0x1b2], R14 ;  /* 0x0001b20e04000986 */ /* 0x0001e8000c101524 */
[----:B0-----:R-:W4:Y:S01]  /*27a20*/  LDL.LU R14, [R1+0x38] ;  /* 0x00003800010e7983 */ /* 0x001f220000300800 */
[----:B------:R-:W-:Y:S01]  /*27a30*/  ISETP.GT.AND P0, PT, R0, 0x8, P2 ;  /* 0x000000080000780c */ /* 0x000fe20001704270 */
        /* <DEDUP_REMOVED lines=312> */
[----:B------:R-:W-:Y:S02]  /*28dc0*/  ISETP.GT.AND P0, PT, R0, 0x8, P1 ;  /* 0x000000080000780c */ /* 0x000fe40000f04270 */
[----:B------:R-:W-:Y:S01]  /*28dd0*/  ISETP.GT.AND P2, PT, R3, 0x150, PT ;  /* 0x000001500300780c */ /* 0x000fe20003f44270 */
[----:B---3--:R-:W-:-:S05]  /*28de0*/  FMUL R15, R15, R2 ;  /* 0x000000020f0f7220 */ /* 0x008fca0000400000 */
[----:B------:R-:W-:Y:S02]  /*28df0*/  F2FP.F16.F32.PACK_AB R15, RZ, R15 ;  /* 0x0000000fff0f723e */ /* 0x000fe400000000ff */
[C---:B------:R-:W-:Y:S02]  /*28e00*/  ISETP.GT.AND P1, PT, R3.reuse, 0x151, PT ;  /* 0x000001510300780c */ /* 0x040fe40003f24270 */
[C---:B------:R-:W-:Y:S02]  /*28e10*/  ISETP.GT.AND P5, PT, R3.reuse, 0x168, PT ;  /* 0x000001680300780c */ /* 0x040fe40003fa4270 */
[C---:B------:R-:W-:Y:S02]  /*28e20*/  ISETP.GT.AND P3, PT, R3.reuse, 0x169, PT ;  /* 0x000001690300780c */ /* 0x040fe40003f64270 */
[----:B------:R-:W-:Y:S01]  /*28e30*/  ISETP.GT.AND P4, PT, R3, 0x171, PT ;  /* 0x000001710300780c */ /* 0x000fe20003f84270 */
[----:B----4-:R-:W-:-:S05]  /*28e40*/  FMUL R14, R14, R2 ;  /* 0x000000020e0e7220 */ /* 0x010fca0000400000 */
[----:B------:R-:W-:-:S05]  /*28e50*/  F2FP.F16.F32.PACK_AB R14, RZ, R14 ;  /* 0x0000000eff0e723e */ /* 0x000fca00000000ff */
[----:B------:R0:W-:Y:S01]  /*28e60*/  @P0 STG.E.U16 desc[UR36][R6.64+0x292], R14 ;  /* 0x0002920e06000986 */ /* 0x0001e2000c101524 */
[----:B------:R-:W-:Y:S02]  /*28e70*/  ISETP.GT.AND P0, PT, R0, RZ, P2 ;  /* 0x000000ff0000720c */ /* 0x000fe40001704270 */
[----:B0-----:R-:W-:Y:S01]  /*28e80*/  PRMT R14, R15, 0x7610, R14 ;  /* 0x000076100f0e7816 */ /* 0x001fe2000000000e */
[----:B--2---:R-:W-:-:S10]  /*28e90*/  FMUL R15, R216, R2 ;  /* 0x00000002d80f7220 */ /* 0x004fd40000400000 */
[----:B------:R0:W-:Y:S01]  /*28ea0*/  @P0 STG.E.U16 desc[UR36][R4.64+0x2a0], R14 ;  /* 0x0002a00e04000986 */ /* 0x0001e2000c101524 */
[----:B------:R-:W-:Y:S02]  /*28eb0*/  ISETP.GT.AND P0, PT, R0, RZ, P1 ;  /* 0x000000ff0000720c */ /* 0x000fe40000f04270 */
[----:B------:R-:W-:-:S04]  /*28ec0*/  F2FP.F16.F32.PACK_AB R15, RZ, R15 ;  /* 0x0000000fff0f723e */ /* 0x000fc800000000ff */
[----:B0-----:R-:W-:Y:S01]  /*28ed0*/  PRMT R14, R15, 0x7610, R14 ;  /* 0x000076100f0e7816 */ /* 0x001fe2000000000e */
[----:B------:R-:W-:-:S06]  /*28ee0*/  FMUL R15, R20, R2 ;  /* 0x00000002140f7220 */ /* 0x000fcc0000400000 */
[----:B------:R0:W-:Y:S01]  /*28ef0*/  @P0 STG.E.U16 desc[UR36][R4.64+0x2a2], R14 ;  /* 0x0002a20e04000986 */ /* 0x0001e2000c101524 */
[----:B------:R-:W-:Y:S02]  /*28f00*/  ISETP.GT.AND P0, PT, R0, 0x8, P2 ;  /* 0x000000080000780c */ /* 0x000fe40001704270 */
[----:B------:R-:W-:-:S04]  /*28f10*/  F2FP.F16.F32.PACK_AB R15, RZ, R15 ;  /* 0x0000000fff0f723e */ /* 0x000fc800000000ff */
[----:B------:R-:W-:Y:S01]  /*28f20*/  PRMT R18, R15, 0x7610, R18 ;  /* 0x000076100f127816 */ /* 0x000fe20000000012 */
[----:B------:R-:W-:-:S06]  /*28f30*/  FMUL R15, R21, R2 ;  /* 0x00000002150f7220 */ /* 0x000fcc0000400000 */
[----:B------:R1:W-:Y:S01]  /*28f40*/  @P0 STG.E.U16 desc[UR36][R6.64+0x2a0], R18 ;  /* 0x0002a01206000986 */ /* 0x0003e2000c101524 */
[----:B------:R-:W-:Y:S02]  /*28f50*/  ISETP.GT.AND P0, PT, R0, 0x8, P1 ;  /* 0x000000080000780c */ /* 0x000fe40000f04270 */
[----:B------:R-:W-:Y:S02]  /*28f60*/  F2FP.F16.F32.PACK_AB R15, RZ, R15 ;  /* 0x0000000fff0f723e */ /* 0x000fe400000000ff */
[----:B------:R-:W-:Y:S01]  /*28f70*/  ISETP.GT.AND P2, PT, R3, 0x158, PT ;  /* 0x000001580300780c */ /* 0x000fe20003f44270 */
[----:B0-----:R-:W-:-:S08]  /*28f80*/  FMUL R14, R22, R2 ;  /* 0x00000002160e7220 */ /* 0x001fd00000400000 */
[----:B------:R0:W-:Y:S01]  /*28f90*/  @P0 STG.E.U16 desc[UR36][R6.64+0x2a2], R15 ;  /* 0x0002a20f06000986 */ /* 0x0001e2000c101524 */
[----:B------:R-:W-:Y:S02]  /*28fa0*/  ISETP.GT.AND P0, PT, R0, RZ, P2 ;  /* 0x000000ff0000720c */ /* 0x000fe40001704270 */
[----:B------:R-:W-:Y:S02]  /*28fb0*/  F2FP.F16.F32.PACK_AB R14, RZ, R14 ;  /* 0x0000000eff0e723e */ /* 0x000fe400000000ff */
[----:B------:R-:W-:Y:S02]  /*28fc0*/  ISETP.GT.AND P1, PT, R3, 0x159, PT ;  /* 0x000001590300780c */ /* 0x000fe40003f24270 */
[----:B------:R-:W-:Y:S01]  /*28fd0*/  PRMT R19, R14, 0x7610, R19 ;  /* 0x000076100e137816 */ /* 0x000fe20000000013 */
[----:B------:R-:W-:-:S06]  /*28fe0*/  FMUL R14, R23, R2 ;  /* 0x00000002170e7220 */ /* 0x000fcc0000400000 */
[----:B------:R2:W-:Y:S01]  /*28ff0*/  @P0 STG.E.U16 desc[UR36][R4.64+0x2b0], R19 ;  /* 0x0002b01304000986 */ /* 0x0005e2000c101524 */
[----:B------:R-:W-:Y:S02]  /*29000*/  ISETP.GT.AND P0, PT, R0, RZ, P1 ;  /* 0x000000ff0000720c */ /* 0x000fe40000f04270 */
[----:B------:R-:W-:-:S04]  /*29010*/  F2FP.F16.F32.PACK_AB R14, RZ, R14 ;  /* 0x0000000eff0e723e */ /* 0x000fc800000000ff */
[----:B-1----:R-:W-:Y:S01]  /*29020*/  PRMT R18, R14, 0x7610, R18 ;  /* 0x000076100e127816 */ /* 0x002fe20000000012 */
[----:B------:R-:W-:-:S06]  /*29030*/  FMUL R14, R217, R2 ;  /* 0x00000002d90e7220 */ /* 0x000fcc0000400000 */
[----:B------:R1:W-:Y:S01]  /*29040*/  @P0 STG.E.U16 desc[UR36][R4.64+0x2b2], R18 ;  /* 0x0002b21204000986 */ /* 0x0003e2000c101524 */
[----:B------:R-:W-:Y:S02]  /*29050*/  ISETP.GT.AND P0, PT, R0, 0x8, P2 ;  /* 0x000000080000780c */ /* 0x000fe40001704270 */
[----:B------:R-:W-:-:S04]  /*29060*/  F2FP.F16.F32.PACK_AB R14, RZ, R14 ;  /* 0x0000000eff0e723e */ /* 0x000fc800000000ff */
[----:B0-----:R-:W-:Y:S01]  /*29070*/  PRMT R15, R14, 0x7610, R15 ;  /* 0x000076100e0f7816 */ /* 0x001fe2000000000f */
[----:B------:R-:W-:-:S06]  /*29080*/  FMUL R14, R235, R2 ;  /* 0x00000002eb0e7220 */ /* 0x000fcc0000400000 */
[----:B------:R0:W-:Y:S01]  /*29090*/  @P0 STG.E.U16 desc[UR36][R6.64+0x2b0], R15 ;  /* 0x0002b00f06000986 */ /* 0x0001e2000c101524 */
[----:B------:R-:W-:Y:S02]  /*290a0*/  ISETP.GT.AND P0, PT, R0, 0x8, P1 ;  /* 0x000000080000780c */ /* 0x000fe40000f04270 */
[----:B------:R-:W-:Y:S02]  /*290b0*/  F2FP.F16.F32.PACK_AB R14, RZ, R14 ;  /* 0x0000000eff0e723e */ /* 0x000fe400000000ff */
[----:B------:R-:W-:Y:S02]  /*290c0*/  ISETP.GT.AND P2, PT, R3, 0x160, PT ;  /* 0x000001600300780c */ /* 0x000fe40003f44270 */
[----:B--2---:R-:W-:Y:S01]  /*290d0*/  PRMT R19, R14, 0x7610, R19 ;  /* 0x000076100e137816 */ /* 0x004fe20000000013 */
[----:B------:R-:W-:-:S06]  /*290e0*/  FMUL R14, R234, R2 ;  /* 0x00000002ea0e7220 */ /* 0x000fcc0000400000 */
[----:B------:R2:W-:Y:S01]  /*290f0*/  @P0 STG.E.U16 desc[UR36][R6.64+0x2b2], R19 ;  /* 0x0002b21306000986 */ /* 0x0005e2000c101524 */
[----:B------:R-:W-:Y:S02]  /*29100*/  ISETP.GT.AND P0, PT, R0, RZ, P2 ;  /* 0x000000ff0000720c */ /* 0x000fe40001704270 */
[----:B------:R-:W-:Y:S02]  /*29110*/  F2FP.F16.F32.PACK_AB R14, RZ, R14 ;  /* 0x0000000eff0e723e */ /* 0x000fe400000000ff */
[----:B------:R-:W-:Y:S02]  /*29120*/  ISETP.GT.AND P1, PT, R3, 0x161, PT ;  /* 0x000001610300780c */ /* 0x000fe40003f24270 */
[----:B-1----:R-:W-:Y:S01]  /*29130*/  PRMT R18, R14, 0x7610, R18 ;  /* 0x000076100e127816 */ /* 0x002fe20000000012 */
[----:B------:R-:W-:-:S06]  /*29140*/  FMUL R14, R233, R2 ;  /* 0x00000002e90e7220 */ /* 0x000fcc0000400000 */
        /* <DEDUP_REMOVED lines=8> */
[----:B--2---:R-:W-:Y:S01]  /*291d0*/  PRMT R19, R14, 0x7610, R19 ;  /* 0x000076100e137816 */ /* 0x004fe20000000013 */
[----:B------:R-:W-:-:S06]  /*291e0*/  FMUL R14, R231, R2 ;  /* 0x00000002e70e7220 */ /* 0x000fcc0000400000 */
[----:B------:R2:W-:Y:S01]  /*291f0*/  @P0 STG.E.U16 desc[UR36][R6.64+0x2c0], R19 ;  /* 0x0002c01306000986 */ /* 0x0005e2000c101524 */
[----:B------:R-:W-:Y:S02]  /*29200*/  ISETP.GT.AND P0, PT, R0, 0x8, P1 ;  /* 0x000000080000780c */ /* 0x000fe40000f04270 */
[----:B------:R-:W-:-:S04]  /*29210*/  F2FP.F16.F32.PACK_AB R14, RZ, R14 ;  /* 0x0000000eff0e723e */ /* 0x000fc800000000ff */
        /* <DEDUP_REMOVED lines=8> */
[----:B------:R-:W-:Y:S02]  /*292a0*/  ISETP.GT.AND P0, PT, R0, RZ, P3 ;  /* 0x000000ff0000720c */ /* 0x000fe40001f04270 */
        /* <DEDUP_REMOVED lines=14> */
[----:B------:R-:W-:-:S04]  /*29390*/  ISETP.GT.AND P0, PT, R3, 0x170, PT ;  /* 0x000001700300780c */ /* 0x000fc80003f04270 */
[----:B------:R-:W-:Y:S02]  /*293a0*/  ISETP.GT.AND P1, PT, R0, RZ, P0 ;  /* 0x000000ff0000720c */ /* 0x000fe40000724270 */
[----:B------:R-:W-:-:S04]  /*293b0*/  F2FP.F16.F32.PACK_AB R14, RZ, R14 ;  /* 0x0000000eff0e723e */ /* 0x000fc800000000ff */
[----:B--2---:R-:W-:Y:S01]  /*293c0*/  PRMT R19, R14, 0x7610, R19 ;  /* 0x000076100e137816 */ /* 0x004fe20000000013 */
        /* <DEDUP_REMOVED lines=19> */
[----:B------:R-:W-:-:S04]  /*29500*/  F2FP.F16.F32.PACK_AB R14, RZ, R14 ;  /* 0x0000000eff0e723e */ /* 0x000fc800000000ff */
[----:B-1----:R-:W-:Y:S01]  /*29510*/  PRMT R18, R14, 0x7610, R18 ;  /* 0x000076100e127816 */ /* 0x002fe20000000012 */
[----:B------:R-:W-:-:S06]  /*29520*/  FMUL R14, R221, R2 ;  /* 0x00000002dd0e7220 */ /* 0x000fcc0000400000 */
[----:B------:R-:W-:Y:S01]  /*29530*/  @P1 STG.E.U16 desc[UR36][R4.64+0x2f0], R18 ;  /* 0x0002f01204001986 */ /* 0x000fe2000c101524 */
[----:B------:R-:W-:-:S04]  /*29540*/  ISETP.GT.AND P1, PT, R3, 0x179, PT ;  /* 0x000001790300780c */ /* 0x000fc80003f24270 */
[----:B------:R-:W-:Y:S02]  /*29550*/  ISETP.GT.AND P6, PT, R0, RZ, P1 ;  /* 0x000000ff0000720c */ /* 0x000fe40000fc4270 */
[----:B------:R-:W-:-:S04]  /*29560*/  F2FP.F16.F32.PACK_AB R14, RZ, R14 ;  /* 0x0000000eff0e723e */ /* 0x000fc800000000ff */
[----:B0-----:R-:W-:Y:S01]  /*29570*/  PRMT R15, R14, 0x7610, R15 ;  /* 0x000076100e0f7816 */ /* 0x001fe2000000000f */
[----:B------:R-:W-:-:S06]  /*29580*/  FMUL R14, R220, R2 ;  /* 0x00000002dc0e7220 */ /* 0x000fcc0000400000 */
[----:B------:R0:W-:Y:S01]  /*29590*/  @P6 STG.E.U16 desc[UR36][R4.64+0x2f2], R15 ;  /* 0x0002f20f04006986 */ /* 0x0001e2000c101524 */
[----:B------:R-:W-:Y:S02]  /*295a0*/  ISETP.GT.AND P6, PT, R0, 0x8, P2 ;  /* 0x000000080000780c */ /* 0x000fe400017c4270 */
[----:B------:R-:W-:-:S04]  /*295b0*/  F2FP.F16.F32.PACK_AB R14, RZ, R14 ;  /* 0x0000000eff0e723e */ /* 0x000fc800000000ff */
[----:B--2---:R-:W-:-:S07]  /*295c0*/  PRMT R19, R14, 0x7610, R19 ;  /* 0x000076100e137816 */ /* 0x004fce0000000013 */
[----:B0-----:R-:W-:Y:S02]  /*295d0*/  @P6 IMAD.MOV.U32 R4, RZ, RZ, R6 ;  /* 0x000000ffff046224 */ /* 0x001fe400078e0006 */
[----:B------:R-:W-:Y:S02]  /*295e0*/  @P6 IMAD.MOV.U32 R5, RZ, RZ, R7 ;  /* 0x000000ffff056224 */ /* 0x000fe400078e0007 */
[----:B------:R-:W-:-:S03]  /*295f0*/  FMUL R14, R219, R2 ;  /* 0x00000002db0e7220 */ /* 0x000fc60000400000 */
[----:B------:R0:W-:Y:S01]  /*29600*/  @P6 STG.E.U16 desc[UR36][R4.64+0x2f0], R19 ;  /* 0x0002f01304006986 */ /* 0x0001e2000c101524 */
[----:B------:R-:W-:Y:S02]  /*29610*/  ISETP.GT.AND P6, PT, R0, 0x8, P1 ;  /* 0x000000080000780c */ /* 0x000fe40000fc4270 */
[----:B------:R-:W-:Y:S01]  /*29620*/  F2FP.F16.F32.PACK_AB R14, RZ, R14 ;  /* 0x0000000eff0e723e */ /* 0x000fe200000000ff */
[----:B------:R-:W-:-:S10]  /*29630*/  FMUL R120, R120, R2 ;  /* 0x0000000278787220 */ /* 0x000fd40000400000 */
[----:B------:R1:W-:Y:S01]  /*29640*/  @P6 STG.E.U16 desc[UR36][R6.64+0x2f2], R14 ;  /* 0x0002f20e06006986 */ /* 0x0003e2000c101524 */
[----:B------:R-:W-:-:S04]  /*29650*/  ISETP.GT.AND P6, PT, R3, 0xc0, PT ;  /* 0x000000c00300780c */ /* 0x000fc80003fc4270 */
[----:B------:R-:W-:Y:S02]  /*29660*/  ISETP.GT.AND P6, PT, R0, 0x80, P6 ;  /* 0x000000800000780c */ /* 0x000fe400037c4270 */
[----:B------:R-:W-:Y:S01]  /*29670*/  F2FP.F16.F32.PACK_AB R120, RZ, R120 ;  /* 0x00000078ff78723e */ /* 0x000fe200000000ff */
[----:B------:R-:W-:-:S10]  /*29680*/  FMUL R121, R121, R2 ;  /* 0x0000000279797220 */ /* 0x000fd40000400000 */
[----:B------:R1:W-:Y:S01]  /*29690*/  @P6 STG.E.U16 desc[UR36][R10.64+0x180], R120 ;  /* 0x000180780a006986 */ /* 0x0003e2000c101524 */
[----:B------:R-:W-:-:S04]  /*296a0*/  ISETP.GT.AND P6, PT, R3, 0xc1, PT ;  /* 0x000000c10300780c */ /* 0x000fc80003fc4270 */
[----:B------:R-:W-:Y:S02]  /*296b0*/  ISETP.GT.AND P6, PT, R0, 0x80, P6 ;  /* 0x000000800000780c */ /* 0x000fe400037c4270 */
[----:B------:R-:W-:-:S11]  /*296c0*/  F2FP.F16.F32.PACK_AB R121, RZ, R121 ;  /* 0x00000079ff79723e */ /* 0x000fd600000000ff */
[----:B------:R1:W-:Y:S01]  /*296d0*/  @P6 STG.E.U16 desc[UR36][R10.64+0x182], R121 ;  /* 0x000182790a006986 */ /* 0x0003e2000c101524 */
[----:B0-----:R-:W-:-:S04]  /*296e0*/  IADD3 R4, P6, R8, UR5, RZ ;  /* 0x0000000508047c10 */ /* 0x001fc8000ffde0ff */
[----:B------:R-:W-:Y:S02]  /*296f0*/  IADD3.X R5, R9, UR4, RZ, P6, !PT ;  /* 0x0000000409057c10 */ /* 0x000fe4000b7fe4ff */
[----:B------:R-:W-:Y:S01]  /*29700*/  ISETP.GT.AND P6, PT, R3, 0xc0, PT ;  /* 0x000000c00300780c */ /* 0x000fe20003fc4270 */
[----:B------:R-:W-:-:S03]  /*29710*/  FMUL R122, R122, R2 ;  /* 0x000000027a7a7220 */ /* 0x000fc60000400000 */
        /* <DEDUP_REMOVED lines=881> */
[C---:B------:R-:W-:Y:S02]  /*2ce30*/  ISETP.GT.AND P6, PT, R0.reuse, 0x100, P3 ;  /* 0x000001000000780c */ /* 0x040fe40001fc4270 */
[----:B------:R-:W-:Y:S02]  /*2ce40*/  F2FP.F16.F32.PACK_AB R109, RZ, R109 ;  /* 0x0000006dff6d723e */ /* 0x000fe400000000ff */
[C---:B------:R-:W-:Y:S02]  /*2ce50*/  ISETP.GT.AND P5, PT, R0.reuse, 0x108, P5 ;  /* 0x000001080000780c */ /* 0x040fe40002fa4270 */
[----:B------:R-:W-:Y:S01]  /*2ce60*/  ISETP.GT.AND P3, PT, R0, 0x108, P3 ;  /* 0x000001080000780c */ /* 0x000fe20001f64270 */
[-C--:B------:R-:W-:Y:S01]  /*2ce70*/  FMUL R110, R110, R2.reuse ;  /* 0x000000026e6e7220 */ /* 0x080fe20000400000 */
[-C--:B------:R-:W-:Y:S01]  /*2ce80*/  FMUL R111, R111, R2.reuse ;  /* 0x000000026f6f7220 */ /* 0x080fe20000400000 */
[----:B------:R-:W-:-:S04]  /*2ce90*/  FMUL R112, R112, R2 ;  /* 0x0000000270707220 */ /* 0x000fc80000400000 */
[----:B------:R1:W-:Y:S01]  /*2cea0*/  @P6 STG.E.U16 desc[UR36][R8.64+0x2d2], R109 ;  /* 0x0002d26d08006986 */ /* 0x0003e2000c101524 */
[C---:B------:R-:W-:Y:S02]  /*2ceb0*/  ISETP.GT.AND P6, PT, R0.reuse, 0x100, P0 ;  /* 0x000001000000780c */ /* 0x040fe400007c4270 */
[----:B------:R-:W-:Y:S02]  /*2cec0*/  F2FP.F16.F32.PACK_AB R110, RZ, R110 ;  /* 0x0000006eff6e723e */ /* 0x000fe400000000ff */
[----:B------:R-:W-:Y:S02]  /*2ced0*/  F2FP.F16.F32.PACK_AB R111, RZ, R111 ;  /* 0x0000006fff6f723e */ /* 0x000fe400000000ff */
[----:B------:R-:W-:Y:S01]  /*2cee0*/  F2FP.F16.F32.PACK_AB R112, RZ, R112 ;  /* 0x00000070ff70723e */ /* 0x000fe200000000ff */
[----:B------:R1:W-:Y:S01]  /*2cef0*/  @P5 STG.E.U16 desc[UR36][R4.64+0x2d0], R110 ;  /* 0x0002d06e04005986 */ /* 0x0003e2000c101524 */
[C---:B------:R-:W-:Y:S02]  /*2cf00*/  ISETP.GT.AND P5, PT, R0.reuse, 0x100, P4 ;  /* 0x000001000000780c */ /* 0x040fe400027a4270 */
[C---:B------:R-:W-:Y:S01]  /*2cf10*/  ISETP.GT.AND P0, PT, R0.reuse, 0x108, P0 ;  /* 0x000001080000780c */ /* 0x040fe20000704270 */
[----:B------:R1:W-:Y:S01]  /*2cf20*/  @P3 STG.E.U16 desc[UR36][R4.64+0x2d2], R111 ;  /* 0x0002d26f04003986 */ /* 0x0003e2000c101524 */
[C---:B------:R-:W-:Y:S01]  /*2cf30*/  ISETP.GT.AND P4, PT, R0.reuse, 0x108, P4 ;  /* 0x000001080000780c */ /* 0x040fe20002784270 */
[-C--:B------:R-:W-:Y:S01]  /*2cf40*/  FMUL R113, R113, R2.reuse ;  /* 0x0000000271717220 */ /* 0x080fe20000400000 */
[C---:B------:R-:W-:Y:S01]  /*2cf50*/  ISETP.GT.AND P3, PT, R0.reuse, 0x100, P1 ;  /* 0x000001000000780c */ /* 0x040fe20000f64270 */
[----:B------:R1:W-:Y:S01]  /*2cf60*/  @P6 STG.E.U16 desc[UR36][R8.64+0x2e0], R112 ;  /* 0x0002e07008006986 */ /* 0x0003e2000c101524 */
[----:B------:R-:W-:Y:S01]  /*2cf70*/  ISETP.GT.AND P6, PT, R0, 0x100, P2 ;  /* 0x000001000000780c */ /* 0x000fe200017c4270 */
[-C--:B------:R-:W-:Y:S01]  /*2cf80*/  FMUL R114, R114, R2.reuse ;  /* 0x0000000272727220 */ /* 0x080fe20000400000 */
[C---:B------:R-:W-:Y:S01]  /*2cf90*/  ISETP.GT.AND P2, PT, R0.reuse, 0x108, P2 ;  /* 0x000001080000780c */ /* 0x040fe20001744270 */
[-C--:B------:R-:W-:Y:S01]  /*2cfa0*/  FMUL R115, R115, R2.reuse ;  /* 0x0000000273737220 */ /* 0x080fe20000400000 */
[----:B------:R-:W-:Y:S01]  /*2cfb0*/  ISETP.GT.AND P1, PT, R0, 0x108, P1 ;  /* 0x000001080000780c */ /* 0x000fe20000f24270 */
[-C--:B------:R-:W-:Y:S01]  /*2cfc0*/  FMUL R116, R116, R2.reuse ;  /* 0x0000000274747220 */ /* 0x080fe20000400000 */
[-C--:B------:R-:W-:Y:S01]  /*2cfd0*/  FMUL R117, R117, R2.reuse ;  /* 0x0000000275757220 */ /* 0x080fe20000400000 */
[-C--:B------:R-:W-:Y:S01]  /*2cfe0*/  FMUL R118, R118, R2.reuse ;  /* 0x0000000276767220 */ /* 0x080fe20000400000 */
[----:B------:R-:W-:Y:S01]  /*2cff0*/  FMUL R119, R119, R2 ;  /* 0x0000000277777220 */ /* 0x000fe20000400000 */
[----:B------:R-:W-:-:S02]  /*2d000*/  F2FP.F16.F32.PACK_AB R113, RZ, R113 ;  /* 0x00000071ff71723e */ /* 0x000fc400000000ff */
[----:B------:R-:W-:Y:S02]  /*2d010*/  F2FP.F16.F32.PACK_AB R114, RZ, R114 ;  /* 0x00000072ff72723e */ /* 0x000fe400000000ff */
[----:B------:R-:W-:Y:S02]  /*2d020*/  F2FP.F16.F32.PACK_AB R115, RZ, R115 ;  /* 0x00000073ff73723e */ /* 0x000fe400000000ff */
[----:B------:R-:W-:Y:S02]  /*2d030*/  F2FP.F16.F32.PACK_AB R116, RZ, R116 ;  /* 0x00000074ff74723e */ /* 0x000fe400000000ff */
[----:B------:R-:W-:Y:S02]  /*2d040*/  F2FP.F16.F32.PACK_AB R117, RZ, R117 ;  /* 0x00000075ff75723e */ /* 0x000fe400000000ff */
[----:B------:R-:W-:Y:S02]  /*2d050*/  F2FP.F16.F32.PACK_AB R118, RZ, R118 ;  /* 0x00000076ff76723e */ /* 0x000fe400000000ff */
[----:B------:R-:W-:Y:S01]  /*2d060*/  F2FP.F16.F32.PACK_AB R119, RZ, R119 ;  /* 0x00000077ff77723e */ /* 0x000fe200000000ff */
[----:B------:R1:W-:Y:S04]  /*2d070*/  @P5 STG.E.U16 desc[UR36][R8.64+0x2e2], R113 ;  /* 0x0002e27108005986 */ /* 0x0003e8000c101524 */
[----:B------:R1:W-:Y:S04]  /*2d080*/  @P0 STG.E.U16 desc[UR36][R4.64+0x2e0], R114 ;  /* 0x0002e07204000986 */ /* 0x0003e8000c101524 */
[----:B------:R1:W-:Y:S04]  /*2d090*/  @P4 STG.E.U16 desc[UR36][R4.64+0x2e2], R115 ;  /* 0x0002e27304004986 */ /* 0x0003e8000c101524 */
[----:B------:R1:W-:Y:S04]  /*2d0a0*/  @P6 STG.E.U16 desc[UR36][R8.64+0x2f0], R116 ;  /* 0x0002f07408006986 */ /* 0x0003e8000c101524 */
[----:B------:R1:W-:Y:S04]  /*2d0b0*/  @P3 STG.E.U16 desc[UR36][R8.64+0x2f2], R117 ;  /* 0x0002f27508003986 */ /* 0x0003e8000c101524 */
[----:B------:R1:W-:Y:S04]  /*2d0c0*/  @P2 STG.E.U16 desc[UR36][R4.64+0x2f0], R118 ;  /* 0x0002f07604002986 */ /* 0x0003e8000c101524 */
[----:B------:R1:W-:Y:S02]  /*2d0d0*/  @P1 STG.E.U16 desc[UR36][R4.64+0x2f2], R119 ;  /* 0x0002f27704001986 */ /* 0x0003e4000c101524 */
.L_x_1179:
[----:B------:R-:W-:Y:S05]  /*2d0e0*/  BSYNC B0 ;  /* 0x0000000000007941 */ /* 0x000fea0003800000 */
.L_x_33:
[----:B-1----:R-:W2:Y:S04]  /*2d0f0*/  LDL.LU R5, [R1+0x608] ;  /* 0x0006080001057983 */ /* 0x002ea80000300800 */
[----:B0-----:R-:W2:Y:S01]  /*2d100*/  LDL.LU R4, [R1+0x60c] ;  /* 0x00060c0001047983 */ /* 0x001ea20000300800 */
[----:B------:R-:W-:Y:S01]  /*2d110*/  ULDC UR4, c[0x0][0xc] ;  /* 0x0000030000047ab9 */ /* 0x000fe20000000800 */
[----:B------:R-:W-:Y:S01]  /*2d120*/  ULDC UR5, c[0x0][0x10] ;  /* 0x0000040000057ab9 */ /* 0x000fe20000000800 */
[----:B------:R-:W2:Y:S01]  /*2d130*/  LDC R3, c[0x0][0x14] ;  /* 0x00000500ff037b82 */ /* 0x000ea20000000800 */
[----:B------:R-:W-:Y:S01]  /*2d140*/  UIMAD.WIDE.U32 UR4, UR4, UR5, URZ ;  /* 0x00000005040472a5 */ /* 0x000fe2000f8e003f */
[----:B------:R-:W-:Y:S01]  /*2d150*/  PRMT R0, RZ, 0x7610, R0 ;  /* 0x00007610ff007816 */ /* 0x000fe20000000000 */
[----:B------:R-:W-:Y:S01]  /*2d160*/  UMOV UR42, 0xffffffff ;  /* 0xffffffff002a7882 */ /* 0x000fe20000000000 */
[----:B------:R-:W-:-:S03]  /*2d170*/  UMOV UR43, 0xffffffff ;  /* 0xffffffff002b7882 */ /* 0x000fc60000000000 */
[----:B--2---:R-:W-:-:S04]  /*2d180*/  IMAD.WIDE.U32 R4, R3, UR4, R4 ;  /* 0x0000000403047c25 */ /* 0x004fc8000f8e0004 */
[----:B------:R-:W-:Y:S01]  /*2d190*/  IMAD R3, R3, UR5, RZ ;  /* 0x0000000503037c24 */ /* 0x000fe2000f8e02ff */
[----:B------:R-:W-:Y:S01]  /*2d1a0*/  ULDC.64 UR4, c[0x0][0x650] ;  /* 0x0001940000047ab9 */ /* 0x000fe20000000a00 */
[----:B------:R-:W-:Y:S01]  /*2d1b0*/  IMAD.MOV.U32 R7, RZ, RZ, R4 ;  /* 0x000000ffff077224 */ /* 0x000fe200078e0004 */
[----:B------:R-:W-:Y:S01]  /*2d1c0*/  ISETP.GE.U32.AND P0, PT, R4, UR4, PT ;  /* 0x0000000404007c0c */ /* 0x000fe2000bf06070 */
[----:B------:R-:W-:-:S05]  /*2d1d0*/  IMAD.IADD R6, R5, 0x1, R3 ;  /* 0x0000000105067824 */ /* 0x000fca00078e0203 */
[----:B------:R0:W-:Y:S01]  /*2d1e0*/  STL [R1+0x608], R6 ;  /* 0x0006080601007387 */ /* 0x0001e20000100800 */
[----:B------:R-:W-:-:S03]  /*2d1f0*/  ISETP.GE.U32.AND.EX P0, PT, R6, UR5, PT, P0 ;  /* 0x0000000506007c0c */ /* 0x000fc6000bf06100 */
[----:B------:R0:W-:Y:S10]  /*2d200*/  STL [R1+0x60c], R7 ;  /* 0x00060c0701007387 */ /* 0x0001f40000100800 */
[----:B0-----:R-:W-:Y:S05]  /*2d210*/  @P0 BRA `(.L_x_1180) ;  /* 0x0000000400880947 */ /* 0x001fea0003800000 */
[----:B------:R-:W0:Y:S01]  /*2d220*/  S2UR UR6, SR_CTAID.X ;  /* 0x00000000000679c3 */ /* 0x000e220000002500 */
[----:B------:R-:W-:Y:S01]  /*2d230*/  ULDC.64 UR12, c[0x0][0x628] ;  /* 0x00018a00000c7ab9 */ /* 0x000fe20000000a00 */
[----:B------:R-:W-:Y:S01]  /*2d240*/  ULDC UR4, c[0x0][0x150] ;  /* 0x0000540000047ab9 */ /* 0x000fe20000000800 */
[----:B------:R-:W-:Y:S01]  /*2d250*/  ISETP.NE.U32.AND P0, PT, RZ, UR12, PT ;  /* 0x0000000cff007c0c */ /* 0x000fe2000bf05070 */
[----:B------:R-:W-:Y:S01]  /*2d260*/  ULDC UR15, c[0x0][0x630] ;  /* 0x00018c00000f7ab9 */ /* 0x000fe20000000800 */
[C---:B------:R-:W-:Y:S01]  /*2d270*/  R2UR UR16, R7.reuse ;  /* 0x00000000071072ca */ /* 0x040fe200000e0000 */
[----:B------:R-:W-:Y:S01]  /*2d280*/  ULDC UR19, c[0x0][0x154] ;  /* 0x0000550000137ab9 */ /* 0x000fe20000000800 */
[----:B------:R-:W-:Y:S01]  /*2d290*/  ISETP.NE.AND.EX P0, PT, RZ, UR13, PT, P0 ;  /* 0x0000000dff007c0c */ /* 0x000fe2000bf05300 */
[----:B------:R-:W1:Y:S01]  /*2d2a0*/  S2UR UR18, SR_CTAID.Y ;  /* 0x00000000001279c3 */ /* 0x000e620000002600 */
[----:B------:R-:W-:Y:S02]  /*2d2b0*/  R2UR UR17, R6 ;  /* 0x00000000061172ca */ /* 0x000fe400000e0000 */
[----:B------:R-:W-:-:S02]  /*2d2c0*/  R2UR UR10, R7 ;  /* 0x00000000070a72ca */ /* 0x000fc400000e0000 */
[----:B------:R-:W-:Y:S02]  /*2d2d0*/  R2UR UR11, R6 ;  /* 0x00000000060b72ca */ /* 0x000fe400000e0000 */
[----:B0-----:R-:W-:-:S05]  /*2d2e0*/  I2FP.F32.U32 R0, UR6 ;  /* 0x0000000600007c45 */ /* 0x001fca0008201000 */
[----:B------:R-:W-:-:S04]  /*2d2f0*/  FMUL R0, R0, UR4 ;  /* 0x0000000400007c20 */ /* 0x000fc80008400000 */
[----:B------:R0:W2:Y:S01]  /*2d300*/  F2I.U32.TRUNC.NTZ R3, R0 ;  /* 0x0000000000037305 */ /* 0x0000a2000020f000 */
[----:B-1----:R-:W-:Y:S05]  /*2d310*/  @!P0 BRA `(.L_x_1181) ;  /* 0x0000000000308947 */ /* 0x002fea0003800000 */
        /* <DEDUP_REMOVED lines=12> */
.L_x_1181:
[----:B------:R-:W-:Y:S01]  /*2d3e0*/  USHF.R.U64 UR43, UR10, UR15, UR11 ;  /* 0x0000000f0a2b7299 */ /* 0x000fe2000800120b */
[----:B0-----:R-:W-:Y:S01]  /*2d3f0*/  I2FP.F32.U32 R0, UR18 ;  /* 0x0000001200007c45 */ /* 0x001fe20008201000 */
[----:B------:R-:W-:Y:S02]  /*2d400*/  USHF.R.U32.HI UR4, URZ, UR15, UR11 ;  /* 0x0000000f3f047299 */ /* 0x000fe4000801160b */
[----:B------:R-:W-:Y:S02]  /*2d410*/  UIADD3 UR10, UP0, URZ, -UR43, URZ ;  /* 0x8000002b3f0a7290 */ /* 0x000fe4000ff1e03f */
[----:B------:R-:W-:Y:S01]  /*2d420*/  FMUL R0, R0, UR19 ;  /* 0x0000001300007c20 */ /* 0x000fe20008400000 */
[----:B------:R-:W-:Y:S01]  /*2d430*/  ULDC.64 UR12, c[0x0][0x620] ;  /* 0x00018800000c7ab9 */ /* 0x000fe20000000a00 */
[----:B------:R-:W-:Y:S01]  /*2d440*/  UIADD3.X UR4, URZ, ~UR4, URZ, UP0, !UPT ;  /* 0x800000043f047290 */ /* 0x000fe200087fe43f */
[----:B------:R-:W-:Y:S01]  /*2d450*/  UMOV UR8, UR16 ;  /* 0x0000001000087c82 */ /* 0x000fe20008000000 */
[----:B------:R-:W-:-:S02]  /*2d460*/  UMOV UR9, UR17 ;  /* 0x0000001100097c82 */ /* 0x000fc40008000000 */
[----:B------:R-:W-:Y:S01]  /*2d470*/  UIMAD UR4, UR4, UR12, URZ ;  /* 0x0000000c040472a4 */ /* 0x000fe2000f8e023f */
[----:B------:R-:W0:Y:S01]  /*2d480*/  F2I.U32.TRUNC.NTZ R0, R0 ;  /* 0x0000000000007305 */ /* 0x000e22000020f000 */
[----:B------:R-:W-:Y:S01]  /*2d490*/  UIMAD.WIDE.U32 UR8, UR10, UR12, UR8 ;  /* 0x0000000c0a0872a5 */ /* 0x000fe2000f8e0008 */
[----:B--2---:R-:W-:Y:S01]  /*2d4a0*/  R2UR UR12, R3 ;  /* 0x00000000030c72ca */ /* 0x004fe200000e0000 */
[----:B------:R-:W-:Y:S01]  /*2d4b0*/  UIMAD UR10, UR10, UR13, UR4 ;  /* 0x0000000d0a0a72a4 */ /* 0x000fe2000f8e0204 */
[----:B------:R-:W-:Y:S01]  /*2d4c0*/  ULDC UR11, c[0x0][0x618] ;  /* 0x00018600000b7ab9 */ /* 0x000fe20000000800 */
[----:B------:R-:W-:Y:S02]  /*2d4d0*/  ULDC UR21, c[0x0][0x658] ;  /* 0x0001960000157ab9 */ /* 0x000fe40000000800 */
[----:B------:R-:W-:Y:S01]  /*2d4e0*/  UIADD3 UR9, UR9, UR10, URZ ;  /* 0x0000000a09097290 */ /* 0x000fe2000fffe03f */
[----:B------:R-:W-:Y:S01]  /*2d4f0*/  UMOV UR15, 0xffffffff ;  /* 0xffffffff000f7882 */ /* 0x000fe20000000000 */
[----:B------:R-:W-:Y:S01]  /*2d500*/  ULDC.64 UR4, c[0x0][0x640] ;  /* 0x0001900000047ab9 */ /* 0x000fe20000000a00 */
[----:B------:R-:W-:Y:S01]  /*2d510*/  USHF.L.U32 UR15, UR15, UR21, URZ ;  /* 0x000000150f0f7299 */ /* 0x000fe2000800063f */
[----:B------:R-:W-:Y:S01]  /*2d520*/  ISETP.NE.U32.AND P0, PT, RZ, UR4, PT ;  /* 0x00000004ff007c0c */ /* 0x000fe2000bf05070 */
[----:B------:R-:W-:-:S02]  /*2d530*/  USHF.R.U64 UR16, UR8, UR11, UR9 ;  /* 0x0000000b08107299 */ /* 0x000fc40008001209 */
[----:B------:R-:W-:Y:S01]  /*2d540*/  USHF.R.U32.HI UR8, URZ, UR11, UR9 ;  /* 0x0000000b3f087299 */ /* 0x000fe20008011609 */
[----:B0-----:R-:W-:Y:S01]  /*2d550*/  R2UR UR14, R0 ;  /* 0x00000000000e72ca */ /* 0x001fe200000e0000 */
[----:B------:R-:W-:Y:S01]  /*2d560*/  ULDC UR17, c[0x0][0x608] ;  /* 0x0001820000117ab9 */ /* 0x000fe20000000800 */
[----:B------:R-:W-:Y:S01]  /*2d570*/  ULOP3.LUT UR41, URZ, UR15, URZ, 0x33, !UPT ;  /* 0x0000000f3f297292 */ /* 0x000fe2000f8e333f */
[----:B------:R-:W-:Y:S01]  /*2d580*/  ISETP.NE.AND.EX P0, PT, RZ, UR5, PT, P0 ;  /* 0x00000005ff007c0c */ /* 0x000fe2000bf05300 */
[----:B------:R-:W-:Y:S02]  /*2d590*/  USHF.R.U64 UR15, UR16, UR17, UR8 ;  /* 0x00000011100f7299 */ /* 0x000fe40008001208 */
[----:B------:R-:W-:Y:S02]  /*2d5a0*/  USHF.R.U32.HI UR8, URZ, UR17, UR8 ;  /* 0x000000113f087299 */ /* 0x000fe40008011608 */
[----:B------:R-:W-:Y:S02]  /*2d5b0*/  UIADD3 UR12, -UR12, URZ, URZ ;  /* 0x0000003f0c0c7290 */ /* 0x000fe4000fffe13f */
[----:B------:R-:W-:Y:S01]  /*2d5c0*/  USHF.R.U64 UR17, UR15, UR21, UR8 ;  /* 0x000000150f117299 */ /* 0x000fe20008001208 */
[----:B------:R-:W-:Y:S01]  /*2d5d0*/  UMOV UR19, 0x1 ;  /* 0x0000000100137882 */ /* 0x000fe20000000000 */
[----:B------:R-:W-:Y:S01]  /*2d5e0*/  ULDC UR13, c[0x0][0x144] ;  /* 0x00005100000d7ab9 */ /* 0x000fe20000000800 */
[----:B------:R-:W-:Y:S01]  /*2d5f0*/  ULDC UR7, c[0x0][0x600] ;  /* 0x0001800000077ab9 */ /* 0x000fe20000000800 */
[----:B------:R-:W-:-:S02]  /*2d600*/  USHF.L.U32 UR24, UR19, UR21, URZ ;  /* 0x0000001513187299 */ /* 0x000fc4000800063f */
[----:B------:R-:W-:Y:S02]  /*2d610*/  USHF.R.U32.HI UR8, URZ, UR21, UR8 ;  /* 0x000000153f087299 */ /* 0x000fe40008011608 */
[----:B------:R-:W-:Y:S02]  /*2d620*/  UIMAD UR21, UR13, UR12, UR6 ;  /* 0x0000000c0d1572a4 */ /* 0x000fe4000f8e0206 */
[----:B------:R-:W-:Y:S02]  /*2d630*/  UIADD3 UR20, UR7, -0x1, URZ ;  /* 0xffffffff07147890 */ /* 0x000fe4000fffe03f */
[----:B------:R-:W-:Y:S01]  /*2d640*/  UIADD3 UR19, -UR14, URZ, URZ ;  /* 0x0000003f0e137290 */ /* 0x000fe2000fffe13f */
[----:B------:R-:W-:Y:S01]  /*2d650*/  ULDC UR25, c[0x0][0x148] ;  /* 0x0000520000197ab9 */ /* 0x000fe20000000800 */
[----:B------:R-:W-:Y:S01]  /*2d660*/  ULDC UR22, c[0x0][0x648] ;  /* 0x0001920000167ab9 */ /* 0x000fe20000000800 */
[----:B------:R-:W-:Y:S01]  /*2d670*/  ULDC UR23, c[0x0][0x638] ;  /* 0x00018e0000177ab9 */ /* 0x000fe20000000800 */
        /* <DEDUP_REMOVED lines=14> */
.L_x_1182:
[----:B------:R-:W-:Y:S01]  /*2d760*/  UISETP.NE.AND UP0, UPT, UR46, URZ, UPT ;  /* 0x0000003f2e00728c */ /* 0x000fe2000bf05270 */
[----:B------:R-:W-:Y:S01]  /*2d770*/  IMAD.MOV.U32 R0, RZ, RZ, 0x1 ;  /* 0x00000001ff007424 */ /* 0x000fe200078e00ff */
[----:B------:R-:W-:Y:S02]  /*2d780*/  USHF.R.U64 UR4, UR6, UR22, UR8 ;  /* 0x0000001606047299 */ /* 0x000fe40008001208 */
[----:B------:R-:W-:Y:S02]  /*2d790*/  ULOP3.LUT UR41, UR15, UR41, URZ, 0xc0, !UPT ;  /* 0x000000290f297292 */ /* 0x000fe4000f8ec03f */
[----:B------:R-:W-:Y:S02]  /*2d7a0*/  UIADD3 UR5, -UR4, URZ, URZ ;  /* 0x0000003f04057290 */ /* 0x000fe4000fffe13f */
[----:B------:R-:W-:Y:S02]  /*2d7b0*/  UIMAD UR41, UR24, UR4, UR41 ;  /* 0x00000004182972a4 */ /* 0x000fe4000f8e0229 */
[----:B------:R-:W-:-:S02]  /*2d7c0*/  ULOP3.LUT UR16, UR16, UR20, URZ, 0xc0, !UPT ;  /* 0x0000001410107292 */ /* 0x000fc4000f8ec03f */
[----:B------:R-:W-:Y:S02]  /*2d7d0*/  @UP0 UIMAD UR21, UR25, UR19, UR18 ;  /* 0x00000013191502a4 */ /* 0x000fe4000f8e0212 */
[----:B------:R-:W-:-:S03]  /*2d7e0*/  UIMAD UR4, UR5, UR23, UR17 ;  /* 0x00000017050472a4 */ /* 0x000fc6000f8e0211 */
[----:B------:R-:W-:Y:S01]  /*2d7f0*/  ULDC UR5, c[0x0][0x610] ;  /* 0x0001840000057ab9 */ /* 0x000fe20000000800 */
[----:B------:R-:W-:Y:S02]  /*2d800*/  UIMAD UR4, UR4, UR7, UR16 ;  /* 0x00000007040472a4 */ /* 0x000fe4000f8e0210 */
[----:B------:R-:W-:-:S04]  /*2d810*/  UIMAD UR41, UR41, UR5, UR21 ;  /* 0x00000005292972a4 */ /* 0x000fc8000f8e0215 */
[----:B------:R-:W-:Y:S02]  /*2d820*/  USEL UR42, UR4, UR41, !UP0 ;  /* 0x00000029042a7287 */ /* 0x000fe4000c000000 */
[----:B------:R-:W-:-:S12]  /*2d830*/  USEL UR41, UR41, UR4, !UP0 ;  /* 0x0000000429297287 */ /* 0x000fd8000c000000 */
.L_x_1180:
[----:B------:R-:W-:-:S13]  /*2d840*/  LOP3.LUT P0, RZ, R0, 0xff, RZ, 0xc0, !PT ;  /* 0x000000ff00ff7812 */ /* 0x000fda000780c0ff */
[----:B------:R-:W-:Y:S05]  /*2d850*/  @P0 BRA `(.L_x_1183) ;  /* 0xfffffd3c00100947 */ /* 0x000fea000383ffff */
[----:B------:R-:W-:Y:S05]  /*2d860*/  EXIT ;  /* 0x000000000000794d */ /* 0x000fea0003800000 */
.L_x_8:
[----:B------:R-:W2:Y:S01]  /*2d870*/  LDL R5, [R1+0x60c] ;  /* 0x00060c0001057983 */ /* 0x000ea20000100800 */
[----:B------:R-:W-:-:S03]  /*2d880*/  ULDC.64 UR4, c[0x0][0x650] ;  /* 0x0001940000047ab9 */ /* 0x000fc60000000a00 */
[----:B------:R-:W3:Y:S01]  /*2d890*/  LDL R4, [R1+0x608] ;  /* 0x0006080001047983 */ /* 0x000ee20000100800 */
[----:B0-----:R-:W-:Y:S01]  /*2d8a0*/  PRMT R0, RZ, 0x7610, R0 ;  /* 0x00007610ff007816 */ /* 0x001fe20000000000 */
[----:B------:R-:W-:Y:S02]  /*2d8b0*/  IMAD.MOV.U32 R3, RZ, RZ, -0x1 ;  /* 0xffffffffff037424 */ /* 0x000fe400078e00ff */
[----:B------:R-:W-:Y:S02]  /*2d8c0*/  IMAD.MOV.U32 R2, RZ, RZ, -0x1 ;  /* 0xffffffffff027424 */ /* 0x000fe400078e00ff */
[----:B------:R-:W-:Y:S01]  /*2d8d0*/  IMAD.MOV.U32 R11, RZ, RZ, -0x1 ;  /* 0xffffffffff0b7424 */ /* 0x000fe200078e00ff */
[----:B--2---:R-:W-:-:S04]  /*2d8e0*/  ISETP.GE.U32.AND P0, PT, R5, UR4, PT ;  /* 0x0000000405007c0c */ /* 0x004fc8000bf06070 */
[----:B---3--:R-:W-:-:S13]  /*2d8f0*/  ISETP.GE.U32.AND.EX P0, PT, R4, UR5, PT, P0 ;  /* 0x0000000504007c0c */ /* 0x008fda000bf06100 */
        /* <DEDUP_REMOVED lines=21> */
.L_x_1185:
[----:B------:R-:W-:Y:S01]  /*2da50*/  USHF.R.U64 UR4, UR14, UR19, UR15 ;  /* 0x000000130e047299 */ /* 0x000fe2000800120f */
[----:B------:R-:W-:Y:S01]  /*2da60*/  R2UR UR7, R4 ;  /* 0x00000000040772ca */ /* 0x000fe200000e0000 */
[----:B------:R-:W-:Y:S02]  /*2da70*/  USHF.R.U32.HI UR5, URZ, UR19, UR15 ;  /* 0x000000133f057299 */ /* 0x000fe4000801160f */
[----:B------:R-:W-:Y:S01]  /*2da80*/  UIADD3 UR13, UP0, URZ, -UR4, URZ ;  /* 0x800000043f0d7290 */ /* 0x000fe2000ff1e03f */
[----:B------:R-:W-:Y:S01]  /*2da90*/  ULDC.64 UR14, c[0x0][0x620] ;  /* 0x00018800000e7ab9 */ /* 0x000fe20000000a00 */
[----:B------:R-:W-:Y:S02]  /*2daa0*/  UMOV UR6, UR20 ;  /* 0x0000001400067c82 */ /* 0x000fe40008000000 */
[----:B------:R-:W-:Y:S02]  /*2dab0*/  UIADD3.X UR5, URZ, ~UR5, URZ, UP0, !UPT ;  /* 0x800000053f057290 */ /* 0x000fe400087fe43f */
[----:B------:R-:W-:-:S02]  /*2dac0*/  UISETP.NE.AND UP1, UPT, UR46, URZ, UPT ;  /* 0x0000003f2e00728c */ /* 0x000fc4000bf25270 */
[----:B------:R-:W-:Y:S02]  /*2dad0*/  UIMAD UR5, UR5, UR14, URZ ;  /* 0x0000000e050572a4 */ /* 0x000fe4000f8e023f */
[----:B------:R-:W-:Y:S02]  /*2dae0*/  UIMAD.WIDE.U32 UR6, UR13, UR14, UR6 ;  /* 0x0000000e0d0672a5 */ /* 0x000fe4000f8e0006 */
[----:B------:R-:W-:Y:S01]  /*2daf0*/  UIMAD UR5, UR13, UR15, UR5 ;  /* 0x0000000f0d0572a4 */ /* 0x000fe2000f8e0205 */
[----:B------:R-:W-:Y:S02]  /*2db00*/  ULDC UR14, c[0x0][0x608] ;  /* 0x00018200000e7ab9 */ /* 0x000fe40000000800 */
[----:B------:R-:W-:Y:S01]  /*2db10*/  ULDC UR13, c[0x0][0x618] ;  /* 0x00018600000d7ab9 */ /* 0x000fe20000000800 */
[----:B------:R-:W-:Y:S01]  /*2db20*/  UIADD3 UR5, UR7, UR5, URZ ;  /* 0x0000000507057290 */ /* 0x000fe2000fffe03f */
[----:B------:R-:W-:Y:S01]  /*2db30*/  ULDC UR22, c[0x0][0x658] ;  /* 0x0001960000167ab9 */ /* 0x000fe20000000800 */
[----:B------:R-:W-:-:S02]  /*2db40*/  @UP1 UIMAD UR8, UR11, UR12, UR10 ;  /* 0x0000000c0b0812a4 */ /* 0x000fc4000f8e020a */
[----:B------:R-:W-:Y:S02]  /*2db50*/  USHF.R.U64 UR17, UR6, UR13, UR5 ;  /* 0x0000000d06117299 */ /* 0x000fe40008001205 */
[----:B------:R-:W-:Y:S01]  /*2db60*/  USHF.R.U32.HI UR5, URZ, UR13, UR5 ;  /* 0x0000000d3f057299 */ /* 0x000fe20008011605 */
[----:B------:R-:W-:Y:S01]  /*2db70*/  ULDC.64 UR6, c[0x0][0x640] ;  /* 0x0001900000067ab9 */ /* 0x000fe20000000a00 */
[----:B------:R-:W-:Y:S01]  /*2db80*/  UMOV UR10, 0xffffffff ;  /* 0xffffffff000a7882 */ /* 0x000fe20000000000 */
[----:B------:R-:W-:Y:S01]  /*2db90*/  ISETP.NE.U32.AND P0, PT, RZ, UR6, PT ;  /* 0x00000006ff007c0c */ /* 0x000fe2000bf05070 */
[----:B------:R-:W-:Y:S02]  /*2dba0*/  USHF.R.U64 UR18, UR17, UR14, UR5 ;  /* 0x0000000e11127299 */ /* 0x000fe40008001205 */
[----:B------:R-:W-:Y:S01]  /*2dbb0*/  USHF.R.U32.HI UR5, URZ, UR14, UR5 ;  /* 0x0000000e3f057299 */ /* 0x000fe20008011605 */
[----:B------:R-:W-:Y:S01]  /*2dbc0*/  ISETP.NE.AND.EX P0, PT, RZ, UR7, PT, P0 ;  /* 0x00000007ff007c0c */ /* 0x000fe2000bf05300 */
[----:B------:R-:W-:-:S02]  /*2dbd0*/  USHF.L.U32 UR11, UR10, UR22, URZ ;  /* 0x000000160a0b7299 */ /* 0x000fc4000800063f */
[----:B------:R-:W-:Y:S01]  /*2dbe0*/  USHF.R.U64 UR19, UR18, UR22, UR5 ;  /* 0x0000001612137299 */ /* 0x000fe20008001205 */
[----:B------:R-:W-:Y:S01]  /*2dbf0*/  ULDC UR20, c[0x0][0x600] ;  /* 0x0001800000147ab9 */ /* 0x000fe20000000800 */
[----:B------:R-:W-:Y:S02]  /*2dc00*/  USHF.R.U32.HI UR10, URZ, UR22, UR5 ;  /* 0x000000163f0a7299 */ /* 0x000fe40008011605 */
[----:B------:R-:W-:Y:S02]  /*2dc10*/  UIADD3 UR21, UR20, -0x1, URZ ;  /* 0xffffffff14157890 */ /* 0x000fe4000fffe03f */
[----:B------:R-:W-:Y:S01]  /*2dc20*/  ULOP3.LUT UR26, URZ, UR11, URZ, 0x33, !UPT ;  /* 0x0000000b3f1a7292 */ /* 0x000fe2000f8e333f */
        /* <DEDUP_REMOVED lines=17> */
.L_x_1186:
[----:B------:R-:W-:Y:S01]  /*2dd40*/  USHF.R.U64 UR6, UR5, UR23, UR10 ;  /* 0x0000001705067299 */ /* 0x000fe2000800120a */
[----:B------:R-:W-:Y:S01]  /*2dd50*/  IMAD.MOV.U32 R0, RZ, RZ, 0x1 ;  /* 0x00000001ff007424 */ /* 0x000fe200078e00ff */
[----:B------:R-:W-:Y:S01]  /*2dd60*/  USHF.L.U32 UR25, UR25, UR22, URZ ;  /* 0x0000001619197299 */ /* 0x000fe2000800063f */
[----:B------:R-:W-:Y:S01]  /*2dd70*/  IMAD.U32 R11, RZ, RZ, UR4 ;  /* 0x00000004ff0b7e24 */ /* 0x000fe2000f8e00ff */
[----:B------:R-:W-:Y:S02]  /*2dd80*/  ULOP3.LUT UR5, UR18, UR26, URZ, 0xc0, !UPT ;  /* 0x0000001a12057292 */ /* 0x000fe4000f8ec03f */
[----:B------:R-:W-:Y:S02]  /*2dd90*/  UIADD3 UR7, -UR6, URZ, URZ ;  /* 0x0000003f06077290 */ /* 0x000fe4000fffe13f */
[----:B------:R-:W-:Y:S02]  /*2dda0*/  UIMAD UR6, UR25, UR6, UR5 ;  /* 0x00000006190672a4 */ /* 0x000fe4000f8e0205 */
[----:B------:R-:W-:-:S02]  /*2ddb0*/  ULOP3.LUT UR17, UR17, UR21, URZ, 0xc0, !UPT ;  /* 0x0000001511117292 */ /* 0x000fc4000f8ec03f */
[----:B------:R-:W-:Y:S02]  /*2ddc0*/  UIMAD UR5, UR7, UR24, UR19 ;  /* 0x00000018070572a4 */ /* 0x000fe4000f8e0213 */
[----:B------:R-:W-:Y:S01]  /*2ddd0*/  UISETP.NE.AND UP0, UPT, UR46, URZ, UPT ;  /* 0x0000003f2e00728c */ /* 0x000fe2000bf05270 */
[----:B------:R-:W-:Y:S01]  /*2dde0*/  ULDC UR7, c[0x0][0x610] ;  /* 0x0001840000077ab9 */ /* 0x000fe20000000800 */
[----:B------:R-:W-:Y:S02]  /*2ddf0*/  UIMAD UR5, UR5, UR20, UR17 ;  /* 0x00000014050572a4 */ /* 0x000fe4000f8e0211 */
[----:B------:R-:W-:-:S04]  /*2de00*/  UIMAD UR8, UR6, UR7, UR8 ;  /* 0x00000007060872a4 */ /* 0x000fc8000f8e0208 */
[----:B------:R-:W-:Y:S02]  /*2de10*/  USEL UR6, UR5, UR8, !UP0 ;  /* 0x0000000805067287 */ /* 0x000fe4000c000000 */
[----:B------:R-:W-:-:S04]  /*2de20*/  USEL UR8, UR8, UR5, !UP0 ;  /* 0x0000000508087287 */ /* 0x000fc8000c000000 */
[----:B------:R-:W-:Y:S02]  /*2de30*/  IMAD.U32 R2, RZ, RZ, UR6 ;  /* 0x00000006ff027e24 */ /* 0x000fe4000f8e00ff */
[----:B------:R-:W-:-:S07]  /*2de40*/  IMAD.U32 R3, RZ, RZ, UR8 ;  /* 0x00000008ff037e24 */ /* 0x000fce000f8e00ff */
.L_x_1184:
[----:B------:R-:W-:-:S08]  /*2de50*/  NOP ;  /* 0x0000000000007918 */ /* 0x000fd00000000000 */
[----:B-1----:R-:W0:-:S00]  /*2de60*/  USETMAXREG.DEALLOC.CTAPOOL 0x18 ;  /* 0x00000018000079c8 */ /* 0x002e0000080e0500 */
[----:B------:R-:W-:-:S13]  /*2de70*/  ISETP.NE.AND P0, PT, RZ, UR9, PT ;  /* 0x00000009ff007c0c */ /* 0x000fda000bf05270 */
[----:B------:R-:W-:Y:S05]  /*2de80*/  @P0 EXIT ;  /* 0x000000000000094d */ /* 0x000fea0003800000 */
[----:B0-----:R-:W-:Y:S01]  /*2de90*/  LOP3.LUT P0, RZ, R0, 0xff, RZ, 0xc0, !PT ;  /* 0x000000ff00ff7812 */ /* 0x001fe2000780c0ff */
[----:B------:R-:W-:Y:S02]  /*2dea0*/  IMAD.MOV.U32 R6, RZ, RZ, 0x1 ;  /* 0x00000001ff067424 */ /* 0x000fe400078e00ff */
[----:B------:R-:W-:-:S10]  /*2deb0*/  IMAD.MOV.U32 R7, RZ, RZ, RZ ;  /* 0x000000ffff077224 */ /* 0x000fd400078e00ff */
[----:B------:R-:W-:Y:S05]  /*2dec0*/  @!P0 BRA `(.L_x_1187) ;  /* 0x0000000c006c8947 */ /* 0x000fea0003800000 */
[----:B------:R-:W0:Y:S01]  /*2ded0*/  LDC R0, c[0x0][0x28c] ;  /* 0x0000a300ff007b82 */ /* 0x000e220000000800 */
[----:B------:R-:W1:Y:S01]  /*2dee0*/  S2R R9, SR_CgaCtaId ;  /* 0x0000000000097919 */ /* 0x000e620000008800 */
[----:B------:R-:W-:Y:S01]  /*2def0*/  ULDC UR5, c[0x0][0x658] ;  /* 0x0001960000057ab9 */ /* 0x000fe20000000800 */
[----:B------:R-:W-:Y:S01]  /*2df00*/  UMOV UR7, 0xffffffff ;  /* 0xffffffff00077882 */ /* 0x000fe20000000000 */
[----:B------:R-:W-:Y:S01]  /*2df10*/  ULDC UR6, c[0x0][0xc] ;  /* 0x0000030000067ab9 */ /* 0x000fe20000000800 */
[----:B------:R-:W-:Y:S01]  /*2df20*/  USHF.L.U32 UR9, UR7, UR5, URZ ;  /* 0x0000000507097299 */ /* 0x000fe2000800063f */
[----:B------:R-:W-:Y:S01]  /*2df30*/  BSSY B0, `(.L_x_1187) ;  /* 0x00000d4000007945 */ /* 0x000fe20003800000 */
[----:B------:R-:W-:Y:S01]  /*2df40*/  UMOV UR8, 0x1 ;  /* 0x0000000100087882 */ /* 0x000fe20000000000 */
[----:B------:R-:W-:Y:S01]  /*2df50*/  ULDC UR7, c[0x0][0x10] ;  /* 0x0000040000077ab9 */ /* 0x000fe20000000800 */
[----:B------:R-:W-:Y:S01]  /*2df60*/  USHF.L.U32 UR5, UR8, UR5, URZ ;  /* 0x0000000508057299 */ /* 0x000fe2000800063f */
[----:B------:R-:W-:Y:S01]  /*2df70*/  IMAD.MOV.U32 R8, RZ, RZ, 0x1 ;  /* 0x00000001ff087424 */ /* 0x000fe200078e00ff */
[----:B------:R-:W-:Y:S01]  /*2df80*/  UIMAD.WIDE.U32 UR6, UR6, UR7, URZ ;  /* 0x00000007060672a5 */ /* 0x000fe2000f8e003f */
[----:B------:R-:W-:Y:S01]  /*2df90*/  IMAD.MOV.U32 R6, RZ, RZ, 0x1 ;  /* 0x00000001ff067424 */ /* 0x000fe200078e00ff */
[----:B------:R-:W-:Y:S01]  /*2dfa0*/  ULDC UR8, c[0x0][0x14] ;  /* 0x0000050000087ab9 */ /* 0x000fe20000000800 */
[----:B------:R-:W-:Y:S01]  /*2dfb0*/  IMAD.MOV.U32 R7, RZ, RZ, RZ ;  /* 0x000000ffff077224 */ /* 0x000fe200078e00ff */
[----:B------:R-:W-:-:S02]  /*2dfc0*/  UIMAD.WIDE.U32 UR20, UR6, UR8, URZ ;  /* 0x00000008061472a5 */ /* 0x000fc4000f8e003f */
[----:B------:R-:W-:Y:S01]  /*2dfd0*/  UIMAD UR7, UR7, UR8, URZ ;  /* 0x00000008070772a4 */ /* 0x000fe2000f8e023f */
[----:B------:R-:W-:Y:S01]  /*2dfe0*/  ULDC UR4, c[0x0][0x600] ;  /* 0x0001800000047ab9 */ /* 0x000fe20000000800 */
[----:B------:R-:W-:Y:S02]  /*2dff0*/  ULOP3.LUT UR24, UR40, 0x2, URZ, 0xfc, !UPT ;  /* 0x0000000228187892 */ /* 0x000fe4000f8efc3f */
[----:B------:R-:W-:Y:S01]  /*2e000*/  UIADD3 UR4, UR4, -0x1, URZ ;  /* 0xffffffff04047890 */ /* 0x000fe2000fffe03f */
[----:B0-----:R-:W-:Y:S01]  /*2e010*/  VIADD R0, R0, 0xf ;  /* 0x0000000f00007836 */ /* 0x001fe20000000000 */
[----:B------:R-:W-:Y:S02]  /*2e020*/  ULOP3.LUT UR6, URZ, UR9, URZ, 0x33, !UPT ;  /* 0x000000093f067292 */ /* 0x000fe4000f8e333f */
[----:B------:R-:W-:Y:S02]  /*2e030*/  UIADD3 UR7, UR21, UR7, URZ ;  /* 0x0000000715077290 */ /* 0x000fe4000fffe03f */
[----:B------:R-:W-:Y:S01]  /*2e040*/  SHF.R.S32.HI R5, RZ, 0x1f, R0 ;  /* 0x0000001fff057819 */ /* 0x000fe20000011400 */
[----:B------:R-:W-:-:S03]  /*2e050*/  ULDC.64 UR22, c[0x0][0x198] ;  /* 0x0000660000167ab9 */ /* 0x000fc60000000a00 */
[----:B------:R-:W-:Y:S02]  /*2e060*/  LEA.HI R0, R5, R0, RZ, 0x4 ;  /* 0x0000000005007211 */ /* 0x000fe400078f20ff */
[----:B-1----:R-:W-:Y:S02]  /*2e070*/  LOP3.LUT R9, R9, 0x1, RZ, 0xc0, !PT ;  /* 0x0000000109097812 */ /* 0x002fe400078ec0ff */
[----:B------:R-:W-:-:S05]  /*2e080*/  SHF.R.S32.HI R0, RZ, 0x4, R0 ;  /* 0x00000004ff007819 */ /* 0x000fca0000011400 */
[----:B------:R-:W-:-:S07]  /*2e090*/  VIADD R16, R0, 0x1 ;  /* 0x0000000100107836 */ /* 0x000fce0000000000 */
.L_x_1198:
[----:B------:R-:W-:-:S03]  /*2e0a0*/  UMOV UR8, 0xffffffff ;  /* 0xffffffff00087882 */ /* 0x000fc60000000000 */
[----:B------:R-:W-:Y:S05]  /*2e0b0*/  BRA.DIV UR8, `(.L_x_1188) ;  /* 0x0000001208947947 */ /* 0x000fea000b800000 */
[----:B------:R-:W-:-:S13]  /*2e0c0*/  ELECT P6, URZ, PT ;  /* 0x00000000003f782f */ /* 0x000fda00038c0000 */
.L_x_1214:
[----:B------:R-:W0:Y:S01]  /*2e0d0*/  LDC R4, c[0x0][0x28c] ;  /* 0x0000a300ff047b82 */ /* 0x000e220000000800 */
[----:B------:R-:W-:Y:S01]  /*2e0e0*/  BSSY B1, `(.L_x_1189) ;  /* 0x000003c000017945 */ /* 0x000fe20003800000 */
[----:B0-----:R-:W-:-:S13]  /*2e0f0*/  ISETP.LT.OR P6, PT, R4, 0x1, !P6 ;  /* 0x000000010400780c */ /* 0x001fda00077c1670 */
[----:B------:R-:W-:Y:S05]  /*2e100*/  @P6 BRA `(.L_x_1190) ;  /* 0x0000000000e46947 */ /* 0x000fea0003800000 */
[----:B------:R-:W-:Y:S02]  /*2e110*/  IMAD R5, R2, 0x2, R9 ;  /* 0x0000000202057824 */ /* 0x000fe400078e0209 */
[----:B------:R-:W-:Y:S02]  /*2e120*/  IMAD R2, R3, 0x180, RZ ;  /* 0x0000018003027824 */ /* 0x000fe400078e02ff */
[----:B------:R-:W-:Y:S02]  /*2e130*/  IMAD R5, R5, 0xc0, RZ ;  /* 0x000000c005057824 */ /* 0x000fe400078e02ff */
[----:B------:R-:W-:Y:S02]  /*2e140*/  IMAD.MOV.U32 R12, RZ, RZ, RZ ;  /* 0x000000ffff0c7224 */ /* 0x000fe400078e00ff */
[----:B------:R-:W-:Y:S02]  /*2e150*/  IMAD.MOV.U32 R4, RZ, RZ, R16 ;  /* 0x000000ffff047224 */ /* 0x000fe400078e0010 */
[----:B------:R-:W-:-:S02]  /*2e160*/  IMAD.MOV.U32 R3, RZ, RZ, R6 ;  /* 0x000000ffff037224 */ /* 0x000fc400078e0006 */
[----:B------:R-:W-:-:S07]  /*2e170*/  IMAD.MOV.U32 R13, RZ, RZ, R7 ;  /* 0x000000ffff0d7224 */ /* 0x000fce00078e0007 */
.L_x_1193:
[----:B------:R-:W0:Y:S01]  /*2e180*/  S2R R15, SR_CgaCtaId ;  /* 0x00000000000f7919 */ /* 0x000e220000008800 */
[----:B------:R-:W-:Y:S02]  /*2e190*/  MOV R10, 0x400 ;  /* 0x00000400000a7802 */ /* 0x000fe40000000f00 */
[----:B------:R-:W-:Y:S02]  /*2e1a0*/  SHF.L.U32 R14, R3, 0x1f, RZ ;  /* 0x0000001f030e7819 */ /* 0x000fe400000006ff */
[----:B0-----:R-:W-:-:S05]  /*2e1b0*/  LEA R10, R15, R10, 0x18 ;  /* 0x0000000a0f0a7211 */ /* 0x001fca00078ec0ff */
[----:B------:R-:W-:-:S04]  /*2e1c0*/  IMAD R15, R13, 0x8, R10 ;  /* 0x000000080d0f7824 */ /* 0x000fc800078e020a */
[----:B------:R-:W0:Y:S02]  /*2e1d0*/  SYNCS.PHASECHK.TRANS64.TRYWAIT P0, [R15+URZ+0x48], R14 ;  /* 0x0000480e0f0075a7 */ /* 0x000e24000800017f */
[----:B0-----:R-:W-:Y:S05]  /*2e1e0*/  @!P0 BRA `(.L_x_1191) ;  /* 0x0000001000688947 */ /* 0x001fea0003800000 */
.L_x_1215:
[----:B------:R-:W1:Y:S01]  /*2e1f0*/  S2R R17, SR_TID.X ;  /* 0x0000000000117919 */ /* 0x000e620000002100 */
[----:B------:R-:W-:-:S04]  /*2e200*/  UPRMT UR8, UR24, 0x9910, URZ ;  /* 0x0000991018087896 */ /* 0x000fc8000800003f */
[----:B------:R-:W-:Y:S01]  /*2e210*/  UISETP.NE.AND UP0, UPT, UR8, 0x2, UPT ;  /* 0x000000020800788c */ /* 0x000fe2000bf05270 */
[----:B-1----:R-:W-:-:S13]  /*2e220*/  LOP3.LUT P0, RZ, R17, 0x7f, RZ, 0xc0, !PT ;  /* 0x0000007f11ff7812 */ /* 0x002fda000780c0ff */
[----:B0-----:R-:W0:Y:S02]  /*2e230*/  @!P0 LDC R14, c[0x0][0x500] ;  /* 0x00014000ff0e8b82 */ /* 0x001e240000000800 */
[----:B0-----:R0:W-:Y:S01]  /*2e240*/  @!P0 SYNCS.ARRIVE.TRANS64 RZ, [R15+URZ], R14 ;  /* 0x0000000e0fff89a7 */ /* 0x0011e2000800003f */
[----:B------:R-:W-:-:S13]  /*2e250*/  PLOP3.LUT P0, PT, PT, PT, UP0, 0x80, 0x0 ;  /* 0x000000000000781c */ /* 0x000fda0003f0f008 */
[----:B0-----:R-:W-:Y:S05]  /*2e260*/  @P0 BRA `(.L_x_1192) ;  /* 0x0000000000040947 */ /* 0x001fea0003800000 */
[----:B------:R-:W-:Y:S01]  /*2e270*/  BPT.TRAP 0x1 ;  /* 0x000000040000795c */ /* 0x000fe20000300000 */
.L_x_1192:
[----:B------:R-:W-:Y:S01]  /*2e280*/  R2UR UR9, R15 ;  /* 0x000000000f0972ca */ /* 0x000fe200000e0000 */
[C---:B------:R-:W-:Y:S01]  /*2e290*/  IMAD R15, R13.reuse, 0x2, R9 ;  /* 0x000000020d0f7824 */ /* 0x040fe200078e0209 */
[----:B------:R-:W-:Y:S01]  /*2e2a0*/  R2UR UR18, R2 ;  /* 0x00000000021272ca */ /* 0x000fe200000e0000 */
[--C-:B------:R-:W-:Y:S01]  /*2e2b0*/  IMAD R14, R13, 0x3000, R10.reuse ;  /* 0x000030000d0e7824 */ /* 0x100fe200078e020a */
[----:B------:R-:W-:Y:S01]  /*2e2c0*/  UIADD3 UR14, UP0, UR22, 0xf0, URZ ;  /* 0x000000f0160e7890 */ /* 0x000fe2000ff1e03f */
[----:B------:R-:W-:Y:S01]  /*2e2d0*/  IMAD R15, R15, 0xc00, RZ ;  /* 0x00000c000f0f7824 */ /* 0x000fe200078e02ff */
[----:B------:R-:W-:Y:S01]  /*2e2e0*/  R2UR UR10, R12 ;  /* 0x000000000c0a72ca */ /* 0x000fe200000e0000 */
[----:B------:R-:W-:Y:S01]  /*2e2f0*/  VIADD R4, R4, 0xffffffff ;  /* 0xffffffff04047836 */ /* 0x000fe20000000000 */
[----:B------:R-:W-:Y:S01]  /*2e300*/  R2UR UR8, R14 ;  /* 0x000000000e0872ca */ /* 0x000fe200000e0000 */
[----:B------:R-:W-:Y:S01]  /*2e310*/  IMAD R15, R15, 0x2, R10 ;  /* 0x000000020f0f7824 */ /* 0x000fe200078e020a */
[----:B------:R-:W-:Y:S01]  /*2e320*/  R2UR UR12, R11 ;  /* 0x000000000b0c72ca */ /* 0x000fe200000e0000 */
[----:B------:R-:W-:Y:S01]  /*2e330*/  UIADD3 UR26, UP1, UR22, 0x1f0, URZ ;  /* 0x000001f0161a7890 */ /* 0x000fe2000ff3e03f */
[----:B------:R-:W-:Y:S01]  /*2e340*/  R2UR UR19, R5 ;  /* 0x00000000051372ca */ /* 0x000fe200000e0000 */
[----:B------:R-:W-:Y:S01]  /*2e350*/  UIADD3.X UR15, URZ, UR23, URZ, UP0, !UPT ;  /* 0x000000173f0f7290 */ /* 0x000fe200087fe43f */
[----:B------:R-:W-:Y:S01]  /*2e360*/  R2UR UR11, R15 ;  /* 0x000000000f0b72ca */ /* 0x000fe200000e0000 */
[----:B------:R-:W-:Y:S01]  /*2e370*/  VIADD R13, R13, 0x1 ;  /* 0x000000010d0d7836 */ /* 0x000fe20000000000 */
[----:B------:R-:W-:Y:S01]  /*2e380*/  ISETP.GT.AND P1, PT, R4, 0x1, PT ;  /* 0x000000010400780c */ /* 0x000fe20003f24270 */
[----:B------:R-:W-:Y:S01]  /*2e390*/  UIADD3.X UR27, URZ, UR23, URZ, UP1, !UPT ;  /* 0x000000173f1b7290 */ /* 0x000fe20008ffe43f */
[----:B------:R-:W-:Y:S01]  /*2e3a0*/  VIADD R12, R12, 0x10 ;  /* 0x000000100c0c7836 */ /* 0x000fe20000000000 */
[----:B------:R-:W-:Y:S01]  /*2e3b0*/  UMOV UR16, 0x0 ;  /* 0x0000000000107882 */ /* 0x000fe20000000000 */
[----:B------:R-:W-:Y:S01]  /*2e3c0*/  UMOV UR17, 0x10000000 ;  /* 0x1000000000117882 */ /* 0x000fe20000000000 */
[----:B------:R-:W-:Y:S01]  /*2e3d0*/  UIADD3 UR8, UR8, 0x180, URZ ;  /* 0x0000018008087890 */ /* 0x000fe2000fffe03f */
[----:B------:R-:W-:Y:S01]  /*2e3e0*/  ISETP.NE.AND P0, PT, R13, 0x9, PT ;  /* 0x000000090d00780c */ /* 0x000fe20003f05270 */
[----:B------:R-:W-:-:S03]  /*2e3f0*/  UMOV UR25, 0x30000 ;  /* 0x0003000000197882 */ /* 0x000fc60000000000 */
[----:B------:R-:W-:Y:S01]  /*2e400*/  SEL R10, RZ, 0x1, P0 ;  /* 0x00000001ff0a7807 */ /* 0x000fe20000000000 */
[----:B------:R-:W-:Y:S01]  /*2e410*/  UIADD3 UR13, UR11, 0x1b180, URZ ;  /* 0x0001b1800b0d7890 */ /* 0x000fe2000fffe03f */
[----:B------:R-:W-:Y:S02]  /*2e420*/  SEL R13, R13, RZ, P0 ;  /* 0x000000ff0d0d7207 */ /* 0x000fe40000000000 */
[----:B------:R-:W-:Y:S01]  /*2e430*/  UMOV UR11, UR18 ;  /* 0x00000012000b7c82 */ /* 0x000fe20008000000 */
[----:B------:R-:W-:Y:S01]  /*2e440*/  LOP3.LUT R3, R3, R10, RZ, 0x3c, !PT ;  /* 0x0000000a03037212 */ /* 0x000fe200078e3cff */
[----:B------:R0:W-:Y:S02]  /*2e450*/  UTMALDG.3D [UR8], [UR14], desc[UR16] ;  /* 0x000010080e0075b4 */ /* 0x0001e40008011000 */
[----:B0-----:R-:W-:Y:S01]  /*2e460*/  UMOV UR8, UR13 ;  /* 0x0000000d00087c82 */ /* 0x001fe20008000000 */
[----:B------:R-:W-:Y:S02]  /*2e470*/  UMOV UR11, UR19 ;  /* 0x00000013000b7c82 */ /* 0x000fe40008000000 */
[----:B------:R0:W-:Y:S02]  /*2e480*/  UTMALDG.3D.MULTICAST [UR8], [UR26], UR25, desc[UR16] ;  /* 0x000010081a0073b4 */ /* 0x0001e40008011819 */
[----:B0-----:R-:W-:Y:S05]  /*2e490*/  @P1 BRA `(.L_x_1193) ;  /* 0xfffffffc00381947 */ /* 0x001fea000383ffff */
.L_x_1190:
[----:B------:R-:W-:Y:S05]  /*2e4a0*/  BSYNC B1 ;  /* 0x0000000000017941 */ /* 0x000fea0003800000 */
.L_x_1189:
[----:B------:R-:W2:Y:S01]  /*2e4b0*/  LDL.LU R15, [R1+0x608] ;  /* 0x00060800010f7983 */ /* 0x000ea20000300800 */
[----:B------:R-:W-:Y:S01]  /*2e4c0*/  LOP3.LUT P0, RZ, R8, 0xff, RZ, 0xc0, !PT ;  /* 0x000000ff08ff7812 */ /* 0x000fe2000780c0ff */
[C---:B------:R-:W-:Y:S01]  /*2e4d0*/  IMAD.IADD R4, R0.reuse, 0x1, R7 ;  /* 0x0000000100047824 */ /* 0x040fe200078e0207 */
[----:B------:R-:W-:Y:S01]  /*2e4e0*/  ULDC.64 UR8, c[0x0][0x650] ;  /* 0x0001940000087ab9 */ /* 0x000fe20000000a00 */
[----:B------:R-:W3:Y:S01]  /*2e4f0*/  LDL.LU R14, [R1+0x60c] ;  /* 0x00060c00010e7983 */ /* 0x000ee20000300800 */
[----:B------:R-:W-:Y:S01]  /*2e500*/  ISETP.GE.U32.AND P1, PT, R0, 0x9, PT ;  /* 0x000000090000780c */ /* 0x000fe20003f26070 */
[----:B------:R-:W-:Y:S01]  /*2e510*/  BSSY B1, `(.L_x_1194) ;  /* 0x0000073000017945 */ /* 0x000fe20003800000 */
[----:B------:R-:W-:Y:S01]  /*2e520*/  IMAD.MOV.U32 R11, RZ, RZ, -0x1 ;  /* 0xffffffffff0b7424 */ /* 0x000fe200078e00ff */
[----:B------:R-:W-:-:S06]  /*2e530*/  PRMT R8, RZ, 0x7610, R8 ;  /* 0x00007610ff087816 */ /* 0x000fcc0000000008 */
[----:B------:R-:W0:Y:S01]  /*2e540*/  @P0 S2R R3, SR_CgaCtaId ;  /* 0x0000000000030919 */ /* 0x000e220000008800 */
[----:B------:R-:W-:-:S04]  /*2e550*/  @P0 MOV R2, 0x400 ;  /* 0x0000040000020802 */ /* 0x000fc80000000f00 */
[----:B0-----:R-:W-:-:S04]  /*2e560*/  @P0 LEA R2, R3, R2, 0x18 ;  /* 0x0000000203020211 */ /* 0x001fc800078ec0ff */
[----:B------:R0:W-:Y:S01]  /*2e570*/  @P0 SYNCS.ARRIVE.TRANS64.A1T0 RZ, [R2+URZ+0xa8], RZ ;  /* 0x0000a8ff02ff09a7 */ /* 0x0001e2000810003f */
[----:B------:R-:W-:-:S04]  /*2e580*/  ISETP.GT.U32.AND P0, PT, R4, 0x8, PT ;  /* 0x000000080400780c */ /* 0x000fc80003f04070 */
[----:B------:R-:W-:Y:S01]  /*2e590*/  ISETP.LT.U32.AND P0, PT, R0, 0x9, P0 ;  /* 0x000000090000780c */ /* 0x000fe20000701070 */
[----:B0-----:R-:W-:-:S04]  /*2e5a0*/  IMAD.WIDE.U32 R2, R4, 0x38e38e39, RZ ;  /* 0x38e38e3904027825 */ /* 0x001fc800078e00ff */
[----:B------:R-:W-:Y:S01]  /*2e5b0*/  IMAD.MOV.U32 R2, RZ, RZ, -0x1 ;  /* 0xffffffffff027424 */ /* 0x000fe200078e00ff */
[----:B------:R-:W-:Y:S02]  /*2e5c0*/  SHF.R.U32.HI R5, RZ, 0x1, R3 ;  /* 0x00000001ff057819 */ /* 0x000fe40000011603 */
[----:B------:R-:W-:-:S03]  /*2e5d0*/  SEL R3, RZ, 0x1, !P0 ;  /* 0x00000001ff037807 */ /* 0x000fc60004000000 */
[--C-:B------:R-:W-:Y:S01]  /*2e5e0*/  IMAD R7, R5, -0x9, R4.reuse ;  /* 0xfffffff705077824 */ /* 0x100fe200078e0204 */
[----:B------:R-:W-:Y:S01]  /*2e5f0*/  LOP3.LUT R6, R6, R3, RZ, 0x3c, !PT ;  /* 0x0000000306067212 */ /* 0x000fe200078e3cff */
[----:B------:R-:W-:Y:S01]  /*2e600*/  IMAD.MOV.U32 R3, RZ, RZ, -0x1 ;  /* 0xffffffffff037424 */ /* 0x000fe200078e00ff */
[----:B------:R-:W-:Y:S02]  /*2e610*/  PRMT R4, RZ, 0x7610, R4 ;  /* 0x00007610ff047816 */ /* 0x000fe40000000004 */
[----:B------:R-:W-:Y:S02]  /*2e620*/  @P1 LOP3.LUT R6, R6, 0x1, R5, 0x78, !PT ;  /* 0x0000000106061812 */ /* 0x000fe400078e7805 */
[----:B---3--:R-:W-:-:S04]  /*2e630*/  IADD3 R14, P0, R14, UR20, RZ ;  /* 0x000000140e0e7c10 */ /* 0x008fc8000ff1e0ff */
[----:B--2---:R-:W-:Y:S01]  /*2e640*/  IADD3.X R15, R15, UR7, RZ, P0, !PT ;  /* 0x000000070f0f7c10 */ /* 0x004fe200087fe4ff */
[----:B------:R0:W-:Y:S01]  /*2e650*/  STL [R1+0x60c], R14 ;  /* 0x00060c0e01007387 */ /* 0x0001e20000100800 */
[----:B------:R-:W-:-:S03]  /*2e660*/  ISETP.GE.U32.AND P0, PT, R14, UR8, PT ;  /* 0x000000080e007c0c */ /* 0x000fc6000bf06070 */
[----:B------:R0:W-:Y:S01]  /*2e670*/  STL [R1+0x608], R15 ;  /* 0x0006080f01007387 */ /* 0x0001e20000100800 */
[----:B------:R-:W-:-:S13]  /*2e680*/  ISETP.GE.U32.AND.EX P0, PT, R15, UR9, PT, P0 ;  /* 0x000000090f007c0c */ /* 0x000fda000bf06100 */
[----:B0-----:R-:W-:Y:S05]  /*2e690*/  @P0 BRA `(.L_x_1195) ;  /* 0x0000000400680947 */ /* 0x001fea0003800000 */
[----:B------:R-:W0:Y:S01]  /*2e6a0*/  S2UR UR8, SR_CTAID.X ;  /* 0x00000000000879c3 */ /* 0x000e220000002500 */
[----:B------:R-:W-:Y:S01]  /*2e6b0*/  ULDC.64 UR10, c[0x0][0x628] ;  /* 0x00018a00000a7ab9 */ /* 0x000fe20000000a00 */
[----:B------:R-:W-:Y:S01]  /*2e6c0*/  ULDC UR9, c[0x0][0x150] ;  /* 0x0000540000097ab9 */ /* 0x000fe20000000800 */
[----:B------:R-:W-:Y:S01]  /*2e6d0*/  ISETP.NE.U32.AND P0, PT, RZ, UR10, PT ;  /* 0x0000000aff007c0c */ /* 0x000fe2000bf05070 */
[----:B------:R-:W-:Y:S01]  /*2e6e0*/  ULDC UR12, c[0x0][0x630] ;  /* 0x00018c00000c7ab9 */ /* 0x000fe20000000800 */
[----:B------:R-:W-:Y:S01]  /*2e6f0*/  ULDC UR14, c[0x0][0x154] ;  /* 0x00005500000e7ab9 */ /* 0x000fe20000000800 */
[----:B------:R-:W-:Y:S01]  /*2e700*/  IMAD.MOV.U32 R3, RZ, RZ, R15 ;  /* 0x000000ffff037224 */ /* 0x000fe200078e000f */
[----:B------:R-:W-:Y:S01]  /*2e710*/  ISETP.NE.AND.EX P0, PT, RZ, UR11, PT, P0 ;  /* 0x0000000bff007c0c */ /* 0x000fe2000bf05300 */
[----:B------:R-:W1:Y:S01]  /*2e720*/  S2UR UR13, SR_CTAID.Y ;  /* 0x00000000000d79c3 */ /* 0x000e620000002600 */
[----:B0-----:R-:W-:-:S05]  /*2e730*/  I2FP.F32.U32 R2, UR8 ;  /* 0x0000000800027c45 */ /* 0x001fca0008201000 */
[----:B------:R-:W-:Y:S01]  /*2e740*/  FMUL R10, R2, UR9 ;  /* 0x00000009020a7c20 */ /* 0x000fe20008400000 */
[----:B------:R-:W-:Y:S01]  /*2e750*/  IMAD.MOV.U32 R2, RZ, RZ, R14 ;  /* 0x000000ffff027224 */ /* 0x000fe200078e000e */
[----:B-1----:R-:W-:-:S04]  /*2e760*/  I2FP.F32.U32 R12, UR13 ;  /* 0x0000000d000c7c45 */ /* 0x002fc80008201000 */
[----:B------:R-:W0:Y:S01]  /*2e770*/  F2I.U32.TRUNC.NTZ R10, R10 ;  /* 0x0000000a000a7305 */ /* 0x000e22000020f000 */
[----:B------:R-:W-:Y:S05]  /*2e780*/  @!P0 BRA `(.L_x_1196) ;  /* 0x0000000000288947 */ /* 0x000fea0003800000 */
[----:B------:R-:W-:Y:S02]  /*2e790*/  ULDC UR9, c[0x0][0x634] ;  /* 0x00018d0000097ab9 */ /* 0x000fe40000000800 */
[----:B------:R-:W-:-:S05]  /*2e7a0*/  IADD3 R3, P0, R14, UR9, RZ ;  /* 0x000000090e037c10 */ /* 0x000fca000ff1e0ff */
[----:B------:R-:W-:-:S04]  /*2e7b0*/  IMAD.X R11, RZ, RZ, R15, P0 ;  /* 0x000000ffff0b7224 */ /* 0x000fc800000e060f */
[----:B------:R-:W-:-:S04]  /*2e7c0*/  IMAD.WIDE.U32 R4, R11, UR10, RZ ;  /* 0x0000000a0b047c25 */ /* 0x000fc8000f8e00ff */
[----:B------:R-:W-:-:S04]  /*2e7d0*/  IMAD.WIDE.U32 R4, P0, R3, UR11, R4 ;  /* 0x0000000b03047c25 */ /* 0x000fc8000f800004 */
[----:B------:R-:W-:-:S04]  /*2e7e0*/  IMAD.WIDE.U32 R2, R3, UR10, RZ ;  /* 0x0000000a03027c25 */ /* 0x000fc8000f8e00ff */
[----:B------:R-:W-:Y:S01]  /*2e7f0*/  IMAD.MOV.U32 R2, RZ, RZ, R5 ;  /* 0x000000ffff027224 */ /* 0x000fe200078e0005 */
[----:B------:R-:W-:Y:S01]  /*2e800*/  IADD3 RZ, P1, R3, R4, RZ ;  /* 0x0000000403ff7210 */ /* 0x000fe20007f3e0ff */
[----:B------:R-:W-:-:S04]  /*2e810*/  IMAD.X R3, RZ, RZ, RZ, P0 ;  /* 0x000000ffff037224 */ /* 0x000fc800000e06ff */
[----:B------:R-:W-:-:S08]  /*2e820*/  IMAD.WIDE.U32.X R2, R11, UR11, R2, P1 ;  /* 0x0000000b0b027c25 */ /* 0x000fd000088e0402 */
.L_x_1196:
[--C-:B------:R-:W-:Y:S01]  /*2e830*/  SHF.R.U64 R11, R2, UR12, R3.reuse ;  /* 0x0000000c020b7c19 */ /* 0x100fe20008001203 */
[----:B------:R-:W-:Y:S01]  /*2e840*/  ULDC.64 UR10, c[0x0][0x620] ;  /* 0x00018800000a7ab9 */ /* 0x000fe20000000a00 */
[----:B------:R-:W-:Y:S01]  /*2e850*/  SHF.R.U32.HI R2, RZ, UR12, R3 ;  /* 0x0000000cff027c19 */ /* 0x000fe20008011603 */
[----:B------:R-:W-:Y:S01]  /*2e860*/  FMUL R12, R12, UR14 ;  /* 0x0000000e0c0c7c20 */ /* 0x000fe20008400000 */
[----:B------:R-:W-:Y:S01]  /*2e870*/  IADD3 R13, P0, RZ, -R11, RZ ;  /* 0x8000000bff0d7210 */ /* 0x000fe20007f1e0ff */
[----:B------:R-:W-:Y:S01]  /*2e880*/  IMAD.MOV.U32 R3, RZ, RZ, R15 ;  /* 0x000000ffff037224 */ /* 0x000fe200078e000f */
[----:B------:R-:W-:Y:S01]  /*2e890*/  ULDC.64 UR14, c[0x0][0x640] ;  /* 0x00019000000e7ab9 */ /* 0x000fe20000000a00 */
[----:B0-----:R-:W-:Y:S02]  /*2e8a0*/  R2UR UR9, R10 ;  /* 0x000000000a0972ca */ /* 0x001fe400000e0000 */
[----:B------:R-:W-:Y:S01]  /*2e8b0*/  IMAD.X R2, RZ, RZ, ~R2, P0 ;  /* 0x000000ffff027224 */ /* 0x000fe200000e0e02 */
[----:B------:R-:W0:Y:S01]  /*2e8c0*/  F2I.U32.TRUNC.NTZ R12, R12 ;  /* 0x0000000c000c7305 */ /* 0x000e22000020f000 */
[----:B------:R-:W-:-:S02]  /*2e8d0*/  ISETP.NE.U32.AND P0, PT, RZ, UR14, PT ;  /* 0x0000000eff007c0c */ /* 0x000fc4000bf05070 */
[----:B------:R-:W-:Y:S02]  /*2e8e0*/  IMAD R2, R2, UR10, RZ ;  /* 0x0000000a02027c24 */ /* 0x000fe4000f8e02ff */
[----:B------:R-:W-:Y:S02]  /*2e8f0*/  ISETP.NE.AND.EX P0, PT, RZ, UR15, PT, P0 ;  /* 0x0000000fff007c0c */ /* 0x000fe4000bf05300 */
[----:B------:R-:W-:Y:S02]  /*2e900*/  IMAD R5, R13, UR11, R2 ;  /* 0x0000000b0d057c24 */ /* 0x000fe4000f8e0202 */
[----:B------:R-:W-:-:S04]  /*2e910*/  IMAD.MOV.U32 R2, RZ, RZ, R14 ;  /* 0x000000ffff027224 */ /* 0x000fc800078e000e */
[----:B------:R-:W-:Y:S01]  /*2e920*/  IMAD.WIDE.U32 R2, R13, UR10, R2 ;  /* 0x0000000a0d027c25 */ /* 0x000fe2000f8e0002 */
[----:B------:R-:W-:Y:S01]  /*2e930*/  ULDC UR10, c[0x0][0x618] ;  /* 0x00018600000a7ab9 */ /* 0x000fe20000000800 */
[----:B0-----:R-:W-:Y:S02]  /*2e940*/  R2UR UR11, R12 ;  /* 0x000000000c0b72ca */ /* 0x001fe400000e0000 */
[----:B------:R-:W-:-:S05]  /*2e950*/  IMAD.IADD R3, R3, 0x1, R5 ;  /* 0x0000000103037824 */ /* 0x000fca00078e0205 */
[--C-:B------:R-:W-:Y:S02]  /*2e960*/  SHF.R.U64 R10, R2, UR10, R3.reuse ;  /* 0x0000000a020a7c19 */ /* 0x100fe40008001203 */
[----:B------:R-:W-:Y:S01]  /*2e970*/  SHF.R.U32.HI R3, RZ, UR10, R3 ;  /* 0x0000000aff037c19 */ /* 0x000fe20008011603 */
[----:B------:R-:W-:-:S03]  /*2e980*/  ULDC UR10, c[0x0][0x608] ;  /* 0x00018200000a7ab9 */ /* 0x000fc60000000800 */
[--C-:B------:R-:W-:Y:S02]  /*2e990*/  SHF.R.U64 R12, R10, UR10, R3.reuse ;  /* 0x0000000a0a0c7c19 */ /* 0x100fe40008001203 */
[----:B------:R-:W-:Y:S01]  /*2e9a0*/  SHF.R.U32.HI R3, RZ, UR10, R3 ;  /* 0x0000000aff037c19 */ /* 0x000fe20008011603 */
[----:B------:R-:W-:-:S03]  /*2e9b0*/  ULDC UR10, c[0x0][0x658] ;  /* 0x00019600000a7ab9 */ /* 0x000fc60000000800 */
[--C-:B------:R-:W-:Y:S02]  /*2e9c0*/  SHF.R.U64 R13, R12, UR10, R3.reuse ;  /* 0x0000000a0c0d7c19 */ /* 0x100fe40008001203 */
[----:B------:R-:W-:-:S03]  /*2e9d0*/  SHF.R.U32.HI R14, RZ, UR10, R3 ;  /* 0x0000000aff0e7c19 */ /* 0x000fc60008011603 */
[----:B------:R-:W-:Y:S02]  /*2e9e0*/  IMAD.MOV.U32 R2, RZ, RZ, R13 ;  /* 0x000000ffff027224 */ /* 0x000fe400078e000d */
[----:B------:R-:W-:Y:S01]  /*2e9f0*/  IMAD.MOV.U32 R3, RZ, RZ, R14 ;  /* 0x000000ffff037224 */ /* 0x000fe200078e000e */
[----:B------:R-:W-:Y:S06]  /*2ea00*/  @!P0 BRA `(.L_x_1197) ;  /* 0x0000000000288947 */ /* 0x000fec0003800000 */
        /* <DEDUP_REMOVED lines=10> */
.L_x_1197:
[----:B------:R-:W-:Y:S01]  /*2eab0*/  ULDC UR10, c[0x0][0x648] ;  /* 0x00019200000a7ab9 */ /* 0x000fe20000000800 */
[----:B------:R-:W-:Y:S01]  /*2eac0*/  UISETP.NE.AND UP0, UPT, UR46, URZ, UPT ;  /* 0x0000003f2e00728c */ /* 0x000fe2000bf05270 */
[----:B------:R-:W-:Y:S01]  /*2ead0*/  SHF.R.U64 R3, R2, UR10, R3 ;  /* 0x0000000a02037c19 */ /* 0x000fe20008001203 */
[----:B------:R-:W-:Y:S01]  /*2eae0*/  ULDC UR10, c[0x0][0x638] ;  /* 0x00018e00000a7ab9 */ /* 0x000fe20000000800 */
[----:B------:R-:W-:Y:S01]  /*2eaf0*/  UIADD3 UR11, -UR11, URZ, URZ ;  /* 0x0000003f0b0b7290 */ /* 0x000fe2000fffe13f */
[----:B------:R-:W-:Y:S02]  /*2eb00*/  LOP3.LUT R12, R12, UR6, RZ, 0xc0, !PT ;  /* 0x000000060c0c7c12 */ /* 0x000fe4000f8ec0ff */
[----:B------:R-:W-:Y:S01]  /*2eb10*/  IMAD.MOV R2, RZ, RZ, -R3 ;  /* 0x000000ffff027224 */ /* 0x000fe200078e0a03 */
[----:B------:R-:W-:Y:S02]  /*2eb20*/  LOP3.LUT R4, R10, UR4, RZ, 0xc0, !PT ;  /* 0x000000040a047c12 */ /* 0x000fe4000f8ec0ff */
[----:B------:R-:W-:Y:S01]  /*2eb30*/  IMAD R12, R3, UR5, R12 ;  /* 0x00000005030c7c24 */ /* 0x000fe2000f8e020c */
[----:B------:R-:W-:Y:S01]  /*2eb40*/  PLOP3.LUT P0, PT, PT, PT, UP0, 0x40, 0x0 ;  /* 0x000000000000781c */ /* 0x000fe20003f0e808 */
[----:B------:R-:W-:Y:S01]  /*2eb50*/  IMAD R13, R2, UR10, R13 ;  /* 0x0000000a020d7c24 */ /* 0x000fe2000f8e020d */
[----:B------:R-:W-:Y:S01]  /*2eb60*/  UIADD3 UR10, -UR9, URZ, URZ ;  /* 0x0000003f090a7290 */ /* 0x000fe2000fffe13f */
[----:B------:R-:W-:-:S02]  /*2eb70*/  PLOP3.LUT P1, PT, PT, PT, UP0, 0x40, 0x0 ;  /* 0x000000000000781c */ /* 0x000fc40003f2e808 */
[----:B------:R-:W-:Y:S02]  /*2eb80*/  ULDC UR9, c[0x0][0x144] ;  /* 0x0000510000097ab9 */ /* 0x000fe40000000800 */
[----:B------:R-:W-:-:S03]  /*2eb90*/  UIMAD UR8, UR9, UR10, UR8 ;  /* 0x0000000a090872a4 */ /* 0x000fc6000f8e0208 */
[----:B------:R-:W-:Y:S02]  /*2eba0*/  ULDC UR9, c[0x0][0x148] ;  /* 0x0000520000097ab9 */ /* 0x000fe40000000800 */
[----:B------:R-:W-:-:S03]  /*2ebb0*/  @UP0 UIMAD UR8, UR9, UR11, UR13 ;  /* 0x0000000b090802a4 */ /* 0x000fc6000f8e020d */
[----:B------:R-:W-:Y:S02]  /*2ebc0*/  ULDC UR9, c[0x0][0x600] ;  /* 0x0001800000097ab9 */ /* 0x000fe40000000800 */
[----:B------:R-:W-:Y:S02]  /*2ebd0*/  IMAD R4, R13, UR9, R4 ;  /* 0x000000090d047c24 */ /* 0x000fe4000f8e0204 */
[----:B------:R-:W-:Y:S01]  /*2ebe0*/  IMAD.U32 R3, RZ, RZ, UR8 ;  /* 0x00000008ff037e24 */ /* 0x000fe2000f8e00ff */
[----:B------:R-:W-:-:S03]  /*2ebf0*/  ULDC UR8, c[0x0][0x610] ;  /* 0x0001840000087ab9 */ /* 0x000fc60000000800 */
[----:B------:R-:W-:-:S05]  /*2ec00*/  IMAD R3, R12, UR8, R3 ;  /* 0x000000080c037c24 */ /* 0x000fca000f8e0203 */
[----:B------:R-:W-:Y:S02]  /*2ec10*/  SEL R2, R4, R3, P0 ;  /* 0x0000000304027207 */ /* 0x000fe40000000000 */
[----:B------:R-:W-:Y:S01]  /*2ec20*/  SEL R3, R3, R4, P1 ;  /* 0x0000000403037207 */ /* 0x000fe20000800000 */
[----:B------:R-:W-:-:S07]  /*2ec30*/  IMAD.MOV.U32 R4, RZ, RZ, 0x1 ;  /* 0x00000001ff047424 */ /* 0x000fce00078e00ff */
.L_x_1195:
[----:B------:R-:W-:Y:S05]  /*2ec40*/  BSYNC B1 ;  /* 0x0000000000017941 */ /* 0x000fea0003800000 */
.L_x_1194:
[----:B------:R-:W-:-:S13]  /*2ec50*/  LOP3.LUT P0, RZ, R4, 0xff, RZ, 0xc0, !PT ;  /* 0x000000ff04ff7812 */ /* 0x000fda000780c0ff */
[----:B------:R-:W-:Y:S05]  /*2ec60*/  @P0 BRA `(.L_x_1198) ;  /* 0xfffffff4000c0947 */ /* 0x000fea000383ffff */
[----:B------:R-:W-:Y:S05]  /*2ec70*/  BSYNC B0 ;  /* 0x0000000000007941 */ /* 0x000fea0003800000 */
.L_x_1187:
[----:B------:R-:W-:-:S03]  /*2ec80*/  UMOV UR8, 0xffffffff ;  /* 0xffffffff00087882 */ /* 0x000fc60000000000 */
[----:B------:R-:W-:Y:S05]  /*2ec90*/  BRA.DIV UR8, `(.L_x_1199) ;  /* 0x0000000608d07947 */ /* 0x000fea000b800000 */
[----:B------:R-:W-:-:S13]  /*2eca0*/  ELECT P6, URZ, PT ;  /* 0x00000000003f782f */ /* 0x000fda00038c0000 */
.L_x_1218:
[----:B------:R-:W-:Y:S04]  /*2ecb0*/  BSSY B0, `(.L_x_1200) ;  /* 0x0000059000007945 */ /* 0x000fe80003800000 */
[----:B------:R-:W-:Y:S05]  /*2ecc0*/  @!P6 BRA `(.L_x_1201) ;  /* 0x00000004005ce947 */ /* 0x000fea0003800000 */
[----:B------:R-:W-:-:S04]  /*2ecd0*/  ULOP3.LUT UR8, UR40, 0x2, URZ, 0xfc, !UPT ;  /* 0x0000000228087892 */ /* 0x000fc8000f8efc3f */
[----:B------:R-:W-:-:S06]  /*2ece0*/  UISETP.NE.AND UP0, UPT, UR8, 0x3, UPT ;  /* 0x000000030800788c */ /* 0x000fcc000bf05270 */
[----:B------:R-:W-:-:S13]  /*2ecf0*/  PLOP3.LUT P0, PT, PT, PT, UP0, 0x80, 0x0 ;  /* 0x000000000000781c */ /* 0x000fda0003f0f008 */
[----:B------:R-:W-:Y:S05]  /*2ed00*/  @!P0 BRA `(.L_x_1202) ;  /* 0x0000000000048947 */ /* 0x000fea0003800000 */
[----:B------:R-:W-:Y:S01]  /*2ed10*/  BPT.TRAP 0x1 ;  /* 0x000000040000795c */ /* 0x000fe20000300000 */
.L_x_1202:
[----:B------:R-:W0:Y:S01]  /*2ed20*/  S2R R3, SR_CgaCtaId ;  /* 0x0000000000037919 */ /* 0x000e220000008800 */
[----:B------:R-:W-:Y:S02]  /*2ed30*/  MOV R0, 0x400 ;  /* 0x0000040000007802 */ /* 0x000fe40000000f00 */
[----:B------:R-:W-:Y:S02]  /*2ed40*/  SHF.L.U32 R2, R6, 0x1f, RZ ;  /* 0x0000001f06027819 */ /* 0x000fe400000006ff */
[----:B0-----:R-:W-:-:S05]  /*2ed50*/  LEA R0, R3, R0, 0x18 ;  /* 0x0000000003007211 */ /* 0x001fca00078ec0ff */
[----:B------:R-:W-:-:S04]  /*2ed60*/  VIADD R0, R0, 0x48 ;  /* 0x0000004800007836 */ /* 0x000fc80000000000 */
[----:B------:R-:W-:-:S04]  /*2ed70*/  IMAD R3, R7, 0x8, R0 ;  /* 0x0000000807037824 */ /* 0x000fc800078e0200 */
[----:B------:R-:W0:Y:S02]  /*2ed80*/  SYNCS.PHASECHK.TRANS64.TRYWAIT P0, [R3+URZ], R2 ;  /* 0x00000002030075a7 */ /* 0x000e24000800017f */
[----:B0-----:R-:W-:Y:S05]  /*2ed90*/  @!P0 BRA `(.L_x_1203) ;  /* 0x0000000400b08947 */ /* 0x001fea0003800000 */
.L_x_1219:
[----:B------:R-:W-:-:S05]  /*2eda0*/  VIADD R7, R7, 0x1 ;  /* 0x0000000107077836 */ /* 0x000fca0000000000 */
[----:B------:R-:W-:-:S04]  /*2edb0*/  ISETP.NE.AND P0, PT, R7, 0x9, PT ;  /* 0x000000090700780c */ /* 0x000fc80003f05270 */
[----:B0-----:R-:W-:Y:S02]  /*2edc0*/  SEL R3, RZ, 0x1, P0 ;  /* 0x00000001ff037807 */ /* 0x001fe40000000000 */
[----:B------:R-:W-:Y:S02]  /*2edd0*/  SEL R7, R7, RZ, P0 ;  /* 0x000000ff07077207 */ /* 0x000fe40000000000 */
[----:B------:R-:W-:-:S03]  /*2ede0*/  LOP3.LUT R6, R6, R3, RZ, 0x3c, !PT ;  /* 0x0000000306067212 */ /* 0x000fc600078e3cff */
[----:B------:R-:W-:Y:S01]  /*2edf0*/  IMAD R3, R7, 0x8, R0 ;  /* 0x0000000807037824 */ /* 0x000fe200078e0200 */
[----:B------:R-:W-:-:S04]  /*2ee00*/  SHF.L.U32 R2, R6, 0x1f, RZ ;  /* 0x0000001f06027819 */ /* 0x000fc800000006ff */
[----:B------:R-:W0:Y:S02]  /*2ee10*/  SYNCS.PHASECHK.TRANS64.TRYWAIT P0, [R3+URZ], R2 ;  /* 0x00000002030075a7 */ /* 0x000e24000800017f */
[----:B0-----:R-:W-:Y:S05]  /*2ee20*/  @!P0 BRA `(.L_x_1204) ;  /* 0x0000000400a08947 */ /* 0x001fea0003800000 */
.L_x_1220:
[----:B0-----:R-:W-:-:S05]  /*2ee30*/  VIADD R2, R7, 0x1 ;  /* 0x0000000107027836 */ /* 0x001fca0000000000 */
[----:B------:R-:W-:-:S04]  /*2ee40*/  ISETP.NE.AND P0, PT, R2, 0x9, PT ;  /* 0x000000090200780c */ /* 0x000fc80003f05270 */
[----:B------:R-:W-:Y:S02]  /*2ee50*/  SEL R3, RZ, 0x1, P0 ;  /* 0x00000001ff037807 */ /* 0x000fe40000000000 */
[----:B------:R-:W-:Y:S02]  /*2ee60*/  SEL R5, R2, RZ, P0 ;  /* 0x000000ff02057207 */ /* 0x000fe40000000000 */
[----:B------:R-:W-:-:S03]  /*2ee70*/  LOP3.LUT R6, R6, R3, RZ, 0x3c, !PT ;  /* 0x0000000306067212 */ /* 0x000fc600078e3cff */
[----:B------:R-:W-:Y:S01]  /*2ee80*/  IMAD R3, R5, 0x8, R0 ;  /* 0x0000000805037824 */ /* 0x000fe200078e0200 */
[----:B------:R-:W-:-:S04]  /*2ee90*/  SHF.L.U32 R2, R6, 0x1f, RZ ;  /* 0x0000001f06027819 */ /* 0x000fc800000006ff */
[----:B------:R-:W0:Y:S02]  /*2eea0*/  SYNCS.PHASECHK.TRANS64.TRYWAIT P0, [R3+URZ], R2 ;  /* 0x00000002030075a7 */ /* 0x000e24000800017f */
[----:B0-----:R-:W-:Y:S05]  /*2eeb0*/  @!P0 BRA `(.L_x_1205) ;  /* 0x0000000400908947 */ /* 0x001fea0003800000 */
.L_x_1221:
        /* <DEDUP_REMOVED lines=9> */
.L_x_1222:
        /* <DEDUP_REMOVED lines=9> */
.L_x_1223:
        /* <DEDUP_REMOVED lines=9> */
.L_x_1224:
        /* <DEDUP_REMOVED lines=9> */
.L_x_1225:
        /* <DEDUP_REMOVED lines=9> */
.L_x_1226:
[----:B0-----:R-:W-:-:S05]  /*2f190*/  VIADD R2, R5, 0x1 ;  /* 0x0000000105027836 */ /* 0x001fca0000000000 */
[----:B------:R-:W-:-:S04]  /*2f1a0*/  ISETP.NE.AND P0, PT, R2, 0x9, PT ;  /* 0x000000090200780c */ /* 0x000fc80003f05270 */
[----:B------:R-:W-:Y:S02]  /*2f1b0*/  SEL R4, RZ, 0x1, P0 ;  /* 0x00000001ff047807 */ /* 0x000fe40000000000 */
[----:B------:R-:W-:Y:S02]  /*2f1c0*/  SEL R3, R2, RZ, P0 ;  /* 0x000000ff02037207 */ /* 0x000fe40000000000 */
[----:B------:R-:W-:-:S03]  /*2f1d0*/  LOP3.LUT R4, R7, R4, RZ, 0x3c, !PT ;  /* 0x0000000407047212 */ /* 0x000fc600078e3cff */
[----:B------:R-:W-:Y:S01]  /*2f1e0*/  IMAD R3, R3, 0x8, R0 ;  /* 0x0000000803037824 */ /* 0x000fe200078e0200 */
[----:B------:R-:W-:-:S07]  /*2f1f0*/  SHF.L.U32 R0, R4, 0x1f, RZ ;  /* 0x0000001f04007819 */ /* 0x000fce00000006ff */
.L_x_1211:
[----:B0-----:R0:W1:Y:S02]  /*2f200*/  SYNCS.PHASECHK.TRANS64.TRYWAIT P0, [R3+URZ], R0 ;  /* 0x00000000030075a7 */ /* 0x001064000800017f */
[----:B-1----:R-:W-:Y:S05]  /*2f210*/  @!P0 NANOSLEEP.SYNCS 0x989680 ;  /* 0x009896800000895d */ /* 0x002fea0003900000 */
[----:B------:R-:W1:Y:S02]  /*2f220*/  @!P0 SYNCS.PHASECHK.TRANS64 P0, [R3+URZ], R0 ;  /* 0x00000000030085a7 */ /* 0x000e64000800007f */
[----:B-1----:R-:W-:Y:S05]  /*2f230*/  @!P0 BRA `(.L_x_1211) ;  /* 0xfffffffc00f08947 */ /* 0x002fea000383ffff */
.L_x_1201:
[----:B------:R-:W-:Y:S05]  /*2f240*/  BSYNC B0 ;  /* 0x0000000000007941 */ /* 0x000fea0003800000 */
.L_x_1200:
[----:B------:R-:W-:Y:S05]  /*2f250*/  EXIT ;  /* 0x000000000000794d */ /* 0x000fea0003800000 */
.L_x_22:
[----:B-1----:R1:W2:Y:S02]  /*2f260*/  SYNCS.PHASECHK.TRANS64.TRYWAIT P1, [R3+URZ], R0 ;  /* 0x00000000030075a7 */ /* 0x0022a4000802017f */
[----:B--2---:R-:W-:Y:S05]  /*2f270*/  @!P1 NANOSLEEP.SYNCS 0x989680 ;  /* 0x009896800000995d */ /* 0x004fea0003900000 */
[----:B------:R-:W2:Y:S02]  /*2f280*/  @!P1 SYNCS.PHASECHK.TRANS64 P1, [R3+URZ], R0 ;  /* 0x00000000030095a7 */ /* 0x000ea4000802007f */
[----:B--2---:R-:W-:Y:S05]  /*2f290*/  @!P1 BRA `(.L_x_22) ;  /* 0xfffffffc00f09947 */ /* 0x004fea000383ffff */
[----:B------:R-:W-:Y:S05]  /*2f2a0*/  BRA `(.L_x_21) ;  /* 0xfffffd2400407947 */ /* 0x000fea000383ffff */
.L_x_27:
[----:B-1----:R-:W-:-:S04]  /*2f2b0*/  IMAD.U32 R7, RZ, RZ, UR4 ;  /* 0x00000004ff077e24 */ /* 0x002fc8000f8e00ff */
[----:B------:R1:W2:Y:S03]  /*2f2c0*/  SYNCS.PHASECHK.TRANS64.TRYWAIT P1, [R7+URZ], R5 ;  /* 0x00000005070075a7 */ /* 0x0002a6000802017f */
[----:B--2---:R-:W-:Y:S05]  /*2f2d0*/  @!P1 NANOSLEEP.SYNCS 0x989680 ;  /* 0x009896800000995d */ /* 0x004fea0003900000 */
[----:B------:R-:W2:Y:S02]  /*2f2e0*/  @!P1 SYNCS.PHASECHK.TRANS64 P1, [R7+URZ], R5 ;  /* 0x00000005070095a7 */ /* 0x000ea4000802007f */
[----:B--2---:R-:W-:Y:S05]  /*2f2f0*/  @!P1 BRA `(.L_x_27) ;  /* 0xfffffffc00ec9947 */ /* 0x004fea000383ffff */
[----:B------:R-:W-:Y:S05]  /*2f300*/  BRA `(.L_x_26) ;  /* 0xfffffd34002c7947 */ /* 0x000fea000383ffff */
.L_x_1188:
[----:B------:R-:W-:Y:S01]  /*2f310*/  BSSY B1, `(.L_x_1212) ;  /* 0x0000006000017945 */ /* 0x000fe20003800000 */
[----:B------:R-:W-:-:S07]  /*2f320*/  IMAD.MOV.U32 R15, RZ, RZ, -0x1 ;  /* 0xffffffffff0f7424 */ /* 0x000fce00078e00ff */
[----:B------:R-:W-:Y:S05]  /*2f330*/  WARPSYNC.COLLECTIVE R15, `(.L_x_1213) ;  /* 0x000000000f0c7348 */ /* 0x000fea0003c00000 */
[----:B------:R-:W-:Y:S02]  /*2f340*/  ELECT P6, UR62, PT ;  /* 0x00000000003e782f */ /* 0x000fe400038c0000 */
[----:B------:R-:W-:Y:S01]  /*2f350*/  MOV R14, UR62 ;  /* 0x0000003e000e7c02 */ /* 0x000fe20008000f00 */
[----:B------:R-:W-:Y:S10]  /*2f360*/  ENDCOLLECTIVE ;  /* 0x000000000000791b */ /* 0x000ff40003800000 */
.L_x_1213:
[----:B------:R-:W-:Y:S05]  /*2f370*/  BSYNC B1 ;  /* 0x0000000000017941 */ /* 0x000fea0003800000 */
.L_x_1212:
[----:B------:R-:W-:Y:S05]  /*2f380*/  BRA `(.L_x_1214) ;  /* 0xffffffec00507947 */ /* 0x000fea000383ffff */
.L_x_1191:
[----:B0-----:R0:W1:Y:S02]  /*2f390*/  SYNCS.PHASECHK.TRANS64.TRYWAIT P0, [R15+URZ+0x48], R14 ;  /* 0x0000480e0f0075a7 */ /* 0x001064000800017f */
[----:B-1----:R-:W-:Y:S05]  /*2f3a0*/  @!P0 NANOSLEEP.SYNCS 0x989680 ;  /* 0x009896800000895d */ /* 0x002fea0003900000 */
[----:B------:R-:W1:Y:S02]  /*2f3b0*/  @!P0 SYNCS.PHASECHK.TRANS64 P0, [R15+URZ+0x48], R14 ;  /* 0x0000480e0f0085a7 */ /* 0x000e64000800007f */
[----:B-1----:R-:W-:Y:S05]  /*2f3c0*/  @!P0 BRA `(.L_x_1191) ;  /* 0xfffffffc00f08947 */ /* 0x002fea000383ffff */
[----:B------:R-:W-:Y:S05]  /*2f3d0*/  BRA `(.L_x_1215) ;  /* 0xffffffec00847947 */ /* 0x000fea000383ffff */
.L_x_1199:
[----:B------:R-:W-:Y:S01]  /*2f3e0*/  BSSY B0, `(.L_x_1216) ;  /* 0x0000006000007945 */ /* 0x000fe20003800000 */
[----:B------:R-:W-:-:S07]  /*2f3f0*/  IMAD.MOV.U32 R15, RZ, RZ, -0x1 ;  /* 0xffffffffff0f7424 */ /* 0x000fce00078e00ff */
[----:B------:R-:W-:Y:S05]  /*2f400*/  WARPSYNC.COLLECTIVE R15, `(.L_x_1217) ;  /* 0x000000000f0c7348 */ /* 0x000fea0003c00000 */
[----:B------:R-:W-:Y:S02]  /*2f410*/  ELECT P6, UR62, PT ;  /* 0x00000000003e782f */ /* 0x000fe400038c0000 */
[----:B------:R-:W-:Y:S01]  /*2f420*/  MOV R14, UR62 ;  /* 0x0000003e000e7c02 */ /* 0x000fe20008000f00 */
[----:B------:R-:W-:Y:S10]  /*2f430*/  ENDCOLLECTIVE ;  /* 0x000000000000791b */ /* 0x000ff40003800000 */
.L_x_1217:
[----:B------:R-:W-:Y:S05]  /*2f440*/  BSYNC B0 ;  /* 0x0000000000007941 */ /* 0x000fea0003800000 */
.L_x_1216:
[----:B------:R-:W-:Y:S05]  /*2f450*/  BRA `(.L_x_1218) ;  /* 0xfffffff800147947 */ /* 0x000fea000383ffff */
.L_x_1203:
[----:B0-----:R0:W1:Y:S02]  /*2f460*/  SYNCS.PHASECHK.TRANS64.TRYWAIT P0, [R3+URZ], R2 ;  /* 0x00000002030075a7 */ /* 0x001064000800017f */
[----:B-1----:R-:W-:Y:S05]  /*2f470*/  @!P0 NANOSLEEP.SYNCS 0x989680 ;  /* 0x009896800000895d */ /* 0x002fea0003900000 */
[----:B------:R-:W1:Y:S02]  /*2f480*/  @!P0 SYNCS.PHASECHK.TRANS64 P0, [R3+URZ], R2 ;  /* 0x00000002030085a7 */ /* 0x000e64000800007f */
[----:B-1----:R-:W-:Y:S05]  /*2f490*/  @!P0 BRA `(.L_x_1203) ;  /* 0xfffffffc00f08947 */ /* 0x002fea000383ffff */
[----:B------:R-:W-:Y:S05]  /*2f4a0*/  BRA `(.L_x_1219) ;  /* 0xfffffff8003c7947 */ /* 0x000fea000383ffff */
.L_x_1204:
[----:B0-----:R0:W1:Y:S02]  /*2f4b0*/  SYNCS.PHASECHK.TRANS64.TRYWAIT P0, [R3+URZ], R2 ;  /* 0x00000002030075a7 */ /* 0x001064000800017f */
[----:B-1----:R-:W-:Y:S05]  /*2f4c0*/  @!P0 NANOSLEEP.SYNCS 0x989680 ;  /* 0x009896800000895d */ /* 0x002fea0003900000 */
[----:B------:R-:W1:Y:S02]  /*2f4d0*/  @!P0 SYNCS.PHASECHK.TRANS64 P0, [R3+URZ], R2 ;  /* 0x00000002030085a7 */ /* 0x000e64000800007f */
[----:B-1----:R-:W-:Y:S05]  /*2f4e0*/  @!P0 BRA `(.L_x_1204) ;  /* 0xfffffffc00f08947 */ /* 0x002fea000383ffff */
[----:B------:R-:W-:Y:S05]  /*2f4f0*/  BRA `(.L_x_1220) ;  /* 0xfffffff8004c7947 */ /* 0x000fea000383ffff */
.L_x_1205:
[----:B0-----:R0:W1:Y:S02]  /*2f500*/  SYNCS.PHASECHK.TRANS64.TRYWAIT P0, [R3+URZ], R2 ;  /* 0x00000002030075a7 */ /* 0x001064000800017f */
[----:B-1----:R-:W-:Y:S05]  /*2f510*/  @!P0 NANOSLEEP.SYNCS 0x989680 ;  /* 0x009896800000895d */ /* 0x002fea0003900000 */
[----:B------:R-:W1:Y:S02]  /*2f520*/  @!P0 SYNCS.PHASECHK.TRANS64 P0, [R3+URZ], R2 ;  /* 0x00000002030085a7 */ /* 0x000e64000800007f */
[----:B-1----:R-:W-:Y:S05]  /*2f530*/  @!P0 BRA `(.L_x_1205) ;  /* 0xfffffffc00f08947 */ /* 0x002fea000383ffff */
[----:B------:R-:W-:Y:S05]  /*2f540*/  BRA `(.L_x_1221) ;  /* 0xfffffff8005c7947 */ /* 0x000fea000383ffff */
.L_x_1206:
[----:B0-----:R0:W1:Y:S02]  /*2f550*/  SYNCS.PHASECHK.TRANS64.TRYWAIT P0, [R3+URZ], R2 ;  /* 0x00000002030075a7 */ /* 0x001064000800017f */
[----:B-1----:R-:W-:Y:S05]  /*2f560*/  @!P0 NANOSLEEP.SYNCS 0x989680 ;  /* 0x009896800000895d */ /* 0x002fea0003900000 */
[----:B------:R-:W1:Y:S02]  /*2f570*/  @!P0 SYNCS.PHASECHK.TRANS64 P0, [R3+URZ], R2 ;  /* 0x00000002030085a7 */ /* 0x000e64000800007f */
[----:B-1----:R-:W-:Y:S05]  /*2f580*/  @!P0 BRA `(.L_x_1206) ;  /* 0xfffffffc00f08947 */ /* 0x002fea000383ffff */
[----:B------:R-:W-:Y:S05]  /*2f590*/  BRA `(.L_x_1222) ;  /* 0xfffffff8006c7947 */ /* 0x000fea000383ffff */
.L_x_1207:
[----:B0-----:R0:W1:Y:S02]  /*2f5a0*/  SYNCS.PHASECHK.TRANS64.TRYWAIT P0, [R3+URZ], R2 ;  /* 0x00000002030075a7 */ /* 0x001064000800017f */
[----:B-1----:R-:W-:Y:S05]  /*2f5b0*/  @!P0 NANOSLEEP.SYNCS 0x989680 ;  /* 0x009896800000895d */ /* 0x002fea0003900000 */
[----:B------:R-:W1:Y:S02]  /*2f5c0*/  @!P0 SYNCS.PHASECHK.TRANS64 P0, [R3+URZ], R2 ;  /* 0x00000002030085a7 */ /* 0x000e64000800007f */
[----:B-1----:R-:W-:Y:S05]  /*2f5d0*/  @!P0 BRA `(.L_x_1207) ;  /* 0xfffffffc00f08947 */ /* 0x002fea000383ffff */
[----:B------:R-:W-:Y:S05]  /*2f5e0*/  BRA `(.L_x_1223) ;  /* 0xfffffff8007c7947 */ /* 0x000fea000383ffff */
.L_x_1208:
[----:B0-----:R0:W1:Y:S02]  /*2f5f0*/  SYNCS.PHASECHK.TRANS64.TRYWAIT P0, [R3+URZ], R2 ;  /* 0x00000002030075a7 */ /* 0x001064000800017f */
[----:B-1----:R-:W-:Y:S05]  /*2f600*/  @!P0 NANOSLEEP.SYNCS 0x989680 ;  /* 0x009896800000895d */ /* 0x002fea0003900000 */
[----:B------:R-:W1:Y:S02]  /*2f610*/  @!P0 SYNCS.PHASECHK.TRANS64 P0, [R3+URZ], R2 ;  /* 0x00000002030085a7 */ /* 0x000e64000800007f */
[----:B-1----:R-:W-:Y:S05]  /*2f620*/  @!P0 BRA `(.L_x_1208) ;  /* 0xfffffffc00f08947 */ /* 0x002fea000383ffff */
[----:B------:R-:W-:Y:S05]  /*2f630*/  BRA `(.L_x_1224) ;  /* 0xfffffff8008c7947 */ /* 0x000fea000383ffff */
.L_x_1209:
[----:B0-----:R0:W1:Y:S02]  /*2f640*/  SYNCS.PHASECHK.TRANS64.TRYWAIT P0, [R3+URZ], R2 ;  /* 0x00000002030075a7 */ /* 0x001064000800017f */
[----:B-1----:R-:W-:Y:S05]  /*2f650*/  @!P0 NANOSLEEP.SYNCS 0x989680 ;  /* 0x009896800000895d */ /* 0x002fea0003900000 */
[----:B------:R-:W1:Y:S02]  /*2f660*/  @!P0 SYNCS.PHASECHK.TRANS64 P0, [R3+URZ], R2 ;  /* 0x00000002030085a7 */ /* 0x000e64000800007f */
[----:B-1----:R-:W-:Y:S05]  /*2f670*/  @!P0 BRA `(.L_x_1209) ;  /* 0xfffffffc00f08947 */ /* 0x002fea000383ffff */
[----:B------:R-:W-:Y:S05]  /*2f680*/  BRA `(.L_x_1225) ;  /* 0xfffffff8009c7947 */ /* 0x000fea000383ffff */
.L_x_1210:
[----:B0-----:R0:W1:Y:S02]  /*2f690*/  SYNCS.PHASECHK.TRANS64.TRYWAIT P0, [R3+URZ], R2 ;  /* 0x00000002030075a7 */ /* 0x001064000800017f */
[----:B-1----:R-:W-:Y:S05]  /*2f6a0*/  @!P0 NANOSLEEP.SYNCS 0x989680 ;  /* 0x009896800000895d */ /* 0x002fea0003900000 */
[----:B------:R-:W1:Y:S02]  /*2f6b0*/  @!P0 SYNCS.PHASECHK.TRANS64 P0, [R3+URZ], R2 ;  /* 0x00000002030085a7 */ /* 0x000e64000800007f */
[----:B-1----:R-:W-:Y:S05]  /*2f6c0*/  @!P0 BRA `(.L_x_1210) ;  /* 0xfffffffc00f08947 */ /* 0x002fea000383ffff */
[----:B------:R-:W-:Y:S05]  /*2f6d0*/  BRA `(.L_x_1226) ;  /* 0xfffffff800ac7947 */ /* 0x000fea000383ffff */
.L_x_1227:
[----:B------:R-:W-:-:S00]  /*2f6e0*/  BRA `(.L_x_1227) ;  /* 0xfffffffc00fc7947 */ /* 0x000fc0000383ffff */
[----:B------:R-:W-:-:S00]  /*2f6f0*/  NOP ;  /* 0x0000000000007918 */ /* 0x000fc00000000000 */
        /* <DEDUP_REMOVED lines=8> */
.L_x_1228:


//--------------------- .nv.global.init           --------------------------
	.section	.nv.global.init,"aw",@progbits
.nv.global.init:
	.type		$str$22,@object
	.size		$str$22,($str$23 - $str$22)
$str$22:
        /*0000*/ 	.byte	0x6b, 0x5f, 0x74, 0x69, 0x6c, 0x65, 0x5f, 0x63, 0x6f, 0x75, 0x6e, 0x74, 0x20, 0x3e, 0x3d, 0x20
        /*0010*/ 	.byte	0x31, 0x00
	.type		$str$23,@object
	.size		$str$23,(__unnamed_1 - $str$23)
$str$23:
        /*0012*/ 	.byte	0x2f, 0x74, 0x6d, 0x70, 0x2f, 0x63, 0x75, 0x74, 0x6c, 0x61, 0x73, 0x73, 0x5f, 0x73, 0x77, 0x65
        /*0022*/ 	.byte	0x65, 0x70, 0x5f, 0x73, 0x72, 0x63, 0x2f, 0x69, 0x6e, 0x63, 0x6c, 0x75, 0x64, 0x65, 0x2f, 0x63
        /*0032*/ 	.byte	0x75, 0x74, 0x6c, 0x61, 0x73, 0x73, 0x2f, 0x67, 0x65, 0x6d, 0x6d, 0x2f, 0x63, 0x6f, 0x6c, 0x6c
        /*0042*/ 	.byte	0x65, 0x63, 0x74, 0x69, 0x76, 0x65, 0x2f, 0x73, 0x6d, 0x39, 0x30, 0x5f, 0x6d, 0x6d, 0x61, 0x5f
        /*0052*/ 	.byte	0x74, 0x6d, 0x61, 0x5f, 0x67, 0x6d, 0x6d, 0x61, 0x5f, 0x73, 0x73, 0x5f, 0x77, 0x61, 0x72, 0x70
        /*0062*/ 	.byte	0x73, 0x70, 0x65, 0x63, 0x69, 0x61, 0x6c, 0x69, 0x7a, 0x65, 0x64, 0x2e, 0x68, 0x70, 0x70, 0x00
	.type		__unnamed_1,@object
	.size		__unnamed_1,(.L_0 - __unnamed_1)
__unnamed_1:
        /* <DEDUP_REMOVED lines=181> */
        /*0bc2*/ 	.byte	0x64, 0x65, 0x6e, 0x74, 0x69, 0x74, 0x79, 0x5d, 0x00
.L_0:


//--------------------- .nv.shared._ZN7cutlass13device_kernelINS_4gemm6kernel13GemmUniversalIN4cute5tupleIJiiiiEEENS1_10collective13CollectiveMmaINS1_34MainloopSm90TmaGmmaWarpSpecializedILi9ENS5_IJNS4_1CILi2EEENSA_ILi1EEESC_EEENS1_35KernelTmaWarpSpecializedCooperativeEEENS5_IJNSA_ILi384EEESG_NSA_ILi16EEEEEENS_6half_tENS5_IJlSC_lEEESJ_SK_NS4_8TiledMMAINS4_8MMA_AtomIJNS4_4SM904GMMA26MMA_64x192x16_F32F16F16_SSILNSO_5MajorE0ELSQ_0ELNSO_7ScaleInE1ELSR_1EEEEEENS4_6LayoutISD_NS5_IJSC_NSA_ILi0EEESV_EEEEENS5_IJNS4_10UnderscoreESY_SY_EEEEENS4_13SM90_TMA_LOADENS4_14ComposedLayoutINS4_7SwizzleILi1ELi4ELi3EEENS4_18smem_ptr_flag_bitsILi16EEENSU_INS5_IJNSA_ILi8EEESH_EEENS5_IJSH_SC_EEEEEEEvNS4_8identityENS4_23SM90_TMA_LOAD_MULTICASTES1B_vS1C_EENS_8epilogue10collective6detail29Sm90TmaWarpSpecializedAdapterINS1G_15DefaultEpilogueISJ_SK_SK_NS1F_6thread17LinearCombinationISJ_Li1EffLNS1K_9ScaleType4KindE0ELNS_15FloatRoundStyleE2ESJ_EENS1_15EpilogueDefaultEEEEEvvEEEEvNT_6ParamsE --------------------------
	.section	.nv.shared._ZN7cutlass13device_kernelINS_4gemm6kernel13GemmUniversalIN4cute5tupleIJiiiiEEENS1_10collective13CollectiveMmaINS1_34MainloopSm90TmaGmmaWarpSpecializedILi9ENS5_IJNS4_1CILi2EEENSA_ILi1EEESC_EEENS1_35KernelTmaWarpSpecializedCooperativeEEENS5_IJNSA_ILi384EEESG_NSA_ILi16EEEEEENS_6half_tENS5_IJlSC_lEEESJ_SK_NS4_8TiledMMAINS4_8MMA_AtomIJNS4_4SM904GMMA26MMA_64x192x16_F32F16F16_SSILNSO_5MajorE0ELSQ_0ELNSO_7ScaleInE1ELSR_1EEEEEENS4_6LayoutISD_NS5_IJSC_NSA_ILi0EEESV_EEEEENS5_IJNS4_10UnderscoreESY_SY_EEEEENS4_13SM90_TMA_LOADENS4_14ComposedLayoutINS4_7SwizzleILi1ELi4ELi3EEENS4_18smem_ptr_flag_bitsILi16EEENSU_INS5_IJNSA_ILi8EEESH_EEENS5_IJSH_SC_EEEEEEEvNS4_8identityENS4_23SM90_TMA_LOAD_MULTICASTES1B_vS1C_EENS_8epilogue10collective6detail29Sm90TmaWarpSpecializedAdapterINS1G_15DefaultEpilogueISJ_SK_SK_NS1F_6thread17LinearCombinationISJ_Li1EffLNS1K_9ScaleType4KindE0ELNS_15FloatRoundStyleE2ESJ_EENS1_15EpilogueDefaultEEEEEvvEEEEvNT_6ParamsE,"aw",@nobits
	.sectionflags	@""
	.align	16
	.zero		1024


//--------------------- .nv.shared.reserved.0     --------------------------
	.section	.nv.shared.reserved.0,"aw",@nobits
	.weak		__nv_reservedSMEM_offset_0_alias
	.size		__nv_reservedSMEM_offset_0_alias, 0, 0
	.other		__nv_reservedSMEM_offset_0_alias,@"STO_CUDA_RESERVED_SHARED STV_DEFAULT"
__nv_reservedSMEM_offset_0_alias:
	.zero		0


//--------------------- .nv.global                --------------------------
	.section	.nv.global,"aw",@nobits
.nv.global:
	.type		_ZN39_INTERNAL_e5d7447e_4_k_cu_f90d85b6_95544cute1_E,@object
	.size		_ZN39_INTERNAL_e5d7447e_4_k_cu_f90d85b6_95544cute1_E,(_ZN39_INTERNAL_e5d7447e_4_k_cu_f90d85b6_95544cuda3std3__45__cpo6cbeginE - _ZN39_INTERNAL_e5d7447e_4_k_cu_f90d85b6_95544cute1_E)
_ZN39_INTERNAL_e5d7447e_4_k_cu_f90d85b6_95544cute1_E:
	.zero		1
	.type		_ZN39_INTERNAL_e5d7447e_4_k_cu_f90d85b6_95544cuda3std3__45__cpo6cbeginE,@object
	.size		_ZN39_INTERNAL_e5d7447e_4_k_cu_f90d85b6_95544cuda3std3__45__cpo6cbeginE,(_ZN39_INTERNAL_e5d7447e_4_k_cu_f90d85b6_95544cuda3std3__48in_placeE - _ZN39_INTERNAL_e5d7447e_4_k_cu_f90d85b6_95544cuda3std3__45__cpo6cbeginE)
_ZN39_INTERNAL_e5d7447e_4_k_cu_f90d85b6_95544cuda3std3__45__cpo6cbeginE:
	.zero		1
	.type		_ZN39_INTERNAL_e5d7447e_4_k_cu_f90d85b6_95544cuda3std3__48in_placeE,@object
	.size		_ZN39_INTERNAL_e5d7447e_4_k_cu_f90d85b6_95544cuda3std3__48in_placeE,(_ZN39_INTERNAL_e5d7447e_4_k_cu_f90d85b6_95544cuda3std6ranges3__45__cpo9iter_moveE - _ZN39_INTERNAL_e5d7447e_4_k_cu_f90d85b6_95544cuda3std3__48in_placeE)
_ZN39_INTERNAL_e5d7447e_4_k_cu_f90d85b6_95544cuda3std3__48in_placeE:
	.zero		1
	.type		_ZN39_INTERNAL_e5d7447e_4_k_cu_f90d85b6_95544cuda3std6ranges3__45__cpo9iter_moveE,@object
	.size		_ZN39_INTERNAL_e5d7447e_4_k_cu_f90d85b6_95544cuda3std6ranges3__45__cpo9iter_moveE,(_ZN39_INTERNAL_e5d7447e_4_k_cu_f90d85b6_95544cuda3std3__45__cpo5beginE - _ZN39_INTERNAL_e5d7447e_4_k_cu_f90d85b6_95544cuda3std6ranges3__45__cpo9iter_moveE)
_ZN39_INTERNAL_e5d7447e_4_k_cu_f90d85b6_95544cuda3std6ranges3__45__cpo9iter_moveE:
	.zero		1
	.type		_ZN39_INTERNAL_e5d7447e_4_k_cu_f90d85b6_95544cuda3std3__45__cpo5beginE,@object
	.size		_ZN39_INTERNAL_e5d7447e_4_k_cu_f90d85b6_95544cuda3std3__45__cpo5beginE,(_ZN39_INTERNAL_e5d7447e_4_k_cu_f90d85b6_95544cuda3std3__441_GLOBAL__N__e5d7447e_4_k_cu_f90d85b6_95546ignoreE - _ZN39_INTERNAL_e5d7447e_4_k_cu_f90d85b6_95544cuda3std3__45__cpo5beginE)
_ZN39_INTERNAL_e5d7447e_4_k_cu_f90d85b6_95544cuda3std3__45__cpo5beginE:
	.zero		1
	.type		_ZN39_INTERNAL_e5d7447e_4_k_cu_f90d85b6_95544cuda3std3__441_GLOBAL__N__e5d7447e_4_k_cu_f90d85b6_95546ignoreE,@object
	.size		_ZN39_INTERNAL_e5d7447e_4_k_cu_f90d85b6_95544cuda3std3__441_GLOBAL__N__e5d7447e_4_k_cu_f90d85b6_95546ignoreE,(_ZN39_INTERNAL_e5d7447e_4_k_cu_f90d85b6_95544cute7productE - _ZN39_INTERNAL_e5d7447e_4_k_cu_f90d85b6_95544cuda3std3__441_GLOBAL__N__e5d7447e_4_k_cu_f90d85b6_95546ignoreE)
_ZN39_INTERNAL_e5d7447e_4_k_cu_f90d85b6_95544cuda3std3__441_GLOBAL__N__e5d7447e_4_k_cu_f90d85b6_95546ignoreE:
	.zero		1
	.type		_ZN39_INTERNAL_e5d7447e_4_k_cu_f90d85b6_95544cute7productE,@object
	.size		_ZN39_INTERNAL_e5d7447e_4_k_cu_f90d85b6_95544cute7productE,(_ZN39_INTERNAL_e5d7447e_4_k_cu_f90d85b6_95544cuda3std3__45__cpo3endE - _ZN39_INTERNAL_e5d7447e_4_k_cu_f90d85b6_95544cute7productE)
_ZN39_INTERNAL_e5d7447e_4_k_cu_f90d85b6_95544cute7productE:
	.zero		1
	.type		_ZN39_INTERNAL_e5d7447e_4_k_cu_f90d85b6_95544cuda3std3__45__cpo3endE,@object
	.size		_ZN39_INTERNAL_e5d7447e_4_k_cu_f90d85b6_95544cuda3std3__45__cpo3endE,(_ZN39_INTERNAL_e5d7447e_4_k_cu_f90d85b6_95544cuda3std3__419piecewise_constructE - _ZN39_INTERNAL_e5d7447e_4_k_cu_f90d85b6_95544cuda3std3__45__cpo3endE)
_ZN39_INTERNAL_e5d7447e_4_k_cu_f90d85b6_95544cuda3std3__45__cpo3endE:
	.zero		1
	.type		_ZN39_INTERNAL_e5d7447e_4_k_cu_f90d85b6_95544cuda3std3__419piecewise_constructE,@object
	.size		_ZN39_INTERNAL_e5d7447e_4_k_cu_f90d85b6_95544cuda3std3__419piecewise_constructE,(_ZN39_INTERNAL_e5d7447e_4_k_cu_f90d85b6_95544cuda3std3__45__cpo4cendE - _ZN39_INTERNAL_e5d7447e_4_k_cu_f90d85b6_95544cuda3std3__419piecewise_constructE)
_ZN39_INTERNAL_e5d7447e_4_k_cu_f90d85b6_95544cuda3std3__419piecewise_constructE:
	.zero		1
	.type		_ZN39_INTERNAL_e5d7447e_4_k_cu_f90d85b6_95544cuda3std3__45__cpo4cendE,@object
	.size		_ZN39_INTERNAL_e5d7447e_4_k_cu_f90d85b6_95544cuda3std3__45__cpo4cendE,(_ZN39_INTERNAL_e5d7447e_4_k_cu_f90d85b6_95544cuda3std6ranges3__45__cpo4swapE - _ZN39_INTERNAL_e5d7447e_4_k_cu_f90d85b6_95544cuda3std3__45__cpo4cendE)
_ZN39_INTERNAL_e5d7447e_4_k_cu_f90d85b6_95544cuda3std3__45__cpo4cendE:
	.zero		1
	.type		_ZN39_INTERNAL_e5d7447e_4_k_cu_f90d85b6_95544cuda3std6ranges3__45__cpo4swapE,@object
	.size		_ZN39_INTERNAL_e5d7447e_4_k_cu_f90d85b6_95544cuda3std6ranges3__45__cpo4swapE,(.L_8 - _ZN39_INTERNAL_e5d7447e_4_k_cu_f90d85b6_95544cuda3std6ranges3__45__cpo4swapE)
_ZN39_INTERNAL_e5d7447e_4_k_cu_f90d85b6_95544cuda3std6ranges3__45__cpo4swapE:
	.zero		1
.L_8:


//--------------------- .nv.constant0._ZN7cutlass13device_kernelINS_4gemm6kernel13GemmUniversalIN4cute5tupleIJiiiiEEENS1_10collective13CollectiveMmaINS1_34MainloopSm90TmaGmmaWarpSpecializedILi9ENS5_IJNS4_1CILi2EEENSA_ILi1EEESC_EEENS1_35KernelTmaWarpSpecializedCooperativeEEENS5_IJNSA_ILi384EEESG_NSA_ILi16EEEEEENS_6half_tENS5_IJlSC_lEEESJ_SK_NS4_8TiledMMAINS4_8MMA_AtomIJNS4_4SM904GMMA26MMA_64x192x16_F32F16F16_SSILNSO_5MajorE0ELSQ_0ELNSO_7ScaleInE1ELSR_1EEEEEENS4_6LayoutISD_NS5_IJSC_NSA_ILi0EEESV_EEEEENS5_IJNS4_10UnderscoreESY_SY_EEEEENS4_13SM90_TMA_LOADENS4_14ComposedLayoutINS4_7SwizzleILi1ELi4ELi3EEENS4_18smem_ptr_flag_bitsILi16EEENSU_INS5_IJNSA_ILi8EEESH_EEENS5_IJSH_SC_EEEEEEEvNS4_8identityENS4_23SM90_TMA_LOAD_MULTICASTES1B_vS1C_EENS_8epilogue10collective6detail29Sm90TmaWarpSpecializedAdapterINS1G_15DefaultEpilogueISJ_SK_SK_NS1F_6thread17LinearCombinationISJ_Li1EffLNS1K_9ScaleType4KindE0ELNS_15FloatRoundStyleE2ESJ_EENS1_15EpilogueDefaultEEEEEvvEEEEvNT_6ParamsE --------------------------
	.section	.nv.constant0._ZN7cutlass13device_kernelINS_4gemm6kernel13GemmUniversalIN4cute5tupleIJiiiiEEENS1_10collective13CollectiveMmaINS1_34MainloopSm90TmaGmmaWarpSpecializedILi9ENS5_IJNS4_1CILi2EEENSA_ILi1EEESC_EEENS1_35KernelTmaWarpSpecializedCooperativeEEENS5_IJNSA_ILi384EEESG_NSA_ILi16EEEEEENS_6half_tENS5_IJlSC_lEEESJ_SK_NS4_8TiledMMAINS4_8MMA_AtomIJNS4_4SM904GMMA26MMA_64x192x16_F32F16F16_SSILNSO_5MajorE0ELSQ_0ELNSO_7ScaleInE1ELSR_1EEEEEENS4_6LayoutISD_NS5_IJSC_NSA_ILi0EEESV_EEEEENS5_IJNS4_10UnderscoreESY_SY_EEEEENS4_13SM90_TMA_LOADENS4_14ComposedLayoutINS4_7SwizzleILi1ELi4ELi3EEENS4_18smem_ptr_flag_bitsILi16EEENSU_INS5_IJNSA_ILi8EEESH_EEENS5_IJSH_SC_EEEEEEEvNS4_8identityENS4_23SM90_TMA_LOAD_MULTICASTES1B_vS1C_EENS_8epilogue10collective6detail29Sm90TmaWarpSpecializedAdapterINS1G_15DefaultEpilogueISJ_SK_SK_NS1F_6thread17LinearCombinationISJ_Li1EffLNS1K_9ScaleType4KindE0ELNS_15FloatRoundStyleE2ESJ_EENS1_15EpilogueDefaultEEEEEvvEEEEvNT_6ParamsE,"a",@progbits
	.sectionflags	@""
	.align	4
.nv.constant0._ZN7cutlass13device_kernelINS_4gemm6kernel13GemmUniversalIN4cute5tupleIJiiiiEEENS1_10collective13CollectiveMmaINS1_34MainloopSm90TmaGmmaWarpSpecializedILi9ENS5_IJNS4_1CILi2EEENSA_ILi1EEESC_EEENS1_35KernelTmaWarpSpecializedCooperativeEEENS5_IJNSA_ILi384EEESG_NSA_ILi16EEEEEENS_6half_tENS5_IJlSC_lEEESJ_SK_NS4_8TiledMMAINS4_8MMA_AtomIJNS4_4SM904GMMA26MMA_64x192x16_F32F16F16_SSILNSO_5MajorE0ELSQ_0ELNSO_7ScaleInE1ELSR_1EEEEEENS4_6LayoutISD_NS5_IJSC_NSA_ILi0EEESV_EEEEENS5_IJNS4_10UnderscoreESY_SY_EEEEENS4_13SM90_TMA_LOADENS4_14ComposedLayoutINS4_7SwizzleILi1ELi4ELi3EEENS4_18smem_ptr_flag_bitsILi16EEENSU_INS5_IJNSA_ILi8EEESH_EEENS5_IJSH_SC_EEEEEEEvNS4_8identityENS4_23SM90_TMA_LOAD_MULTICASTES1B_vS1C_EENS_8epilogue10collective6detail29Sm90TmaWarpSpecializedAdapterINS1G_15DefaultEpilogueISJ_SK_SK_NS1F_6thread17LinearCombinationISJ_Li1EffLNS1K_9ScaleType4KindE0ELNS_15FloatRoundStyleE2ESJ_EENS1_15EpilogueDefaultEEEEEvvEEEEvNT_6ParamsE:
	.zero		1664


//--------------------- SYMBOLS --------------------------

	.type		.nv.reservedSmem.offset0,@object
	.size		.nv.reservedSmem.offset0,0x4
	.type		__assertfail,@function
